	.target	sm_90a

	.elftype	@"ET_EXEC"


//--------------------- .note.nv.tkinfo           --------------------------
	.section	.note.nv.tkinfo,"",@"SHT_NOTE"
	.sectionflags	@"SHF_NOTE_NV_TKINFO"
	.tkinfo
        /*0018*/ 	.word	0x00000002
        /*0030*/ 	.string	""
        /*0030*/ 	.string	"ptxas"
        /*0030*/ 	.string	"Cuda compilation tools, release 13.0, V13.0.88"
        /*0030*/ 	.string	"Build cuda_13.0.r13.0/compiler.36424714_0"
        /*0030*/ 	.string	"-v  -suppress-debug-info  -lineinfo  -arch sm_90a "



//--------------------- .note.nv.cuinfo           --------------------------
	.section	.note.nv.cuinfo,"",@"SHT_NOTE"
	.sectionflags	@"SHF_NOTE_NV_CUINFO"
        /*0018*/ 	.short	0x0002
        /*001a*/ 	.short	0x005a
        /*001c*/ 	.short	0x0082
	.zero		2


//--------------------- .nv.info                  --------------------------
	.section	.nv.info,"",@"SHT_CUDA_INFO"
	.align	4


	//----- nvinfo : EIATTR_REGCOUNT
	.align		4
        /*0000*/ 	.byte	0x04, 0x2f
        /*0002*/ 	.short	(.L_1 - .L_0)
	.align		4
.L_0:
        /*0004*/ 	.word	index@(matmul_kernel)
        /*0008*/ 	.word	0x000000ff


	//----- nvinfo : EIATTR_FRAME_SIZE
	.align		4
.L_1:
        /*000c*/ 	.byte	0x04, 0x11
        /*000e*/ 	.short	(.L_3 - .L_2)
	.align		4
.L_2:
        /*0010*/ 	.word	index@(matmul_kernel)
        /*0014*/ 	.word	0x000029a0


	//----- nvinfo : EIATTR_MIN_STACK_SIZE
	.align		4
.L_3:
        /*0018*/ 	.byte	0x04, 0x12
        /*001a*/ 	.short	(.L_5 - .L_4)
	.align		4
.L_4:
        /*001c*/ 	.word	index@(matmul_kernel)
        /*0020*/ 	.word	0x000029a0
.L_5:


//--------------------- .nv.compat                --------------------------
	.section	.nv.compat,"",@"SHT_CUDA_COMPAT_INFO"
	.align	4
        /*0000*/ 	.byte	0x02, 0x09, 0x01, 0x00, 0x02, 0x02, 0x04, 0x00, 0x02, 0x05, 0x05, 0x00, 0x03, 0x07, 0x01, 0x01
        /*0010*/ 	.byte	0x02, 0x03, 0x00, 0x00, 0x02, 0x06, 0x01, 0x00, 0x04, 0x0b, 0x08, 0x00, 0x00, 0x00, 0x00, 0x00
        /*0020*/ 	.byte	0x00, 0x00, 0x00, 0x00


//--------------------- .nv.info.matmul_kernel    --------------------------
	.section	.nv.info.matmul_kernel,"",@"SHT_CUDA_INFO"
	.sectionflags	@""
	.align	4


	//----- nvinfo : EIATTR_CUDA_API_VERSION
	.align		4
        /*0000*/ 	.byte	0x04, 0x37
        /*0002*/ 	.short	(.L_7 - .L_6)
.L_6:
        /*0004*/ 	.word	0x00000082


	//----- nvinfo : EIATTR_KPARAM_INFO
	.align		4
.L_7:
        /*0008*/ 	.byte	0x04, 0x17
        /*000a*/ 	.short	(.L_9 - .L_8)
.L_8:
        /*000c*/ 	.word	0x00000000
        /*0010*/ 	.short	0x000d
        /*0012*/ 	.short	0x0048
        /*0014*/ 	.byte	0x00, 0xf4, 0x21, 0x00


	//----- nvinfo : EIATTR_KPARAM_INFO
	.align		4
.L_9:
        /*0018*/ 	.byte	0x04, 0x17
        /*001a*/ 	.short	(.L_11 - .L_10)
.L_10:
        /*001c*/ 	.word	0x00000000
        /*0020*/ 	.short	0x000c
        /*0022*/ 	.short	0x0040
        /*0024*/ 	.byte	0x00, 0xf4, 0x21, 0x00


	//----- nvinfo : EIATTR_KPARAM_INFO
	.align		4
.L_11:
        /*0028*/ 	.byte	0x04, 0x17
        /*002a*/ 	.short	(.L_13 - .L_12)
.L_12:
        /*002c*/ 	.word	0x00000000
        /*0030*/ 	.short	0x000b
        /*0032*/ 	.short	0x0038
        /*0034*/ 	.byte	0x00, 0xf0, 0x11, 0x00


	//----- nvinfo : EIATTR_KPARAM_INFO
	.align		4
.L_13:
        /*0038*/ 	.byte	0x04, 0x17
        /*003a*/ 	.short	(.L_15 - .L_14)
.L_14:
        /*003c*/ 	.word	0x00000000
        /*0040*/ 	.short	0x000a
        /*0042*/ 	.short	0x0034
        /*0044*/ 	.byte	0x00, 0xf0, 0x11, 0x00


	//----- nvinfo : EIATTR_KPARAM_INFO
	.align		4
.L_15:
        /*0048*/ 	.byte	0x04, 0x17
        /*004a*/ 	.short	(.L_17 - .L_16)
.L_16:
        /*004c*/ 	.word	0x00000000
        /*0050*/ 	.short	0x0009
        /*0052*/ 	.short	0x0030
        /*0054*/ 	.byte	0x00, 0xf0, 0x11, 0x00


	//----- nvinfo : EIATTR_KPARAM_INFO
	.align		4
.L_17:
        /*0058*/ 	.byte	0x04, 0x17
        /*005a*/ 	.short	(.L_19 - .L_18)
.L_18:
        /*005c*/ 	.word	0x00000000
        /*0060*/ 	.short	0x0008
        /*0062*/ 	.short	0x002c
        /*0064*/ 	.byte	0x00, 0xf0, 0x11, 0x00


	//----- nvinfo : EIATTR_KPARAM_INFO
	.align		4
.L_19:
        /*0068*/ 	.byte	0x04, 0x17
        /*006a*/ 	.short	(.L_21 - .L_20)
.L_20:
        /*006c*/ 	.word	0x00000000
        /*0070*/ 	.short	0x0007
        /*0072*/ 	.short	0x0028
        /*0074*/ 	.byte	0x00, 0xf0, 0x11, 0x00


	//----- nvinfo : EIATTR_KPARAM_INFO
	.align		4
.L_21:
        /*0078*/ 	.byte	0x04, 0x17
        /*007a*/ 	.short	(.L_23 - .L_22)
.L_22:
        /*007c*/ 	.word	0x00000000
        /*0080*/ 	.short	0x0006
        /*0082*/ 	.short	0x0024
        /*0084*/ 	.byte	0x00, 0xf0, 0x11, 0x00


	//----- nvinfo : EIATTR_KPARAM_INFO
	.align		4
.L_23:
        /*0088*/ 	.byte	0x04, 0x17
        /*008a*/ 	.short	(.L_25 - .L_24)
.L_24:
        /*008c*/ 	.word	0x00000000
        /*0090*/ 	.short	0x0005
        /*0092*/ 	.short	0x0020
        /*0094*/ 	.byte	0x00, 0xf0, 0x11, 0x00


	//----- nvinfo : EIATTR_KPARAM_INFO
	.align		4
.L_25:
        /*0098*/ 	.byte	0x04, 0x17
        /*009a*/ 	.short	(.L_27 - .L_26)
.L_26:
        /*009c*/ 	.word	0x00000000
        /*00a0*/ 	.short	0x0004
        /*00a2*/ 	.short	0x001c
        /*00a4*/ 	.byte	0x00, 0xf0, 0x11, 0x00


	//----- nvinfo : EIATTR_KPARAM_INFO
	.align		4
.L_27:
        /*00a8*/ 	.byte	0x04, 0x17
        /*00aa*/ 	.short	(.L_29 - .L_28)
.L_28:
        /*00ac*/ 	.word	0x00000000
        /*00b0*/ 	.short	0x0003
        /*00b2*/ 	.short	0x0018
        /*00b4*/ 	.byte	0x00, 0xf0, 0x11, 0x00


	//----- nvinfo : EIATTR_KPARAM_INFO
	.align		4
.L_29:
        /*00b8*/ 	.byte	0x04, 0x17
        /*00ba*/ 	.short	(.L_31 - .L_30)
.L_30:
        /*00bc*/ 	.word	0x00000000
        /*00c0*/ 	.short	0x0002
        /*00c2*/ 	.short	0x0010
        /*00c4*/ 	.byte	0x00, 0xf4, 0x21, 0x00


	//----- nvinfo : EIATTR_KPARAM_INFO
	.align		4
.L_31:
        /*00c8*/ 	.byte	0x04, 0x17
        /*00ca*/ 	.short	(.L_33 - .L_32)
.L_32:
        /*00cc*/ 	.word	0x00000000
        /*00d0*/ 	.short	0x0001
        /*00d2*/ 	.short	0x0008
        /*00d4*/ 	.byte	0x00, 0xf4, 0x21, 0x00


	//----- nvinfo : EIATTR_KPARAM_INFO
	.align		4
.L_33:
        /*00d8*/ 	.byte	0x04, 0x17
        /*00da*/ 	.short	(.L_35 - .L_34)
.L_34:
        /*00dc*/ 	.word	0x00000000
        /*00e0*/ 	.short	0x0000
        /*00e2*/ 	.short	0x0000
        /*00e4*/ 	.byte	0x00, 0xf4, 0x21, 0x00


	//----- nvinfo : EIATTR_EXPLICIT_CLUSTER
	.align		4
.L_35:
        /*00e8*/ 	.byte	0x01, 0x3e
	.zero		2


	//----- nvinfo : EIATTR_CTA_PER_CLUSTER
	.align		4
        /*00ec*/ 	.byte	0x04, 0x3d
        /*00ee*/ 	.short	(.L_37 - .L_36)
.L_36:
        /*00f0*/ 	.word	0x00000004
        /*00f4*/ 	.word	0x00000001
        /*00f8*/ 	.word	0x00000001


	//----- nvinfo : EIATTR_SPARSE_MMA_MASK
	.align		4
.L_37:
        /*00fc*/ 	.byte	0x03, 0x50
        /*00fe*/ 	.short	0x0000


	//----- nvinfo : EIATTR_MAXREG_COUNT
	.align		4
        /*0100*/ 	.byte	0x03, 0x1b
        /*0102*/ 	.short	0x00ff


	//----- nvinfo : EIATTR_NUM_BARRIERS
	.align		4
        /*0104*/ 	.byte	0x02, 0x4c
        /*0106*/ 	.byte	0x01
	.zero		1


	//----- nvinfo : EIATTR_ANNOTATIONS
	.align		4
        /*0108*/ 	.byte	0x04, 0x55
        /*010a*/ 	.short	(.L_39 - .L_38)


	//   ....[0]....
.L_38:
        /*010c*/ 	.word	0x00000001
        /*0110*/ 	.byte	0xf0, 0x0c, 0x00, 0x00, 0x01, 0x00, 0x00, 0x00, 0x20, 0x0d, 0x00, 0x00, 0x01, 0x00, 0x00, 0x00
        /* <DEDUP_REMOVED lines=1044> */
        /*4260*/ 	.byte	0xb0, 0x75, 0x02, 0x00


	//----- nvinfo : EIATTR_MERCURY_ISA_VERSION
	.align		4
.L_39:
        /*4264*/ 	.byte	0x03, 0x5f
        /*4266*/ 	.short	0x0101


	//----- nvinfo : EIATTR_EXIT_INSTR_OFFSETS
	.align		4
        /*4268*/ 	.byte	0x04, 0x1c
        /*426a*/ 	.short	(.L_41 - .L_40)


	//   ....[0]....
.L_40:
        /*426c*/ 	.word	0x00077120


	//   ....[1]....
        /*4270*/ 	.word	0x00077150


	//----- nvinfo : EIATTR_REQNTID
	.align		4
.L_41:
        /*4274*/ 	.byte	0x04, 0x10
        /*4276*/ 	.short	(.L_43 - .L_42)
.L_42:
        /*4278*/ 	.word	0x00000080
        /*427c*/ 	.word	0x00000001
        /*4280*/ 	.word	0x00000001


	//----- nvinfo : EIATTR_CBANK_PARAM_SIZE
	.align		4
.L_43:
        /*4284*/ 	.byte	0x03, 0x19
        /*4286*/ 	.short	0x0050


	//----- nvinfo : EIATTR_PARAM_CBANK
	.align		4
        /*4288*/ 	.byte	0x04, 0x0a
        /*428a*/ 	.short	(.L_45 - .L_44)
	.align		4
.L_44:
        /*428c*/ 	.word	index@(.nv.constant0.matmul_kernel)
        /*4290*/ 	.short	0x0210
        /*4292*/ 	.short	0x0050


	//----- nvinfo : EIATTR_SW_WAR
	.align		4
.L_45:
        /*4294*/ 	.byte	0x04, 0x36
        /*4296*/ 	.short	(.L_47 - .L_46)
.L_46:
        /*4298*/ 	.word	0x00000008
.L_47:


//--------------------- .nv.callgraph             --------------------------
	.section	.nv.callgraph,"",@"SHT_CUDA_CALLGRAPH"
	.align	4
	.sectionentsize	8
	.align		4
        /*0000*/ 	.word	0x00000000
	.align		4
        /*0004*/ 	.word	0xffffffff
	.align		4
        /*0008*/ 	.word	0x00000000
	.align		4
        /*000c*/ 	.word	0xfffffffe
	.align		4
        /*0010*/ 	.word	0x00000000
	.align		4
        /*0014*/ 	.word	0xfffffffd
	.align		4
        /*0018*/ 	.word	0x00000000
	.align		4
        /*001c*/ 	.word	0xfffffffc


//--------------------- .text.matmul_kernel       --------------------------
	.section	.text.matmul_kernel,"ax",@progbits
	.align	128
        .global         matmul_kernel
        .type           matmul_kernel,@function
        .size           matmul_kernel,(.L_x_3 - matmul_kernel)
        .other          matmul_kernel,@"STO_CUDA_ENTRY STV_DEFAULT"
matmul_kernel:
.text.matmul_kernel:
[----:B------:R-:W0:Y:S08]  /*0000*/  LDC R1, c[0x0][0x28] ;  /* 0x00000a00ff017b82 */ /* 0x000e300000000800 */
[----:B------:R-:W1:Y:S01]  /*0010*/  LDC.64 R248, c[0x0][0x228] ;  /* 0x00008a00fff87b82 */ /* 0x000e620000000a00 */
[----:B0-----:R-:W-:Y:S01]  /*0020*/  VIADD R1, R1, 0xffffd660 ;  /* 0xffffd66001017836 */ /* 0x001fe20000000000 */
[----:B------:R-:W0:Y:S01]  /*0030*/  S2R R251, SR_TID.X ;  /* 0x0000000000fb7919 */ /* 0x000e220000002100 */
[----:B------:R-:W-:Y:S01]  /*0040*/  ULDC.64 UR4, c[0x0][0x208] ;  /* 0x0000820000047ab9 */ /* 0x000fe20000000a00 */
[----:B------:R-:W-:-:S02]  /*0050*/  CS2R R240, SRZ ;  /* 0x0000000000f07805 */ /* 0x000fc4000001ff00 */
[----:B------:R-:W-:Y:S02]  /*0060*/  CS2R R242, SRZ ;  /* 0x0000000000f27805 */ /* 0x000fe4000001ff00 */
[----:B------:R-:W-:Y:S02]  /*0070*/  CS2R R232, SRZ ;  /* 0x0000000000e87805 */ /* 0x000fe4000001ff00 */
[----:B------:R-:W-:Y:S01]  /*0080*/  CS2R R234, SRZ ;  /* 0x0000000000ea7805 */ /* 0x000fe2000001ff00 */
[----:B------:R-:W2:Y:S01]  /*0090*/  LDC R5, c[0x0][0x150] ;  /* 0x00005400ff057b82 */ /* 0x000ea20000000800 */
[----:B------:R-:W-:Y:S02]  /*00a0*/  CS2R R224, SRZ ;  /* 0x0000000000e07805 */ /* 0x000fe4000001ff00 */
[----:B------:R-:W-:Y:S02]  /*00b0*/  CS2R R226, SRZ ;  /* 0x0000000000e27805 */ /* 0x000fe4000001ff00 */
[----:B------:R-:W-:-:S02]  /*00c0*/  CS2R R216, SRZ ;  /* 0x0000000000d87805 */ /* 0x000fc4000001ff00 */
[----:B------:R-:W-:Y:S02]  /*00d0*/  CS2R R218, SRZ ;  /* 0x0000000000da7805 */ /* 0x000fe4000001ff00 */
[----:B------:R-:W-:Y:S02]  /*00e0*/  CS2R R208, SRZ ;  /* 0x0000000000d07805 */ /* 0x000fe4000001ff00 */
[----:B------:R-:W-:Y:S02]  /*00f0*/  CS2R R210, SRZ ;  /* 0x0000000000d27805 */ /* 0x000fe4000001ff00 */
        /* <DEDUP_REMOVED lines=8> */
[----:B------:R-:W-:Y:S01]  /*0180*/  CS2R R168, SRZ ;  /* 0x0000000000a87805 */ /* 0x000fe2000001ff00 */
[----:B-1----:R-:W-:Y:S01]  /*0190*/  VIADD R0, R249, 0x1ff ;  /* 0x000001fff9007836 */ /* 0x002fe20000000000 */
[----:B------:R-:W-:-:S02]  /*01a0*/  CS2R R170, SRZ ;  /* 0x0000000000aa7805 */ /* 0x000fc4000001ff00 */
[----:B------:R-:W-:Y:S02]  /*01b0*/  CS2R R160, SRZ ;  /* 0x0000000000a07805 */ /* 0x000fe4000001ff00 */
[----:B------:R-:W-:Y:S02]  /*01c0*/  CS2R R162, SRZ ;  /* 0x0000000000a27805 */ /* 0x000fe4000001ff00 */
[----:B------:R-:W-:Y:S02]  /*01d0*/  CS2R R152, SRZ ;  /* 0x0000000000987805 */ /* 0x000fe4000001ff00 */
[----:B------:R-:W-:Y:S02]  /*01e0*/  SHF.R.S32.HI R3, RZ, 0x1f, R0 ;  /* 0x0000001fff037819 */ /* 0x000fe40000011400 */
[----:B------:R-:W-:Y:S02]  /*01f0*/  CS2R R154, SRZ ;  /* 0x00000000009a7805 */ /* 0x000fe4000001ff00 */
[----:B------:R-:W-:-:S02]  /*0200*/  CS2R R144, SRZ ;  /* 0x0000000000907805 */ /* 0x000fc4000001ff00 */
[----:B------:R-:W-:Y:S02]  /*0210*/  CS2R R146, SRZ ;  /* 0x0000000000927805 */ /* 0x000fe4000001ff00 */
[----:B------:R-:W-:Y:S02]  /*0220*/  LEA.HI R3, R3, R0, RZ, 0x9 ;  /* 0x0000000003037211 */ /* 0x000fe400078f48ff */
[----:B------:R-:W-:Y:S02]  /*0230*/  CS2R R136, SRZ ;  /* 0x0000000000887805 */ /* 0x000fe4000001ff00 */
[----:B------:R-:W-:Y:S02]  /*0240*/  CS2R R138, SRZ ;  /* 0x00000000008a7805 */ /* 0x000fe4000001ff00 */
[----:B------:R-:W-:Y:S02]  /*0250*/  CS2R R128, SRZ ;  /* 0x0000000000807805 */ /* 0x000fe4000001ff00 */
[----:B------:R-:W-:-:S02]  /*0260*/  SHF.R.S32.HI R3, RZ, 0x9, R3 ;  /* 0x00000009ff037819 */ /* 0x000fc40000011403 */
[----:B------:R-:W-:Y:S02]  /*0270*/  CS2R R130, SRZ ;  /* 0x0000000000827805 */ /* 0x000fe4000001ff00 */
[----:B------:R-:W-:Y:S02]  /*0280*/  CS2R R120, SRZ ;  /* 0x0000000000787805 */ /* 0x000fe4000001ff00 */
[----:B------:R-:W-:Y:S02]  /*0290*/  CS2R R122, SRZ ;  /* 0x00000000007a7805 */ /* 0x000fe4000001ff00 */
[----:B------:R-:W-:Y:S01]  /*02a0*/  CS2R R112, SRZ ;  /* 0x0000000000707805 */ /* 0x000fe2000001ff00 */
[----:B------:R-:W-:Y:S01]  /*02b0*/  IMAD.SHL.U32 R4, R3, 0x8, RZ ;  /* 0x0000000803047824 */ /* 0x000fe200078e00ff */
[----:B------:R-:W-:Y:S01]  /*02c0*/  CS2R R114, SRZ ;  /* 0x0000000000727805 */ /* 0x000fe2000001ff00 */
[----:B------:R-:W1:Y:S01]  /*02d0*/  S2R R3, SR_CTAID.X ;  /* 0x0000000000037919 */ /* 0x000e620000002500 */
[----:B------:R-:W-:-:S02]  /*02e0*/  CS2R R104, SRZ ;  /* 0x0000000000687805 */ /* 0x000fc4000001ff00 */
[----:B------:R-:W-:Y:S02]  /*02f0*/  CS2R R106, SRZ ;  /* 0x00000000006a7805 */ /* 0x000fe4000001ff00 */
[----:B------:R-:W-:Y:S02]  /*0300*/  IABS R7, R4 ;  /* 0x0000000400077213 */ /* 0x000fe40000000000 */
[----:B------:R-:W-:Y:S02]  /*0310*/  CS2R R96, SRZ ;  /* 0x0000000000607805 */ /* 0x000fe4000001ff00 */
[----:B------:R-:W-:Y:S02]  /*0320*/  CS2R R98, SRZ ;  /* 0x0000000000627805 */ /* 0x000fe4000001ff00 */
[----:B------:R-:W-:Y:S01]  /*0330*/  CS2R R88, SRZ ;  /* 0x0000000000587805 */ /* 0x000fe2000001ff00 */
[----:B------:R-:W3:Y:S01]  /*0340*/  I2F.RP R0, R7 ;  /* 0x0000000700007306 */ /* 0x000ee20000209400 */
        /* <DEDUP_REMOVED lines=13> */
[----:B------:R-:W-:Y:S01]  /*0420*/  CS2R R32, SRZ ;  /* 0x0000000000207805 */ /* 0x000fe2000001ff00 */
[----:B---3--:R-:W3:Y:S01]  /*0430*/  MUFU.RCP R0, R0 ;  /* 0x0000000000007308 */ /* 0x008ee20000001000 */
        /* <DEDUP_REMOVED lines=9> */
[----:B-1----:R-:W-:Y:S02]  /*04d0*/  I2FP.F32.U32 R6, R3 ;  /* 0x0000000300067245 */ /* 0x002fe40000201000 */
[----:B------:R-:W-:-:S02]  /*04e0*/  CS2R R28, SRZ ;  /* 0x00000000001c7805 */ /* 0x000fc4000001ff00 */
[----:B------:R-:W-:Y:S02]  /*04f0*/  CS2R R30, SRZ ;  /* 0x00000000001e7805 */ /* 0x000fe4000001ff00 */
[----:B------:R-:W-:Y:S02]  /*0500*/  CS2R R36, SRZ ;  /* 0x0000000000247805 */ /* 0x000fe4000001ff00 */
[----:B------:R-:W-:Y:S01]  /*0510*/  CS2R R38, SRZ ;  /* 0x0000000000267805 */ /* 0x000fe2000001ff00 */
[----:B--2---:R-:W-:Y:S01]  /*0520*/  FMUL R5, R5, R6 ;  /* 0x0000000605057220 */ /* 0x004fe20000400000 */
[----:B------:R-:W-:Y:S01]  /*0530*/  CS2R R44, SRZ ;  /* 0x00000000002c7805 */ /* 0x000fe2000001ff00 */
[----:B---3--:R-:W-:Y:S01]  /*0540*/  VIADD R2, R0, 0xffffffe ;  /* 0x0ffffffe00027836 */ /* 0x008fe20000000000 */
[----:B------:R-:W-:Y:S02]  /*0550*/  CS2R R46, SRZ ;  /* 0x00000000002e7805 */ /* 0x000fe4000001ff00 */
[----:B------:R-:W-:-:S02]  /*0560*/  CS2R R52, SRZ ;  /* 0x0000000000347805 */ /* 0x000fc4000001ff00 */
[----:B------:R-:W-:Y:S01]  /*0570*/  CS2R R54, SRZ ;  /* 0x0000000000367805 */ /* 0x000fe2000001ff00 */
[----:B------:R1:W2:Y:S01]  /*0580*/  F2I.FTZ.U32.TRUNC.NTZ R3, R2 ;  /* 0x0000000200037305 */ /* 0x0002a2000021f000 */
[----:B------:R-:W-:Y:S02]  /*0590*/  CS2R R60, SRZ ;  /* 0x00000000003c7805 */ /* 0x000fe4000001ff00 */
[----:B------:R-:W-:Y:S02]  /*05a0*/  CS2R R62, SRZ ;  /* 0x00000000003e7805 */ /* 0x000fe4000001ff00 */
[----:B------:R-:W-:Y:S02]  /*05b0*/  CS2R R68, SRZ ;  /* 0x0000000000447805 */ /* 0x000fe4000001ff00 */
[----:B------:R-:W-:Y:S02]  /*05c0*/  CS2R R70, SRZ ;  /* 0x0000000000467805 */ /* 0x000fe4000001ff00 */
[----:B------:R-:W-:-:S02]  /*05d0*/  CS2R R76, SRZ ;  /* 0x00000000004c7805 */ /* 0x000fc4000001ff00 */
[----:B------:R-:W-:Y:S02]  /*05e0*/  CS2R R78, SRZ ;  /* 0x00000000004e7805 */ /* 0x000fe4000001ff00 */
[----:B------:R-:W-:Y:S01]  /*05f0*/  CS2R R84, SRZ ;  /* 0x0000000000547805 */ /* 0x000fe2000001ff00 */
[----:B------:R-:W3:Y:S01]  /*0600*/  F2I.U32.TRUNC.NTZ R5, R5 ;  /* 0x0000000500057305 */ /* 0x000ee2000020f000 */
[----:B-1----:R-:W-:Y:S01]  /*0610*/  IMAD.MOV.U32 R2, RZ, RZ, RZ ;  /* 0x000000ffff027224 */ /* 0x002fe200078e00ff */
[----:B------:R-:W-:Y:S02]  /*0620*/  CS2R R86, SRZ ;  /* 0x0000000000567805 */ /* 0x000fe4000001ff00 */
[----:B------:R-:W-:Y:S02]  /*0630*/  CS2R R92, SRZ ;  /* 0x00000000005c7805 */ /* 0x000fe4000001ff00 */
[----:B------:R-:W-:Y:S02]  /*0640*/  CS2R R94, SRZ ;  /* 0x00000000005e7805 */ /* 0x000fe4000001ff00 */
[----:B------:R-:W-:-:S02]  /*0650*/  CS2R R100, SRZ ;  /* 0x0000000000647805 */ /* 0x000fc4000001ff00 */
[----:B------:R-:W-:Y:S01]  /*0660*/  CS2R R102, SRZ ;  /* 0x0000000000667805 */ /* 0x000fe2000001ff00 */
[----:B--2---:R-:W-:Y:S01]  /*0670*/  IMAD.MOV R6, RZ, RZ, -R3 ;  /* 0x000000ffff067224 */ /* 0x004fe200078e0a03 */
[----:B------:R-:W-:Y:S02]  /*0680*/  CS2R R108, SRZ ;  /* 0x00000000006c7805 */ /* 0x000fe4000001ff00 */
[----:B------:R-:W-:Y:S02]  /*0690*/  CS2R R110, SRZ ;  /* 0x00000000006e7805 */ /* 0x000fe4000001ff00 */
[----:B------:R-:W-:Y:S01]  /*06a0*/  CS2R R116, SRZ ;  /* 0x0000000000747805 */ /* 0x000fe2000001ff00 */
[----:B------:R-:W-:Y:S01]  /*06b0*/  IMAD R9, R6, R7, RZ ;  /* 0x0000000706097224 */ /* 0x000fe200078e02ff */
[----:B------:R-:W-:Y:S02]  /*06c0*/  IABS R6, R4 ;  /* 0x0000000400067213 */ /* 0x000fe40000000000 */
[----:B------:R-:W-:-:S02]  /*06d0*/  CS2R R118, SRZ ;  /* 0x0000000000767805 */ /* 0x000fc4000001ff00 */
[----:B------:R-:W-:Y:S01]  /*06e0*/  CS2R R124, SRZ ;  /* 0x00000000007c7805 */ /* 0x000fe2000001ff00 */
[----:B------:R-:W-:Y:S01]  /*06f0*/  IMAD.HI.U32 R3, R3, R9, R2 ;  /* 0x0000000903037227 */ /* 0x000fe200078e0002 */
[----:B---3--:R-:W-:Y:S02]  /*0700*/  IABS R0, R5 ;  /* 0x0000000500007213 */ /* 0x008fe40000000000 */
[----:B------:R-:W-:Y:S02]  /*0710*/  CS2R R126, SRZ ;  /* 0x00000000007e7805 */ /* 0x000fe4000001ff00 */
[----:B------:R-:W-:Y:S01]  /*0720*/  CS2R R132, SRZ ;  /* 0x0000000000847805 */ /* 0x000fe2000001ff00 */
[----:B------:R-:W-:Y:S01]  /*0730*/  IMAD.MOV R2, RZ, RZ, -R6 ;  /* 0x000000ffff027224 */ /* 0x000fe200078e0a06 */
[----:B------:R-:W-:Y:S01]  /*0740*/  CS2R R134, SRZ ;  /* 0x0000000000867805 */ /* 0x000fe2000001ff00 */
[----:B------:R-:W-:Y:S01]  /*0750*/  IMAD.HI.U32 R3, R3, R0, RZ ;  /* 0x0000000003037227 */ /* 0x000fe200078e00ff */
[----:B------:R-:W-:-:S02]  /*0760*/  CS2R R140, SRZ ;  /* 0x00000000008c7805 */ /* 0x000fc4000001ff00 */
[----:B------:R-:W-:Y:S02]  /*0770*/  CS2R R142, SRZ ;  /* 0x00000000008e7805 */ /* 0x000fe4000001ff00 */
[----:B------:R-:W-:Y:S01]  /*0780*/  CS2R R148, SRZ ;  /* 0x0000000000947805 */ /* 0x000fe2000001ff00 */
[----:B------:R-:W-:Y:S01]  /*0790*/  IMAD R0, R3, R2, R0 ;  /* 0x0000000203007224 */ /* 0x000fe200078e0200 */
[----:B------:R-:W-:Y:S02]  /*07a0*/  CS2R R150, SRZ ;  /* 0x0000000000967805 */ /* 0x000fe4000001ff00 */
[----:B------:R-:W-:Y:S02]  /*07b0*/  CS2R R156, SRZ ;  /* 0x00000000009c7805 */ /* 0x000fe4000001ff00 */
[----:B------:R-:W-:Y:S02]  /*07c0*/  CS2R R158, SRZ ;  /* 0x00000000009e7805 */ /* 0x000fe4000001ff00 */
[----:B------:R-:W-:-:S02]  /*07d0*/  CS2R R164, SRZ ;  /* 0x0000000000a47805 */ /* 0x000fc4000001ff00 */
[----:B------:R-:W-:Y:S02]  /*07e0*/  ISETP.GT.U32.AND P1, PT, R7, R0, PT ;  /* 0x000000000700720c */ /* 0x000fe40003f24070 */
        /* <DEDUP_REMOVED lines=12> */
[----:B------:R-:W-:Y:S01]  /*08b0*/  @!P1 IMAD.IADD R0, R0, 0x1, -R7 ;  /* 0x0000000100009824 */ /* 0x000fe200078e0a07 */
[----:B------:R-:W-:Y:S01]  /*08c0*/  CS2R R214, SRZ ;  /* 0x0000000000d67805 */ /* 0x000fe2000001ff00 */
[----:B------:R-:W-:Y:S01]  /*08d0*/  @!P1 VIADD R3, R3, 0x1 ;  /* 0x0000000103039836 */ /* 0x000fe20000000000 */
[----:B------:R-:W-:Y:S02]  /*08e0*/  ISETP.NE.AND P1, PT, R4, RZ, PT ;  /* 0x000000ff0400720c */ /* 0x000fe40003f25270 */
[----:B------:R-:W-:Y:S02]  /*08f0*/  CS2R R220, SRZ ;  /* 0x0000000000dc7805 */ /* 0x000fe4000001ff00 */
[----:B------:R-:W-:Y:S02]  /*0900*/  ISETP.GE.U32.AND P0, PT, R0, R7, PT ;  /* 0x000000070000720c */ /* 0x000fe40003f06070 */
[----:B------:R-:W-:-:S02]  /*0910*/  CS2R R222, SRZ ;  /* 0x0000000000de7805 */ /* 0x000fc4000001ff00 */
[----:B------:R-:W-:Y:S02]  /*0920*/  LOP3.LUT R0, R5, R4, RZ, 0x3c, !PT ;  /* 0x0000000405007212 */ /* 0x000fe400078e3cff */
[----:B------:R-:W-:Y:S02]  /*0930*/  CS2R R228, SRZ ;  /* 0x0000000000e47805 */ /* 0x000fe4000001ff00 */
[----:B------:R-:W-:Y:S02]  /*0940*/  CS2R R230, SRZ ;  /* 0x0000000000e67805 */ /* 0x000fe4000001ff00 */
[----:B------:R-:W-:Y:S02]  /*0950*/  CS2R R236, SRZ ;  /* 0x0000000000ec7805 */ /* 0x000fe4000001ff00 */
[----:B------:R-:W-:Y:S01]  /*0960*/  ISETP.GE.AND P2, PT, R0, RZ, PT ;  /* 0x000000ff0000720c */ /* 0x000fe20003f46270 */
[----:B------:R-:W-:Y:S01]  /*0970*/  VIADD R0, R248, 0x1ff ;  /* 0x000001fff8007836 */ /* 0x000fe20000000000 */
[----:B------:R-:W-:-:S02]  /*0980*/  CS2R R238, SRZ ;  /* 0x0000000000ee7805 */ /* 0x000fc4000001ff00 */
[----:B------:R-:W-:Y:S02]  /*0990*/  CS2R R244, SRZ ;  /* 0x0000000000f47805 */ /* 0x000fe4000001ff00 */
[----:B------:R-:W-:Y:S01]  /*09a0*/  CS2R R246, SRZ ;  /* 0x0000000000f67805 */ /* 0x000fe2000001ff00 */
[----:B------:R-:W-:-:S04]  /*09b0*/  @P0 VIADD R3, R3, 0x1 ;  /* 0x0000000103030836 */ /* 0x000fc80000000000 */
[----:B------:R-:W-:Y:S01]  /*09c0*/  IMAD.MOV.U32 R2, RZ, RZ, R3 ;  /* 0x000000ffff027224 */ /* 0x000fe200078e0003 */
[----:B------:R-:W-:-:S03]  /*09d0*/  SHF.R.S32.HI R3, RZ, 0x1f, R0 ;  /* 0x0000001fff037819 */ /* 0x000fc60000011400 */
[----:B------:R-:W-:Y:S01]  /*09e0*/  @!P2 IMAD.MOV R2, RZ, RZ, -R2 ;  /* 0x000000ffff02a224 */ /* 0x000fe200078e0a02 */
[----:B------:R-:W-:Y:S02]  /*09f0*/  @!P1 LOP3.LUT R2, RZ, R4, RZ, 0x33, !PT ;  /* 0x00000004ff029212 */ /* 0x000fe400078e33ff */
[----:B------:R-:W-:-:S03]  /*0a00*/  LEA.HI R3, R3, R0, RZ, 0x9 ;  /* 0x0000000003037211 */ /* 0x000fc600078f48ff */
[----:B------:R-:W-:Y:S02]  /*0a10*/  IMAD.SHL.U32 R6, R2, 0x8, RZ ;  /* 0x0000000802067824 */ /* 0x000fe400078e00ff */
[----:B------:R-:W-:-:S03]  /*0a20*/  IMAD.MOV R2, RZ, RZ, -R2 ;  /* 0x000000ffff027224 */ /* 0x000fc600078e0a02 */
[----:B------:R-:W-:Y:S01]  /*0a30*/  LEA.HI.SX32 R3, R3, -R6, 0x17 ;  /* 0x8000000603037211 */ /* 0x000fe200078fbaff */
[----:B------:R-:W-:-:S03]  /*0a40*/  IMAD R8, R4, R2, R5 ;  /* 0x0000000204087224 */ /* 0x000fc600078e0205 */
[----:B------:R-:W-:Y:S02]  /*0a50*/  VIMNMX R9, R3, 0x8, PT ;  /* 0x0000000803097848 */ /* 0x000fe40003fe0100 */
[----:B------:R-:W-:Y:S02]  /*0a60*/  IABS R4, R8 ;  /* 0x0000000800047213 */ /* 0x000fe40000000000 */
[----:B------:R-:W-:-:S04]  /*0a70*/  IABS R7, R9 ;  /* 0x0000000900077213 */ /* 0x000fc80000000000 */
[----:B------:R-:W1:Y:S08]  /*0a80*/  I2F.RP R0, R7 ;  /* 0x0000000700007306 */ /* 0x000e700000209400 */
[----:B-1----:R-:W1:Y:S02]  /*0a90*/  MUFU.RCP R0, R0 ;  /* 0x0000000000007308 */ /* 0x002e640000001000 */
[----:B-1----:R-:W-:-:S06]  /*0aa0*/  VIADD R3, R0, 0xffffffe ;  /* 0x0ffffffe00037836 */ /* 0x002fcc0000000000 */
[----:B------:R-:W1:Y:S02]  /*0ab0*/  F2I.FTZ.U32.TRUNC.NTZ R3, R3 ;  /* 0x0000000300037305 */ /* 0x000e64000021f000 */
[----:B-1----:R-:W-:-:S04]  /*0ac0*/  IMAD.MOV R10, RZ, RZ, -R3 ;  /* 0x000000ffff0a7224 */ /* 0x002fc800078e0a03 */
[----:B------:R-:W-:Y:S01]  /*0ad0*/  IMAD.MOV.U32 R2, RZ, RZ, R10 ;  /* 0x000000ffff027224 */ /* 0x000fe200078e000a */
[----:B------:R-:W-:-:S03]  /*0ae0*/  IABS R10, R9 ;  /* 0x00000009000a7213 */ /* 0x000fc60000000000 */
[----:B------:R-:W-:Y:S02]  /*0af0*/  IMAD R5, R2, R7, RZ ;  /* 0x0000000702057224 */ /* 0x000fe400078e02ff */
[----:B------:R-:W-:Y:S02]  /*0b00*/  IMAD.MOV.U32 R2, RZ, RZ, RZ ;  /* 0x000000ffff027224 */ /* 0x000fe400078e00ff */
[----:B------:R-:W-:Y:S01]  /*0b10*/  IMAD.MOV R0, RZ, RZ, -R10 ;  /* 0x000000ffff007224 */ /* 0x000fe200078e0a0a */
[----:B------:R-:W-:Y:S01]  /*0b20*/  CS2R R10, SRZ ;  /* 0x00000000000a7805 */ /* 0x000fe2000001ff00 */
[----:B------:R-:W-:-:S06]  /*0b30*/  IMAD.HI.U32 R2, R3, R5, R2 ;  /* 0x0000000503027227 */ /* 0x000fcc00078e0002 */
[----:B------:R-:W-:-:S04]  /*0b40*/  IMAD.HI.U32 R3, R2, R4, RZ ;  /* 0x0000000402037227 */ /* 0x000fc800078e00ff */
[----:B------:R-:W-:Y:S01]  /*0b50*/  IMAD R0, R3, R0, R4 ;  /* 0x0000000003007224 */ /* 0x000fe200078e0204 */
[----:B------:R-:W-:-:S04]  /*0b60*/  MOV R4, 0x400 ;  /* 0x0000040000047802 */ /* 0x000fc80000000f00 */
[----:B------:R-:W-:-:S13]  /*0b70*/  ISETP.GT.U32.AND P1, PT, R7, R0, PT ;  /* 0x000000000700720c */ /* 0x000fda0003f24070 */
[----:B------:R-:W-:Y:S02]  /*0b80*/  @!P1 IMAD.IADD R0, R0, 0x1, -R7 ;  /* 0x0000000100009824 */ /* 0x000fe400078e0a07 */
[----:B------:R-:W-:Y:S01]  /*0b90*/  @!P1 VIADD R3, R3, 0x1 ;  /* 0x0000000103039836 */ /* 0x000fe20000000000 */
[----:B------:R-:W-:Y:S02]  /*0ba0*/  ISETP.NE.AND P1, PT, R9, RZ, PT ;  /* 0x000000ff0900720c */ /* 0x000fe40003f25270 */
[----:B------:R-:W-:Y:S02]  /*0bb0*/  ISETP.GE.U32.AND P0, PT, R0, R7, PT ;  /* 0x000000070000720c */ /* 0x000fe40003f06070 */
[----:B------:R-:W1:Y:S01]  /*0bc0*/  S2R R7, SR_CgaCtaId ;  /* 0x0000000000077919 */ /* 0x000e620000008800 */
[----:B------:R-:W-:-:S04]  /*0bd0*/  LOP3.LUT R0, R8, R9, RZ, 0x3c, !PT ;  /* 0x0000000908007212 */ /* 0x000fc800078e3cff */
[----:B------:R-:W-:-:S06]  /*0be0*/  ISETP.GE.AND P2, PT, R0, RZ, PT ;  /* 0x000000ff0000720c */ /* 0x000fcc0003f46270 */
[----:B------:R-:W-:-:S07]  /*0bf0*/  @P0 VIADD R3, R3, 0x1 ;  /* 0x0000000103030836 */ /* 0x000fce0000000000 */
[----:B------:R-:W-:Y:S01]  /*0c00*/  @!P2 IMAD.MOV R3, RZ, RZ, -R3 ;  /* 0x000000ffff03a224 */ /* 0x000fe200078e0a03 */
[----:B------:R-:W-:-:S05]  /*0c10*/  @!P1 LOP3.LUT R3, RZ, R9, RZ, 0x33, !PT ;  /* 0x00000009ff039212 */ /* 0x000fca00078e33ff */
[----:B------:R-:W-:Y:S02]  /*0c20*/  IMAD.MOV R0, RZ, RZ, -R3 ;  /* 0x000000ffff007224 */ /* 0x000fe400078e0a03 */
[----:B------:R-:W-:Y:S02]  /*0c30*/  IMAD.SHL.U32 R3, R3, 0x200, RZ ;  /* 0x0000020003037824 */ /* 0x000fe400078e00ff */
[----:B------:R-:W-:Y:S01]  /*0c40*/  IMAD R0, R9, R0, R8 ;  /* 0x0000000009007224 */ /* 0x000fe200078e0208 */
[----:B------:R-:W-:Y:S01]  /*0c50*/  CS2R R8, SRZ ;  /* 0x0000000000087805 */ /* 0x000fe2000001ff00 */
[----:B------:R-:W-:Y:S02]  /*0c60*/  VIADD R252, R3, 0x3 ;  /* 0x0000000303fc7836 */ /* 0x000fe40000000000 */
[----:B-1----:R-:W-:Y:S02]  /*0c70*/  IMAD.SHL.U32 R2, R7, 0x80, RZ ;  /* 0x0000008007027824 */ /* 0x002fe400078e00ff */
[----:B------:R-:W-:-:S02]  /*0c80*/  VIADD R252, R3, 0x6 ;  /* 0x0000000603fc7836 */ /* 0x000fc40000000000 */
[C---:B------:R-:W-:Y:S01]  /*0c90*/  VIADD R252, R3.reuse, 0x9 ;  /* 0x0000000903fc7836 */ /* 0x040fe20000000000 */
[----:B------:R-:W-:Y:S01]  /*0ca0*/  LOP3.LUT R5, R2, 0x180, RZ, 0xc0, !PT ;  /* 0x0000018002057812 */ /* 0x000fe200078ec0ff */
[----:B------:R-:W-:Y:S01]  /*0cb0*/  VIADD R252, R3, 0xc ;  /* 0x0000000c03fc7836 */ /* 0x000fe20000000000 */
[----:B------:R-:W-:Y:S01]  /*0cc0*/  LEA R2, R7, R4, 0x18 ;  /* 0x0000000407027211 */ /* 0x000fe200078ec0ff */
[C---:B------:R-:W-:Y:S02]  /*0cd0*/  VIADD R252, R3.reuse, 0xf ;  /* 0x0000000f03fc7836 */ /* 0x040fe40000000000 */
[C---:B------:R-:W-:Y:S02]  /*0ce0*/  VIADD R252, R3.reuse, 0x12 ;  /* 0x0000001203fc7836 */ /* 0x040fe40000000000 */
[----:B------:R1:W-:Y:S01]  /*0cf0*/  STL [R1+0x1f80], R2 ;  /* 0x001f800201007387 */ /* 0x0003e20000100800 */
[C---:B------:R-:W-:Y:S02]  /*0d00*/  VIADD R252, R3.reuse, 0x15 ;  /* 0x0000001503fc7836 */ /* 0x040fe40000000000 */
[C---:B------:R-:W-:Y:S01]  /*0d10*/  VIADD R252, R3.reuse, 0x18 ;  /* 0x0000001803fc7836 */ /* 0x040fe20000000000 */
[----:B------:R2:W-:Y:S01]  /*0d20*/  STL [R1+0x3e0], RZ ;  /* 0x0003e0ff01007387 */ /* 0x0005e20000100800 */
[----:B------:R-:W-:-:S02]  /*0d30*/  VIADD R252, R3, 0x1b ;  /* 0x0000001b03fc7836 */ /* 0x000fc40000000000 */
[C---:B------:R-:W-:Y:S01]  /*0d40*/  VIADD R252, R3.reuse, 0x1e ;  /* 0x0000001e03fc7836 */ /* 0x040fe20000000000 */
[----:B------:R2:W-:Y:S01]  /*0d50*/  STL [R1+0x3e4], RZ ;  /* 0x0003e4ff01007387 */ /* 0x0005e20000100800 */
[C---:B------:R-:W-:Y:S01]  /*0d60*/  VIADD R252, R3.reuse, 0x21 ;  /* 0x0000002103fc7836 */ /* 0x040fe20000000000 */
[----:B-1----:R-:W1:Y:S01]  /*0d70*/  LDC R2, c[0x0][0x230] ;  /* 0x00008c00ff027b82 */ /* 0x002e620000000800 */
[C---:B------:R-:W-:Y:S01]  /*0d80*/  VIADD R252, R3.reuse, 0x24 ;  /* 0x0000002403fc7836 */ /* 0x040fe20000000000 */
[----:B------:R2:W-:Y:S01]  /*0d90*/  STL [R1+0x3e8], RZ ;  /* 0x0003e8ff01007387 */ /* 0x0005e20000100800 */
[C---:B------:R-:W-:Y:S02]  /*0da0*/  VIADD R252, R3.reuse, 0x27 ;  /* 0x0000002703fc7836 */ /* 0x040fe40000000000 */
[C---:B------:R-:W-:Y:S01]  /*0db0*/  VIADD R252, R3.reuse, 0x2a ;  /* 0x0000002a03fc7836 */ /* 0x040fe20000000000 */
[----:B------:R2:W-:Y:S01]  /*0dc0*/  STL [R1+0x3ec], RZ ;  /* 0x0003ecff01007387 */ /* 0x0005e20000100800 */
[----:B------:R-:W-:-:S02]  /*0dd0*/  VIADD R252, R3, 0x2d ;  /* 0x0000002d03fc7836 */ /* 0x000fc40000000000 */
[C---:B------:R-:W-:Y:S01]  /*0de0*/  VIADD R252, R3.reuse, 0x30 ;  /* 0x0000003003fc7836 */ /* 0x040fe20000000000 */
[----:B------:R2:W-:Y:S01]  /*0df0*/  STL [R1+0x3f0], RZ ;  /* 0x0003f0ff01007387 */ /* 0x0005e20000100800 */
[C---:B------:R-:W-:Y:S02]  /*0e00*/  VIADD R252, R3.reuse, 0x33 ;  /* 0x0000003303fc7836 */ /* 0x040fe40000000000 */
        /* <DEDUP_REMOVED lines=8> */
[----:B------:R-:W-:Y:S02]  /*0e90*/  VIADD R252, R3, 0x45 ;  /* 0x0000004503fc7836 */ /* 0x000fe40000000000 */
[----:B-1----:R-:W-:Y:S01]  /*0ea0*/  VIADD R250, R2, 0x7f ;  /* 0x0000007f02fa7836 */ /* 0x002fe20000000000 */
[----:B0-----:R-:W-:Y:S01]  /*0eb0*/  LOP3.LUT R2, R251, 0x7f, RZ, 0xc0, !PT ;  /* 0x0000007ffb027812 */ /* 0x001fe200078ec0ff */
[C---:B------:R-:W-:Y:S01]  /*0ec0*/  VIADD R251, R3.reuse, 0x1 ;  /* 0x0000000103fb7836 */ /* 0x040fe20000000000 */
[----:B------:R2:W-:Y:S01]  /*0ed0*/  STL [R1+0x600], RZ ;  /* 0x000600ff01007387 */ /* 0x0005e20000100800 */
[C---:B------:R-:W-:Y:S01]  /*0ee0*/  VIADD R251, R3.reuse, 0x4 ;  /* 0x0000000403fb7836 */ /* 0x040fe20000000000 */
[----:B------:R-:W-:Y:S01]  /*0ef0*/  ISETP.GE.AND P0, PT, R250, 0x80, PT ;  /* 0x00000080fa00780c */ /* 0x000fe20003f06270 */
        /* <DEDUP_REMOVED lines=9> */
[C---:B------:R-:W-:Y:S02]  /*0f90*/  VIADD R251, R3.reuse, 0xd ;  /* 0x0000000d03fb7836 */ /* 0x040fe40000000000 */
[----:B------:R-:W-:-:S02]  /*0fa0*/  VIADD R250, R3, 0xe ;  /* 0x0000000e03fa7836 */ /* 0x000fc40000000000 */
[C---:B------:R-:W-:Y:S02]  /*0fb0*/  VIADD R251, R3.reuse, 0x10 ;  /* 0x0000001003fb7836 */ /* 0x040fe40000000000 */
[C---:B------:R-:W-:Y:S02]  /*0fc0*/  VIADD R250, R3.reuse, 0x11 ;  /* 0x0000001103fa7836 */ /* 0x040fe40000000000 */
[C---:B------:R-:W-:Y:S02]  /*0fd0*/  VIADD R251, R3.reuse, 0x13 ;  /* 0x0000001303fb7836 */ /* 0x040fe40000000000 */
        /* <DEDUP_REMOVED lines=358> */
[----:B------:R-:W-:Y:S01]  /*2640*/  IMAD.IADD R0, R6, 0x1, R0 ;  /* 0x0000000106007824 */ /* 0x000fe200078e0200 */
[----:B------:R-:W-:Y:S01]  /*2650*/  CS2R R6, SRZ ;  /* 0x0000000000067805 */ /* 0x000fe2000001ff00 */
        /* <DEDUP_REMOVED lines=12> */
[----:B------:R-:W-:Y:S01]  /*2720*/  IMAD R0, R0, 0x200, R5 ;  /* 0x0000020000007824 */ /* 0x000fe200078e0205 */
[----:B------:R-:W-:Y:S01]  /*2730*/  CS2R R4, SRZ ;  /* 0x0000000000047805 */ /* 0x000fe2000001ff00 */
        /* <DEDUP_REMOVED lines=15> */
[----:B------:R-:W-:Y:S02]  /*2830*/  IMAD.IADD R2, R2, 0x1, R0 ;  /* 0x0000000102027824 */ /* 0x000fe400078e0200 */
[C---:B------:R-:W-:Y:S02]  /*2840*/  VIADD R252, R3.reuse, 0x18c ;  /* 0x0000018c03fc7836 */ /* 0x040fe40000000000 */
[C---:B------:R-:W-:Y:S01]  /*2850*/  VIADD R251, R3.reuse, 0x1b4 ;  /* 0x000001b403fb7836 */ /* 0x040fe20000000000 */
[----:B------:R2:W-:Y:S01]  /*2860*/  STL [R1+0x1f88], R2 ;  /* 0x001f880201007387 */ /* 0x0005e20000100800 */
        /* <DEDUP_REMOVED lines=87> */
[----:B------:R-:W-:Y:S01]  /*2de0*/  VIADD R0, R3, 0x1ff ;  /* 0x000001ff03007836 */ /* 0x000fe20000000000 */
[----:B--2---:R-:W-:Y:S06]  /*2df0*/  @!P0 BRA `(.L_x_0) ;  /* 0x000005ec005c8947 */ /* 0x004fec0003800000 */
[----:B------:R-:W-:Y:S01]  /*2e00*/  IABS R8, R248 ;  /* 0x000000f800087213 */ /* 0x000fe20000000000 */
[----:B------:R-:W-:Y:S01]  /*2e10*/  IMAD.MOV.U32 R247, RZ, RZ, R2 ;  /* 0x000000fffff77224 */ /* 0x000fe200078e0002 */
[----:B------:R-:W-:Y:S01]  /*2e20*/  IABS R2, R249 ;  /* 0x000000f900027213 */ /* 0x000fe20000000000 */
[C---:B------:R-:W-:Y:S01]  /*2e30*/  VIADD R246, R3.reuse, 0x1fb ;  /* 0x000001fb03f67836 */ /* 0x040fe20000000000 */
[----:B------:R-:W0:Y:S01]  /*2e40*/  I2F.RP R4, R8 ;  /* 0x0000000800047306 */ /* 0x000e220000209400 */
[----:B------:R-:W-:Y:S01]  /*2e50*/  ISETP.GE.AND P2, PT, R0, RZ, PT ;  /* 0x000000ff0000720c */ /* 0x000fe20003f46270 */
[C---:B------:R-:W-:Y:S01]  /*2e60*/  VIADD R244, R3.reuse, 0x1f9 ;  /* 0x000001f903f47836 */ /* 0x040fe20000000000 */
[----:B------:R-:W-:Y:S01]  /*2e70*/  IABS R9, R247 ;  /* 0x000000f700097213 */ /* 0x000fe20000000000 */
[----:B------:R-:W-:Y:S01]  /*2e80*/  VIADD R245, R3, 0x1f8 ;  /* 0x000001f803f57836 */ /* 0x000fe20000000000 */
[----:B------:R-:W-:Y:S01]  /*2e90*/  ISETP.GE.AND P4, PT, R247, RZ, PT ;  /* 0x000000fff700720c */ /* 0x000fe20003f86270 */
[----:B------:R-:W-:Y:S01]  /*2ea0*/  VIADD R247, R3, 0x1fa ;  /* 0x000001fa03f77836 */ /* 0x000fe20000000000 */
[----:B------:R-:W-:Y:S01]  /*2eb0*/  IABS R12, R244 ;  /* 0x000000f4000c7213 */ /* 0x000fe20000000000 */
[----:B------:R-:W1:Y:S01]  /*2ec0*/  I2F.RP R6, R2 ;  /* 0x0000000200067306 */ /* 0x000e620000209400 */
[----:B------:R-:W-:Y:S01]  /*2ed0*/  ISETP.GE.AND P1, PT, R251, RZ, PT ;  /* 0x000000fffb00720c */ /* 0x000fe20003f26270 */
[C---:B------:R-:W-:Y:S01]  /*2ee0*/  VIADD R239, R3.reuse, 0x1ee ;  /* 0x000001ee03ef7836 */ /* 0x040fe20000000000 */
[----:B------:R-:W-:Y:S01]  /*2ef0*/  ISETP.GE.AND P6, PT, R250, RZ, PT ;  /* 0x000000fffa00720c */ /* 0x000fe20003fc6270 */
[----:B------:R-:W-:-:S02]  /*2f00*/  VIADD R236, R3, 0x1b3 ;  /* 0x000001b303ec7836 */ /* 0x000fc40000000000 */
[C---:B------:R-:W-:Y:S02]  /*2f10*/  VIADD R237, R3.reuse, 0x1b2 ;  /* 0x000001b203ed7836 */ /* 0x040fe40000000000 */
[----:B0-----:R-:W0:Y:S01]  /*2f20*/  MUFU.RCP R4, R4 ;  /* 0x0000000400047308 */ /* 0x001e220000001000 */
[C---:B------:R-:W-:Y:S02]  /*2f30*/  VIADD R238, R3.reuse, 0x1b0 ;  /* 0x000001b003ee7836 */ /* 0x040fe40000000000 */
[C---:B------:R-:W-:Y:S02]  /*2f40*/  VIADD R231, R3.reuse, 0x19b ;  /* 0x0000019b03e77836 */ /* 0x040fe40000000000 */
[C---:B------:R-:W-:Y:S02]  /*2f50*/  VIADD R230, R3.reuse, 0x103 ;  /* 0x0000010303e67836 */ /* 0x040fe40000000000 */
[C---:B------:R-:W-:Y:S01]  /*2f60*/  VIADD R228, R3.reuse, 0xb0 ;  /* 0x000000b003e47836 */ /* 0x040fe20000000000 */
[----:B-1----:R-:W1:Y:S01]  /*2f70*/  MUFU.RCP R6, R6 ;  /* 0x0000000600067308 */ /* 0x002e620000001000 */
[----:B------:R-:W-:-:S02]  /*2f80*/  VIADD R222, R3, 0xb1 ;  /* 0x000000b103de7836 */ /* 0x000fc40000000000 */
[C---:B------:R-:W-:Y:S01]  /*2f90*/  VIADD R221, R3.reuse, 0x99 ;  /* 0x0000009903dd7836 */ /* 0x040fe20000000000 */
[----:B------:R-:W-:Y:S01]  /*2fa0*/  IABS R142, R228 ;  /* 0x000000e4008e7213 */ /* 0x000fe20000000000 */
[C---:B------:R-:W-:Y:S01]  /*2fb0*/  VIADD R215, R3.reuse, 0x82 ;  /* 0x0000008203d77836 */ /* 0x040fe20000000000 */
[----:B------:R-:W-:Y:S01]  /*2fc0*/  IABS R141, R222 ;  /* 0x000000de008d7213 */ /* 0x000fe20000000000 */
[C---:B------:R-:W-:Y:S01]  /*2fd0*/  VIADD R188, R3.reuse, 0x30 ;  /* 0x0000003003bc7836 */ /* 0x040fe20000000000 */
[----:B------:R-:W-:Y:S01]  /*2fe0*/  IABS R181, R221 ;  /* 0x000000dd00b57213 */ /* 0x000fe20000000000 */
[----:B0-----:R-:W-:Y:S02]  /*2ff0*/  VIADD R4, R4, 0xffffffe ;  /* 0x0ffffffe04047836 */ /* 0x001fe40000000000 */
[C---:B------:R-:W-:Y:S01]  /*3000*/  VIADD R196, R3.reuse, 0x2f ;  /* 0x0000002f03c47836 */ /* 0x040fe20000000000 */
[----:B------:R-:W-:Y:S01]  /*3010*/  IABS R98, R188 ;  /* 0x000000bc00627213 */ /* 0x000fe20000000000 */
[----:B------:R-:W0:Y:S01]  /*3020*/  F2I.FTZ.U32.TRUNC.NTZ R5, R4 ;  /* 0x0000000400057305 */ /* 0x000e22000021f000 */
[----:B------:R-:W-:-:S02]  /*3030*/  VIADD R204, R3, 0x2d ;  /* 0x0000002d03cc7836 */ /* 0x000fc40000000000 */
[----:B------:R-:W-:Y:S01]  /*3040*/  IABS R105, R196 ;  /* 0x000000c400697213 */ /* 0x000fe20000000000 */
[----:B-1----:R-:W-:Y:S02]  /*3050*/  VIADD R6, R6, 0xffffffe ;  /* 0x0ffffffe06067836 */ /* 0x002fe40000000000 */
[----:B------:R-:W-:Y:S01]  /*3060*/  IABS R117, R204 ;  /* 0x000000cc00757213 */ /* 0x000fe20000000000 */
[C---:B------:R-:W-:Y:S01]  /*3070*/  VIADD R108, R3.reuse, 0x24 ;  /* 0x00000024036c7836 */ /* 0x040fe20000000000 */
[----:B------:R1:W2:Y:S01]  /*3080*/  F2I.FTZ.U32.TRUNC.NTZ R7, R6 ;  /* 0x0000000600077305 */ /* 0x0002a2000021f000 */
[C---:B------:R-:W-:Y:S02]  /*3090*/  VIADD R143, R3.reuse, 0x23 ;  /* 0x00000023038f7836 */ /* 0x040fe40000000000 */
[C---:B------:R-:W-:Y:S01]  /*30a0*/  VIADD R192, R3.reuse, 0xd ;  /* 0x0000000d03c07836 */ /* 0x040fe20000000000 */
[----:B------:R-:W-:Y:S01]  /*30b0*/  IABS R173, R108 ;  /* 0x0000006c00ad7213 */ /* 0x000fe20000000000 */
[----:B------:R-:W-:Y:S01]  /*30c0*/  VIADD R161, R3, 0xc ;  /* 0x0000000c03a17836 */ /* 0x000fe20000000000 */
[----:B------:R-:W-:Y:S01]  /*30d0*/  IABS R180, R143 ;  /* 0x0000008f00b47213 */ /* 0x000fe20000000000 */
[----:B0-----:R-:W-:-:S04]  /*30e0*/  IMAD.MOV R4, RZ, RZ, -R5 ;  /* 0x000000ffff047224 */ /* 0x001fc800078e0a05 */
[----:B-1----:R-:W-:Y:S02]  /*30f0*/  IMAD R6, R4, R8, RZ ;  /* 0x0000000804067224 */ /* 0x002fe400078e02ff */
[----:B------:R-:W-:-:S04]  /*3100*/  IMAD.MOV.U32 R4, RZ, RZ, RZ ;  /* 0x000000ffff047224 */ /* 0x000fc800078e00ff */
[----:B------:R-:W-:-:S04]  /*3110*/  IMAD.HI.U32 R6, R5, R6, R4 ;  /* 0x0000000605067227 */ /* 0x000fc800078e0004 */
[----:B--2---:R-:W-:Y:S02]  /*3120*/  IMAD.MOV R4, RZ, RZ, -R7 ;  /* 0x000000ffff047224 */ /* 0x004fe400078e0a07 */
[----:B------:R-:W-:-:S04]  /*3130*/  IMAD.HI.U32 R6, R6, R9, RZ ;  /* 0x0000000906067227 */ /* 0x000fc800078e00ff */
[----:B------:R-:W-:Y:S02]  /*3140*/  IMAD.MOV R6, RZ, RZ, -R6 ;  /* 0x000000ffff067224 */ /* 0x000fe400078e0a06 */
[----:B------:R-:W-:Y:S02]  /*3150*/  IMAD R4, R4, R2, RZ ;  /* 0x0000000204047224 */ /* 0x000fe400078e02ff */
[C---:B------:R-:W-:Y:S01]  /*3160*/  IMAD R5, R8.reuse, R6, R9 ;  /* 0x0000000608057224 */ /* 0x040fe200078e0209 */
[----:B------:R-:W-:Y:S01]  /*3170*/  IABS R9, R0 ;  /* 0x0000000000097213 */ /* 0x000fe20000000000 */
[----:B------:R-:W-:Y:S01]  /*3180*/  IMAD.MOV.U32 R6, RZ, RZ, RZ ;  /* 0x000000ffff067224 */ /* 0x000fe200078e00ff */
[----:B------:R-:W-:Y:S01]  /*3190*/  IABS R0, R251 ;  /* 0x000000fb00007213 */ /* 0x000fe20000000000 */
[----:B------:R-:W-:Y:S01]  /*31a0*/  VIADD R251, R3, 0xf ;  /* 0x0000000f03fb7836 */ /* 0x000fe20000000000 */
[----:B------:R-:W-:Y:S01]  /*31b0*/  ISETP.GT.U32.AND P0, PT, R8, R5, PT ;  /* 0x000000050800720c */ /* 0x000fe20003f04070 */
[----:B------:R-:W-:Y:S01]  /*31c0*/  IMAD.HI.U32 R4, R7, R4, R6 ;  /* 0x0000000407047227 */ /* 0x000fe200078e0006 */
[----:B------:R-:W-:-:S02]  /*31d0*/  IABS R7, R250 ;  /* 0x000000fa00077213 */ /* 0x000fc40000000000 */
[----:B------:R-:W-:Y:S01]  /*31e0*/  IABS R184, R251 ;  /* 0x000000fb00b87213 */ /* 0x000fe20000000000 */
[----:B------:R-:W-:Y:S02]  /*31f0*/  IMAD.MOV.U32 R6, RZ, RZ, R9 ;  /* 0x000000ffff067224 */ /* 0x000fe400078e0009 */
[----:B------:R-:W-:-:S04]  /*3200*/  IMAD.HI.U32 R10, R4, R7, RZ ;  /* 0x00000007040a7227 */ /* 0x000fc800078e00ff */
[----:B------:R-:W-:-:S04]  /*3210*/  IMAD.HI.U32 R9, R4, R6, RZ ;  /* 0x0000000604097227 */ /* 0x000fc800078e00ff */
[----:B------:R-:W-:Y:S02]  /*3220*/  @!P0 IMAD.IADD R5, R5, 0x1, -R8 ;  /* 0x0000000105058824 */ /* 0x000fe400078e0a08 */
[----:B------:R-:W-:Y:S02]  /*3230*/  IMAD.MOV R9, RZ, RZ, -R9 ;  /* 0x000000ffff097224 */ /* 0x000fe400078e0a09 */
[----:B------:R-:W-:Y:S01]  /*3240*/  IMAD.MOV R10, RZ, RZ, -R10 ;  /* 0x000000ffff0a7224 */ /* 0x000fe200078e0a0a */
[----:B------:R-:W-:Y:S01]  /*3250*/  ISETP.GT.U32.AND P3, PT, R8, R5, PT ;  /* 0x000000050800720c */ /* 0x000fe20003f64070 */
[C---:B------:R-:W-:Y:S01]  /*3260*/  IMAD R6, R2.reuse, R9, R6 ;  /* 0x0000000902067224 */ /* 0x040fe200078e0206 */
[----:B------:R-:W-:Y:S01]  /*3270*/  IABS R9, R246 ;  /* 0x000000f600097213 */ /* 0x000fe20000000000 */
[C---:B------:R-:W-:Y:S01]  /*3280*/  IMAD R7, R2.reuse, R10, R7 ;  /* 0x0000000a02077224 */ /* 0x040fe200078e0207 */
[----:B------:R-:W-:Y:S01]  /*3290*/  IABS R10, R252 ;  /* 0x000000fc000a7213 */ /* 0x000fe20000000000 */
[----:B------:R-:W-:Y:S01]  /*32a0*/  VIADD R250, R3, 0xe ;  /* 0x0000000e03fa7836 */ /* 0x000fe20000000000 */
[----:B------:R-:W-:-:S02]  /*32b0*/  ISETP.GT.U32.AND P0, PT, R2, R6, PT ;  /* 0x000000060200720c */ /* 0x000fc40003f04070 */
[----:B------:R-:W-:Y:S02]  /*32c0*/  ISETP.GT.U32.AND P5, PT, R2, R7, PT ;  /* 0x000000070200720c */ /* 0x000fe40003fa4070 */
[----:B------:R-:W-:-:S03]  /*32d0*/  IABS R200, R250 ;  /* 0x000000fa00c87213 */ /* 0x000fc60000000000 */
[----:B------:R-:W-:Y:S01]  /*32e0*/  @!P3 IMAD.IADD R5, R5, 0x1, -R8 ;  /* 0x000000010505b824 */ /* 0x000fe200078e0a08 */
[----:B------:R-:W-:Y:S01]  /*32f0*/  ISETP.NE.AND P3, PT, R248, RZ, PT ;  /* 0x000000fff800720c */ /* 0x000fe20003f65270 */
[----:B------:R-:W-:-:S04]  /*3300*/  IMAD.HI.U32 R8, R4, R0, RZ ;  /* 0x0000000004087227 */ /* 0x000fc800078e00ff */
[----:B------:R-:W-:Y:S02]  /*3310*/  @!P0 IMAD.IADD R6, R6, 0x1, -R2 ;  /* 0x0000000106068824 */ /* 0x000fe400078e0a02 */
[----:B------:R-:W-:Y:S02]  /*3320*/  IMAD.MOV R8, RZ, RZ, -R8 ;  /* 0x000000ffff087224 */ /* 0x000fe400078e0a08 */
[----:B------:R-:W-:Y:S01]  /*3330*/  IMAD.MOV.U32 R11, RZ, RZ, R5 ;  /* 0x000000ffff0b7224 */ /* 0x000fe200078e0005 */
[C---:B------:R-:W-:Y:S01]  /*3340*/  ISETP.GT.U32.AND P0, PT, R2.reuse, R6, PT ;  /* 0x000000060200720c */ /* 0x040fe20003f04070 */
[----:B------:R-:W-:Y:S02]  /*3350*/  IMAD R0, R2, R8, R0 ;  /* 0x0000000802007224 */ /* 0x000fe400078e0200 */
[----:B------:R-:W-:Y:S01]  /*3360*/  @!P4 IMAD.MOV R11, RZ, RZ, -R11 ;  /* 0x000000ffff0bc224 */ /* 0x000fe200078e0a0b */
[----:B------:R-:W-:Y:S01]  /*3370*/  @!P3 LOP3.LUT R11, RZ, R248, RZ, 0x33, !PT ;  /* 0x000000f8ff0bb212 */ /* 0x000fe200078e33ff */
[----:B------:R-:W-:Y:S01]  /*3380*/  IMAD.HI.U32 R5, R4, R9, RZ ;  /* 0x0000000904057227 */ /* 0x000fe200078e00ff */
[----:B------:R-:W-:-:S02]  /*3390*/  ISETP.GT.U32.AND P3, PT, R2, R0, PT ;  /* 0x000000000200720c */ /* 0x000fc40003f64070 */
[----:B------:R-:W-:Y:S01]  /*33a0*/  ISETP.GE.AND P4, PT, R252, RZ, PT ;  /* 0x000000fffc00720c */ /* 0x000fe20003f86270 */
[--C-:B------:R-:W-:Y:S01]  /*33b0*/  @!P5 IMAD.IADD R7, R7, 0x1, -R2.reuse ;  /* 0x000000010707d824 */ /* 0x100fe200078e0a02 */
[----:B------:R0:W-:Y:S01]  /*33c0*/  STL [R1+0x510], R11 ;  /* 0x0005100b01007387 */ /* 0x0001e20000100800 */
[----:B------:R-:W-:Y:S02]  /*33d0*/  IMAD.MOV R5, RZ, RZ, -R5 ;  /* 0x000000ffff057224 */ /* 0x000fe400078e0a05 */
[----:B------:R-:W-:Y:S01]  /*33e0*/  @!P0 IMAD.IADD R6, R6, 0x1, -R2 ;  /* 0x0000000106068824 */ /* 0x000fe200078e0a02 */
[C---:B------:R-:W-:Y:S01]  /*33f0*/  ISETP.GT.U32.AND P5, PT, R2.reuse, R7, PT ;  /* 0x000000070200720c */ /* 0x040fe20003fa4070 */
[----:B------:R-:W-:Y:S01]  /*3400*/  IMAD R5, R2, R5, R9 ;  /* 0x0000000502057224 */ /* 0x000fe200078e0209 */
[----:B------:R-:W-:Y:S01]  /*3410*/  ISETP.GE.AND P0, PT, R246, RZ, PT ;  /* 0x000000fff600720c */ /* 0x000fe20003f06270 */
[----:B------:R-:W-:Y:S02]  /*3420*/  IMAD.MOV.U32 R14, RZ, RZ, R6 ;  /* 0x000000ffff0e7224 */ /* 0x000fe400078e0006 */
[----:B------:R-:W-:Y:S01]  /*3430*/  @!P3 IMAD.IADD R0, R0, 0x1, -R2 ;  /* 0x000000010000b824 */ /* 0x000fe200078e0a02 */
[----:B0-----:R-:W-:Y:S01]  /*3440*/  IABS R11, R247 ;  /* 0x000000f7000b7213 */ /* 0x001fe20000000000 */
[----:B------:R-:W-:-:S03]  /*3450*/  IMAD.HI.U32 R8, R4, R10, RZ ;  /* 0x0000000a04087227 */ /* 0x000fc600078e00ff */
[C---:B------:R-:W-:Y:S01]  /*3460*/  ISETP.GT.U32.AND P3, PT, R2.reuse, R0, PT ;  /* 0x000000000200720c */ /* 0x040fe20003f64070 */
[----:B------:R-:W-:Y:S01]  /*3470*/  @!P2 IMAD.MOV R14, RZ, RZ, -R14 ;  /* 0x000000ffff0ea224 */ /* 0x000fe200078e0a0e */
[C---:B------:R-:W-:Y:S01]  /*3480*/  ISETP.GT.U32.AND P2, PT, R2.reuse, R5, PT ;  /* 0x000000050200720c */ /* 0x040fe20003f44070 */
[----:B------:R-:W-:Y:S02]  /*3490*/  IMAD.MOV R8, RZ, RZ, -R8 ;  /* 0x000000ffff087224 */ /* 0x000fe400078e0a08 */
[----:B------:R-:W-:Y:S01]  /*34a0*/  @!P5 IMAD.IADD R7, R7, 0x1, -R2 ;  /* 0x000000010707d824 */ /* 0x000fe200078e0a02 */
[----:B------:R-:W-:Y:S01]  /*34b0*/  STL [R1+0x720], R14 ;  /* 0x0007200e01007387 */ /* 0x000fe20000100800 */
[----:B------:R-:W-:Y:S02]  /*34c0*/  IMAD R8, R2, R8, R10 ;  /* 0x0000000802087224 */ /* 0x000fe400078e020a */
[----:B------:R-:W-:-:S03]  /*34d0*/  IMAD.HI.U32 R6, R4, R12, RZ ;  /* 0x0000000c04067227 */ /* 0x000fc600078e00ff */
[----:B------:R-:W-:Y:S01]  /*34e0*/  ISETP.GT.U32.AND P5, PT, R2, R8, PT ;  /* 0x000000080200720c */ /* 0x000fe20003fa4070 */
[----:B------:R-:W-:-:S04]  /*34f0*/  IMAD.HI.U32 R9, R4, R11, RZ ;  /* 0x0000000b04097227 */ /* 0x000fc800078e00ff */
[----:B------:R-:W-:Y:S01]  /*3500*/  IMAD.MOV.U32 R13, RZ, RZ, R7 ;  /* 0x000000ffff0d7224 */ /* 0x000fe200078e0007 */
[----:B------:R-:W-:Y:S01]  /*3510*/  IABS R7, R245 ;  /* 0x000000f500077213 */ /* 0x000fe20000000000 */
[----:B------:R-:W-:Y:S02]  /*3520*/  IMAD.MOV R6, RZ, RZ, -R6 ;  /* 0x000000ffff067224 */ /* 0x000fe400078e0a06 */
[--C-:B------:R-:W-:Y:S02]  /*3530*/  @!P3 IMAD.IADD R0, R0, 0x1, -R2.reuse ;  /* 0x000000010000b824 */ /* 0x100fe400078e0a02 */
[----:B------:R-:W-:Y:S02]  /*3540*/  @!P2 IMAD.IADD R5, R5, 0x1, -R2 ;  /* 0x000000010505a824 */ /* 0x000fe400078e0a02 */
[----:B------:R-:W-:Y:S02]  /*3550*/  IMAD.MOV R9, RZ, RZ, -R9 ;  /* 0x000000ffff097224 */ /* 0x000fe400078e0a09 */
[C---:B------:R-:W-:Y:S01]  /*3560*/  IMAD R6, R2.reuse, R6, R12 ;  /* 0x0000000602067224 */ /* 0x040fe200078e020c */
[----:B------:R-:W-:Y:S01]  /*3570*/  ISETP.GT.U32.AND P2, PT, R2, R5, PT ;  /* 0x000000050200720c */ /* 0x000fe20003f44070 */
[----:B------:R-:W-:-:S02]  /*3580*/  IMAD.MOV.U32 R10, RZ, RZ, R0 ;  /* 0x000000ffff0a7224 */ /* 0x000fc400078e0000 */
[----:B------:R-:W-:Y:S02]  /*3590*/  IMAD R9, R2, R9, R11 ;  /* 0x0000000902097224 */ /* 0x000fe400078e020b */
[----:B------:R-:W-:-:S03]  /*35a0*/  IMAD.HI.U32 R11, R4, R7, RZ ;  /* 0x00000007040b7227 */ /* 0x000fc600078e00ff */
[C---:B------:R-:W-:Y:S01]  /*35b0*/  ISETP.GT.U32.AND P3, PT, R2.reuse, R9, PT ;  /* 0x000000090200720c */ /* 0x040fe20003f64070 */
[----:B------:R-:W-:Y:S01]  /*35c0*/  @!P1 IMAD.MOV R10, RZ, RZ, -R10 ;  /* 0x000000ffff0a9224 */ /* 0x000fe200078e0a0a */
[----:B------:R-:W-:Y:S01]  /*35d0*/  ISETP.GT.U32.AND P1, PT, R2, R6, PT ;  /* 0x000000060200720c */ /* 0x000fe20003f24070 */
[--C-:B------:R-:W-:Y:S02]  /*35e0*/  @!P5 IMAD.IADD R8, R8, 0x1, -R2.reuse ;  /* 0x000000010808d824 */ /* 0x100fe400078e0a02 */
[----:B------:R-:W-:Y:S02]  /*35f0*/  IMAD.MOV R11, RZ, RZ, -R11 ;  /* 0x000000ffff0b7224 */ /* 0x000fe400078e0a0b */
[--C-:B------:R-:W-:Y:S01]  /*3600*/  @!P2 IMAD.IADD R5, R5, 0x1, -R2.reuse ;  /* 0x000000010505a824 */ /* 0x100fe200078e0a02 */
[C---:B------:R-:W-:Y:S01]  /*3610*/  ISETP.GT.U32.AND P5, PT, R2.reuse, R8, PT ;  /* 0x000000080200720c */ /* 0x040fe20003fa4070 */
[C---:B------:R-:W-:Y:S02]  /*3620*/  IMAD R7, R2.reuse, R11, R7 ;  /* 0x0000000b02077224 */ /* 0x040fe400078e0207 */
[----:B------:R-:W-:Y:S01]  /*3630*/  @!P6 IMAD.MOV R13, RZ, RZ, -R13 ;  /* 0x000000ffff0de224 */ /* 0x000fe200078e0a0d */
[----:B------:R-:W-:Y:S01]  /*3640*/  ISETP.GE.AND P6, PT, R247, RZ, PT ;  /* 0x000000fff700720c */ /* 0x000fe20003fc6270 */
[C---:B------:R-:W-:Y:S01]  /*3650*/  VIADD R246, R3.reuse, 0x1f7 ;  /* 0x000001f703f67836 */ /* 0x040fe20000000000 */
[----:B------:R-:W-:Y:S01]  /*3660*/  ISETP.GT.U32.AND P2, PT, R2, R7, PT ;  /* 0x000000070200720c */ /* 0x000fe20003f44070 */
[--C-:B------:R-:W-:Y:S01]  /*3670*/  @!P1 IMAD.IADD R6, R6, 0x1, -R2.reuse ;  /* 0x0000000106069824 */ /* 0x100fe200078e0a02 */
[----:B------:R-:W-:Y:S01]  /*3680*/  STL [R1+0x71c], R13 ;  /* 0x00071c0d01007387 */ /* 0x000fe20000100800 */
[----:B------:R-:W-:Y:S01]  /*3690*/  VIADD R247, R3, 0x1f6 ;  /* 0x000001f603f77836 */ /* 0x000fe20000000000 */
[----:B------:R-:W-:Y:S01]  /*36a0*/  IABS R0, R246 ;  /* 0x000000f600007213 */ /* 0x000fe20000000000 */
[----:B------:R-:W-:Y:S01]  /*36b0*/  IMAD.MOV.U32 R12, RZ, RZ, R5 ;  /* 0x000000ffff0c7224 */ /* 0x000fe200078e0005 */
[----:B------:R0:W-:Y:S01]  /*36c0*/  STL [R1+0x718], R10 ;  /* 0x0007180a01007387 */ /* 0x0001e20000100800 */
[----:B------:R-:W-:Y:S01]  /*36d0*/  ISETP.GT.U32.AND P1, PT, R2, R6, PT ;  /* 0x000000060200720c */ /* 0x000fe20003f24070 */
[----:B------:R-:W-:Y:S01]  /*36e0*/  @!P5 IMAD.IADD R8, R8, 0x1, -R2 ;  /* 0x000000010808d824 */ /* 0x000fe200078e0a02 */
[----:B------:R-:W-:Y:S01]  /*36f0*/  ISETP.GE.AND P5, PT, R244, RZ, PT ;  /* 0x000000fff400720c */ /* 0x000fe20003fa6270 */
[----:B------:R-:W-:Y:S01]  /*3700*/  @!P0 IMAD.MOV R12, RZ, RZ, -R12 ;  /* 0x000000ffff0c8224 */ /* 0x000fe200078e0a0c */
[----:B------:R-:W-:Y:S01]  /*3710*/  ISETP.GE.AND P0, PT, R246, RZ, PT ;  /* 0x000000fff600720c */ /* 0x000fe20003f06270 */
[----:B------:R-:W-:Y:S01]  /*3720*/  IMAD.HI.U32 R11, R4, R0, RZ ;  /* 0x00000000040b7227 */ /* 0x000fe200078e00ff */
[----:B0-----:R-:W-:-:S03]  /*3730*/  IABS R10, R247 ;  /* 0x000000f7000a7213 */ /* 0x001fc60000000000 */
[----:B------:R-:W-:Y:S02]  /*3740*/  IMAD.MOV.U32 R13, RZ, RZ, R8 ;  /* 0x000000ffff0d7224 */ /* 0x000fe400078e0008 */
[----:B------:R-:W-:Y:S02]  /*3750*/  VIADD R246, R3, 0x1f5 ;  /* 0x000001f503f67836 */ /* 0x000fe40000000000 */
[--C-:B------:R-:W-:Y:S02]  /*3760*/  @!P2 IMAD.IADD R7, R7, 0x1, -R2.reuse ;  /* 0x000000010707a824 */ /* 0x100fe400078e0a02 */
[----:B------:R-:W-:Y:S01]  /*3770*/  @!P3 IMAD.IADD R9, R9, 0x1, -R2 ;  /* 0x000000010909b824 */ /* 0x000fe200078e0a02 */
[----:B------:R-:W-:Y:S01]  /*3780*/  IABS R5, R246 ;  /* 0x000000f600057213 */ /* 0x000fe20000000000 */
[----:B------:R-:W-:Y:S01]  /*3790*/  IMAD.HI.U32 R8, R4, R10, RZ ;  /* 0x0000000a04087227 */ /* 0x000fe200078e00ff */
[C---:B------:R-:W-:Y:S02]  /*37a0*/  ISETP.GT.U32.AND P2, PT, R2.reuse, R7, PT ;  /* 0x000000070200720c */ /* 0x040fe40003f44070 */
[----:B------:R-:W-:Y:S01]  /*37b0*/  ISETP.GT.U32.AND P3, PT, R2, R9, PT ;  /* 0x000000090200720c */ /* 0x000fe20003f64070 */
[----:B------:R-:W-:-:S02]  /*37c0*/  IMAD.MOV R11, RZ, RZ, -R11 ;  /* 0x000000ffff0b7224 */ /* 0x000fc400078e0a0b */
[----:B------:R-:W-:Y:S01]  /*37d0*/  @!P4 IMAD.MOV R13, RZ, RZ, -R13 ;  /* 0x000000ffff0dc224 */ /* 0x000fe200078e0a0d */
[----:B------:R-:W-:Y:S01]  /*37e0*/  ISETP.GE.AND P4, PT, R245, RZ, PT ;  /* 0x000000fff500720c */ /* 0x000fe20003f86270 */
[----:B------:R-:W-:Y:S02]  /*37f0*/  IMAD.MOV R8, RZ, RZ, -R8 ;  /* 0x000000ffff087224 */ /* 0x000fe400078e0a08 */
[----:B------:R-:W-:Y:S01]  /*3800*/  IMAD R0, R2, R11, R0 ;  /* 0x0000000b02007224 */ /* 0x000fe200078e0200 */
[----:B------:R-:W-:Y:S01]  /*3810*/  STL [R1+0x714], R13 ;  /* 0x0007140d01007387 */ /* 0x000fe20000100800 */
[----:B------:R-:W-:Y:S02]  /*3820*/  @!P1 IMAD.IADD R6, R6, 0x1, -R2 ;  /* 0x0000000106069824 */ /* 0x000fe400078e0a02 */
[----:B------:R-:W-:Y:S01]  /*3830*/  IMAD R8, R2, R8, R10 ;  /* 0x0000000802087224 */ /* 0x000fe200078e020a */
[----:B------:R0:W-:Y:S01]  /*3840*/  STL [R1+0x710], R12 ;  /* 0x0007100c01007387 */ /* 0x0001e20000100800 */
[----:B------:R-:W-:Y:S01]  /*3850*/  IMAD.HI.U32 R10, R4, R5, RZ ;  /* 0x00000005040a7227 */ /* 0x000fe200078e00ff */
[----:B------:R-:W-:-:S03]  /*3860*/  ISETP.GT.U32.AND P1, PT, R2, R0, PT ;  /* 0x000000000200720c */ /* 0x000fc60003f24070 */
[----:B------:R-:W-:Y:S02]  /*3870*/  IMAD.MOV R10, RZ, RZ, -R10 ;  /* 0x000000ffff0a7224 */ /* 0x000fe400078e0a0a */
[----:B------:R-:W-:Y:S02]  /*3880*/  @!P2 IMAD.IADD R7, R7, 0x1, -R2 ;  /* 0x000000010707a824 */ /* 0x000fe400078e0a02 */
[C---:B------:R-:W-:Y:S02]  /*3890*/  IMAD R5, R2.reuse, R10, R5 ;  /* 0x0000000a02057224 */ /* 0x040fe400078e0205 */
[----:B0-----:R-:W-:Y:S02]  /*38a0*/  IMAD.MOV.U32 R12, RZ, RZ, R6 ;  /* 0x000000ffff0c7224 */ /* 0x001fe400078e0006 */
[----:B------:R-:W-:Y:S01]  /*38b0*/  @!P3 IMAD.IADD R9, R9, 0x1, -R2 ;  /* 0x000000010909b824 */ /* 0x000fe200078e0a02 */
[----:B------:R-:W-:Y:S01]  /*38c0*/  ISETP.GE.AND P3, PT, R247, RZ, PT ;  /* 0x000000fff700720c */ /* 0x000fe20003f66270 */
[----:B------:R-:W-:Y:S01]  /*38d0*/  @!P5 IMAD.MOV R12, RZ, RZ, -R12 ;  /* 0x000000ffff0cd224 */ /* 0x000fe200078e0a0c */
[C---:B------:R-:W-:Y:S01]  /*38e0*/  ISETP.GT.U32.AND P5, PT, R2.reuse, R8, PT ;  /* 0x000000080200720c */ /* 0x040fe20003fa4070 */
[----:B------:R-:W-:Y:S01]  /*38f0*/  @!P4 IMAD.MOV R7, RZ, RZ, -R7 ;  /* 0x000000ffff07c224 */ /* 0x000fe200078e0a07 */
[----:B------:R-:W-:Y:S01]  /*3900*/  ISETP.GT.U32.AND P4, PT, R2, R5, PT ;  /* 0x000000050200720c */ /* 0x000fe20003f84070 */
[----:B------:R-:W-:Y:S01]  /*3910*/  @!P6 IMAD.MOV R9, RZ, RZ, -R9 ;  /* 0x000000ffff09e224 */ /* 0x000fe200078e0a09 */
[----:B------:R-:W-:Y:S01]  /*3920*/  ISETP.GE.AND P6, PT, R246, RZ, PT ;  /* 0x000000fff600720c */ /* 0x000fe20003fc6270 */
[----:B------:R-:W-:-:S02]  /*3930*/  VIADD R247, R3, 0x1f4 ;  /* 0x000001f403f77836 */ /* 0x000fc40000000000 */
[--C-:B------:R-:W-:Y:S01]  /*3940*/  @!P1 IMAD.IADD R0, R0, 0x1, -R2.reuse ;  /* 0x0000000100009824 */ /* 0x100fe200078e0a02 */
[----:B------:R0:W-:Y:S01]  /*3950*/  STL [R1+0x708], R9 ;  /* 0x0007080901007387 */ /* 0x0001e20000100800 */
[----:B------:R-:W-:Y:S01]  /*3960*/  VIADD R245, R3, 0x1f1 ;  /* 0x000001f103f57836 */ /* 0x000fe20000000000 */
[----:B------:R-:W-:Y:S01]  /*3970*/  ISETP.GE.AND P2, PT, R247, RZ, PT ;  /* 0x000000fff700720c */ /* 0x000fe20003f46270 */
[----:B------:R-:W-:Y:S01]  /*3980*/  VIADD R244, R3, 0x1f3 ;  /* 0x000001f303f47836 */ /* 0x000fe20000000000 */
[----:B------:R-:W-:Y:S01]  /*3990*/  ISETP.GT.U32.AND P1, PT, R2, R0, PT ;  /* 0x000000000200720c */ /* 0x000fe20003f24070 */
[--C-:B------:R-:W-:Y:S01]  /*39a0*/  @!P5 IMAD.IADD R8, R8, 0x1, -R2.reuse ;  /* 0x000000010808d824 */ /* 0x100fe200078e0a02 */
[----:B------:R1:W-:Y:S01]  /*39b0*/  STL [R1+0x704], R12 ;  /* 0x0007040c01007387 */ /* 0x0003e20000100800 */
[----:B------:R-:W-:Y:S01]  /*39c0*/  @!P4 IMAD.IADD R5, R5, 0x1, -R2 ;  /* 0x000000010505c824 */ /* 0x000fe200078e0a02 */
[----:B------:R-:W-:Y:S01]  /*39d0*/  IABS R6, R244 ;  /* 0x000000f400067213 */ /* 0x000fe20000000000 */
[C---:B------:R-:W-:Y:S01]  /*39e0*/  VIADD R246, R3.reuse, 0x1f0 ;  /* 0x000001f003f67836 */ /* 0x040fe20000000000 */
[----:B0-----:R-:W-:Y:S01]  /*39f0*/  IABS R9, R247 ;  /* 0x000000f700097213 */ /* 0x001fe20000000000 */
[----:B------:R-:W-:Y:S01]  /*3a00*/  VIADD R247, R3, 0x1f2 ;  /* 0x000001f203f77836 */ /* 0x000fe20000000000 */
[C---:B------:R-:W-:Y:S01]  /*3a10*/  ISETP.GT.U32.AND P5, PT, R2.reuse, R8, PT ;  /* 0x000000080200720c */ /* 0x040fe20003fa4070 */
[----:B------:R0:W-:Y:S01]  /*3a20*/  STL [R1+0x6f4], R7 ;  /* 0x0006f40701007387 */ /* 0x0001e20000100800 */
[----:B------:R-:W-:Y:S01]  /*3a30*/  ISETP.GT.U32.AND P4, PT, R2, R5, PT ;  /* 0x000000050200720c */ /* 0x000fe20003f84070 */
[----:B------:R-:W-:Y:S01]  /*3a40*/  IMAD.HI.U32 R11, R4, R6, RZ ;  /* 0x00000006040b7227 */ /* 0x000fe200078e00ff */
[----:B------:R-:W-:-:S03]  /*3a50*/  IABS R10, R247 ;  /* 0x000000f7000a7213 */ /* 0x000fc60000000000 */
[----:B-1----:R-:W-:-:S04]  /*3a60*/  IMAD.HI.U32 R12, R4, R9, RZ ;  /* 0x00000009040c7227 */ /* 0x002fc800078e00ff */
[----:B------:R-:W-:Y:S01]  /*3a70*/  IMAD.MOV R12, RZ, RZ, -R12 ;  /* 0x000000ffff0c7224 */ /* 0x000fe200078e0a0c */
[----:B0-----:R-:W-:Y:S01]  /*3a80*/  IABS R7, R245 ;  /* 0x000000f500077213 */ /* 0x001fe20000000000 */
[----:B------:R-:W-:Y:S02]  /*3a90*/  @!P1 IMAD.IADD R0, R0, 0x1, -R2 ;  /* 0x0000000100009824 */ /* 0x000fe400078e0a02 */
[----:B------:R-:W-:Y:S02]  /*3aa0*/  IMAD R9, R2, R12, R9 ;  /* 0x0000000c02097224 */ /* 0x000fe400078e0209 */
[----:B------:R-:W-:-:S03]  /*3ab0*/  IMAD.HI.U32 R12, R4, R10, RZ ;  /* 0x0000000a040c7227 */ /* 0x000fc600078e00ff */
[----:B------:R-:W-:Y:S01]  /*3ac0*/  ISETP.GT.U32.AND P1, PT, R2, R9, PT ;  /* 0x000000090200720c */ /* 0x000fe20003f24070 */
[----:B------:R-:W-:Y:S02]  /*3ad0*/  IMAD.MOV.U32 R13, RZ, RZ, R0 ;  /* 0x000000ffff0d7224 */ /* 0x000fe400078e0000 */
[----:B------:R-:W-:Y:S02]  /*3ae0*/  @!P5 IMAD.IADD R8, R8, 0x1, -R2 ;  /* 0x000000010808d824 */ /* 0x000fe400078e0a02 */
[----:B------:R-:W-:Y:S02]  /*3af0*/  IMAD.MOV R12, RZ, RZ, -R12 ;  /* 0x000000ffff0c7224 */ /* 0x000fe400078e0a0c */
[----:B------:R-:W-:-:S04]  /*3b00*/  IMAD.HI.U32 R0, R4, R7, RZ ;  /* 0x0000000704007227 */ /* 0x000fc800078e00ff */
[----:B------:R-:W-:Y:S01]  /*3b10*/  @!P0 IMAD.MOV R13, RZ, RZ, -R13 ;  /* 0x000000ffff0d8224 */ /* 0x000fe200078e0a0d */
[----:B------:R-:W-:Y:S01]  /*3b20*/  ISETP.GE.AND P0, PT, R244, RZ, PT ;  /* 0x000000fff400720c */ /* 0x000fe20003f06270 */
[----:B------:R-:W-:Y:S02]  /*3b30*/  @!P3 IMAD.MOV R8, RZ, RZ, -R8 ;  /* 0x000000ffff08b224 */ /* 0x000fe400078e0a08 */
[C---:B------:R-:W-:Y:S01]  /*3b40*/  IMAD R10, R2.reuse, R12, R10 ;  /* 0x0000000c020a7224 */ /* 0x040fe200078e020a */
[----:B------:R-:W-:Y:S01]  /*3b50*/  STL [R1+0x6ec], R13 ;  /* 0x0006ec0d01007387 */ /* 0x000fe20000100800 */
[----:B------:R-:W-:Y:S02]  /*3b60*/  IMAD.MOV R0, RZ, RZ, -R0 ;  /* 0x000000ffff007224 */ /* 0x000fe400078e0a00 */
[--C-:B------:R-:W-:Y:S01]  /*3b70*/  @!P4 IMAD.IADD R5, R5, 0x1, -R2.reuse ;  /* 0x000000010505c824 */ /* 0x100fe200078e0a02 */
[----:B------:R0:W-:Y:S01]  /*3b80*/  STL [R1+0x6e0], R8 ;  /* 0x0006e00801007387 */ /* 0x0001e20000100800 */
[C---:B------:R-:W-:Y:S01]  /*3b90*/  IMAD R0, R2.reuse, R0, R7 ;  /* 0x0000000002007224 */ /* 0x040fe200078e0207 */
[----:B------:R-:W-:Y:S01]  /*3ba0*/  ISETP.GT.U32.AND P4, PT, R2, R10, PT ;  /* 0x0000000a0200720c */ /* 0x000fe20003f84070 */
[----:B------:R-:W-:Y:S01]  /*3bb0*/  @!P1 IMAD.IADD R9, R9, 0x1, -R2 ;  /* 0x0000000109099824 */ /* 0x000fe200078e0a02 */
[----:B------:R-:W-:Y:S01]  /*3bc0*/  ISETP.GE.AND P1, PT, R247, RZ, PT ;  /* 0x000000fff700720c */ /* 0x000fe20003f26270 */
[----:B------:R-:W-:-:S02]  /*3bd0*/  IMAD.MOV R11, RZ, RZ, -R11 ;  /* 0x000000ffff0b7224 */ /* 0x000fc400078e0a0b */
[C---:B------:R-:W-:Y:S01]  /*3be0*/  VIADD R247, R3.reuse, 0x1ef ;  /* 0x000001ef03f77836 */ /* 0x040fe20000000000 */
[C---:B------:R-:W-:Y:S01]  /*3bf0*/  ISETP.GT.U32.AND P3, PT, R2.reuse, R9, PT ;  /* 0x000000090200720c */ /* 0x040fe20003f64070 */
[C---:B------:R-:W-:Y:S01]  /*3c00*/  IMAD R6, R2.reuse, R11, R6 ;  /* 0x0000000b02067224 */ /* 0x040fe200078e0206 */
[----:B------:R-:W-:Y:S01]  /*3c10*/  IABS R11, R246 ;  /* 0x000000f6000b7213 */ /* 0x000fe20000000000 */
[----:B0-----:R-:W-:Y:S01]  /*3c20*/  IMAD.MOV.U32 R8, RZ, RZ, R5 ;  /* 0x000000ffff087224 */ /* 0x001fe200078e0005 */
[----:B------:R-:W-:Y:S01]  /*3c30*/  IABS R7, R247 ;  /* 0x000000f700077213 */ /* 0x000fe20000000000 */
[----:B------:R-:W-:Y:S01]  /*3c40*/  VIADD R244, R3, 0x1ed ;  /* 0x000001ed03f47836 */ /* 0x000fe20000000000 */
[C---:B------:R-:W-:Y:S01]  /*3c50*/  ISETP.GT.U32.AND P5, PT, R2.reuse, R6, PT ;  /* 0x000000060200720c */ /* 0x040fe20003fa4070 */
[----:B------:R-:W-:Y:S01]  /*3c60*/  @!P6 IMAD.MOV R8, RZ, RZ, -R8 ;  /* 0x000000ffff08e224 */ /* 0x000fe200078e0a08 */
[----:B------:R-:W-:Y:S01]  /*3c70*/  ISETP.GT.U32.AND P6, PT, R2, R0, PT ;  /* 0x000000000200720c */ /* 0x000fe20003fc4070 */
[----:B------:R-:W-:Y:S01]  /*3c80*/  @!P4 IMAD.IADD R10, R10, 0x1, -R2 ;  /* 0x000000010a0ac824 */ /* 0x000fe200078e0a02 */
[----:B------:R-:W-:Y:S01]  /*3c90*/  IABS R5, R239 ;  /* 0x000000ef00057213 */ /* 0x000fe20000000000 */
[----:B------:R-:W-:Y:S01]  /*3ca0*/  IMAD.HI.U32 R13, R4, R11, RZ ;  /* 0x0000000b040d7227 */ /* 0x000fe200078e00ff */
[----:B------:R0:W-:Y:S01]  /*3cb0*/  STL [R1+0x6d8], R8 ;  /* 0x0006d80801007387 */ /* 0x0001e20000100800 */
[----:B------:R-:W-:-:S02]  /*3cc0*/  ISETP.GE.AND P4, PT, R246, RZ, PT ;  /* 0x000000fff600720c */ /* 0x000fc40003f86270 */
[----:B------:R-:W-:Y:S02]  /*3cd0*/  @!P3 IMAD.IADD R9, R9, 0x1, -R2 ;  /* 0x000000010909b824 */ /* 0x000fe400078e0a02 */
[----:B------:R-:W-:-:S04]  /*3ce0*/  IMAD.HI.U32 R12, R4, R7, RZ ;  /* 0x00000007040c7227 */ /* 0x000fc800078e00ff */
[----:B------:R-:W-:Y:S01]  /*3cf0*/  @!P6 IMAD.IADD R0, R0, 0x1, -R2 ;  /* 0x000000010000e824 */ /* 0x000fe200078e0a02 */
[C---:B------:R-:W-:Y:S01]  /*3d00*/  ISETP.GT.U32.AND P6, PT, R2.reuse, R10, PT ;  /* 0x0000000a0200720c */ /* 0x040fe20003fc4070 */
[----:B------:R-:W-:Y:S02]  /*3d10*/  IMAD.MOV R13, RZ, RZ, -R13 ;  /* 0x000000ffff0d7224 */ /* 0x000fe400078e0a0d */
[----:B------:R-:W-:Y:S02]  /*3d20*/  IMAD.MOV R12, RZ, RZ, -R12 ;  /* 0x000000ffff0c7224 */ /* 0x000fe400078e0a0c */
[----:B------:R-:W-:Y:S01]  /*3d30*/  @!P2 IMAD.MOV R9, RZ, RZ, -R9 ;  /* 0x000000ffff09a224 */ /* 0x000fe200078e0a09 */
[----:B------:R-:W-:Y:S01]  /*3d40*/  ISETP.GT.U32.AND P2, PT, R2, R0, PT ;  /* 0x000000000200720c */ /* 0x000fe20003f44070 */
[----:B0-----:R-:W-:-:S03]  /*3d50*/  IMAD.HI.U32 R8, R4, R5, RZ ;  /* 0x0000000504087227 */ /* 0x001fc600078e00ff */
[----:B------:R0:W-:Y:S01]  /*3d60*/  STL [R1+0x6d4], R9 ;  /* 0x0006d40901007387 */ /* 0x0001e20000100800 */
[C---:B------:R-:W-:Y:S01]  /*3d70*/  IMAD R11, R2.reuse, R13, R11 ;  /* 0x0000000d020b7224 */ /* 0x040fe200078e020b */
[----:B------:R-:W-:Y:S01]  /*3d80*/  IABS R13, R244 ;  /* 0x000000f4000d7213 */ /* 0x000fe20000000000 */
[----:B------:R-:W-:Y:S02]  /*3d90*/  IMAD R7, R2, R12, R7 ;  /* 0x0000000c02077224 */ /* 0x000fe400078e0207 */
[----:B------:R-:W-:Y:S01]  /*3da0*/  @!P5 IMAD.IADD R6, R6, 0x1, -R2 ;  /* 0x000000010606d824 */ /* 0x000fe200078e0a02 */
[----:B------:R-:W-:Y:S01]  /*3db0*/  ISETP.GT.U32.AND P3, PT, R2, R11, PT ;  /* 0x0000000b0200720c */ /* 0x000fe20003f64070 */
[----:B------:R-:W-:Y:S02]  /*3dc0*/  IMAD.MOV R8, RZ, RZ, -R8 ;  /* 0x000000ffff087224 */ /* 0x000fe400078e0a08 */
[----:B------:R-:W-:Y:S01]  /*3dd0*/  @!P6 IMAD.IADD R10, R10, 0x1, -R2 ;  /* 0x000000010a0ae824 */ /* 0x000fe200078e0a02 */
[C---:B------:R-:W-:Y:S01]  /*3de0*/  ISETP.GT.U32.AND P6, PT, R2.reuse, R7, PT ;  /* 0x000000070200720c */ /* 0x040fe20003fc4070 */
[C---:B------:R-:W-:Y:S01]  /*3df0*/  IMAD R5, R2.reuse, R8, R5 ;  /* 0x0000000802057224 */ /* 0x040fe200078e0205 */
[----:B------:R-:W-:Y:S01]  /*3e00*/  ISETP.GT.U32.AND P5, PT, R2, R6, PT ;  /* 0x000000060200720c */ /* 0x000fe20003fa4070 */
[----:B0-----:R-:W-:-:S04]  /*3e10*/  IMAD.HI.U32 R9, R4, R13, RZ ;  /* 0x0000000d04097227 */ /* 0x001fc800078e00ff */
[----:B------:R-:W-:Y:S02]  /*3e20*/  IMAD.MOV R9, RZ, RZ, -R9 ;  /* 0x000000ffff097224 */ /* 0x000fe400078e0a09 */
[--C-:B------:R-:W-:Y:S01]  /*3e30*/  @!P2 IMAD.IADD R0, R0, 0x1, -R2.reuse ;  /* 0x000000010000a824 */ /* 0x100fe200078e0a02 */
[C---:B------:R-:W-:Y:S01]  /*3e40*/  ISETP.GT.U32.AND P2, PT, R2.reuse, R5, PT ;  /* 0x000000050200720c */ /* 0x040fe20003f44070 */
[----:B------:R-:W-:Y:S02]  /*3e50*/  IMAD R13, R2, R9, R13 ;  /* 0x00000009020d7224 */ /* 0x000fe400078e020d */
[--C-:B------:R-:W-:Y:S02]  /*3e60*/  @!P6 IMAD.IADD R7, R7, 0x1, -R2.reuse ;  /* 0x000000010707e824 */ /* 0x100fe400078e0a02 */
[----:B------:R-:W-:Y:S01]  /*3e70*/  @!P5 IMAD.IADD R6, R6, 0x1, -R2 ;  /* 0x000000010606d824 */ /* 0x000fe200078e0a02 */
[----:B------:R-:W-:Y:S01]  /*3e80*/  ISETP.GT.U32.AND P6, PT, R2, R13, PT ;  /* 0x0000000d0200720c */ /* 0x000fe20003fc4070 */
[----:B------:R-:W-:Y:S01]  /*3e90*/  VIADD R246, R3, 0x1eb ;  /* 0x000001eb03f67836 */ /* 0x000fe20000000000 */
[----:B------:R-:W-:Y:S01]  /*3ea0*/  ISETP.GE.AND P5, PT, R245, RZ, PT ;  /* 0x000000fff500720c */ /* 0x000fe20003fa6270 */
[----:B------:R-:W-:-:S02]  /*3eb0*/  @!P0 IMAD.MOV R6, RZ, RZ, -R6 ;  /* 0x000000ffff068224 */ /* 0x000fc400078e0a06 */
[--C-:B------:R-:W-:Y:S01]  /*3ec0*/  @!P3 IMAD.IADD R11, R11, 0x1, -R2.reuse ;  /* 0x000000010b0bb824 */ /* 0x100fe200078e0a02 */
[----:B------:R-:W-:Y:S01]  /*3ed0*/  ISETP.GE.AND P3, PT, R247, RZ, PT ;  /* 0x000000fff700720c */ /* 0x000fe20003f66270 */
[----:B------:R-:W-:Y:S01]  /*3ee0*/  @!P2 IMAD.IADD R5, R5, 0x1, -R2 ;  /* 0x000000010505a824 */ /* 0x000fe200078e0a02 */
[C---:B------:R-:W-:Y:S01]  /*3ef0*/  ISETP.GT.U32.AND P2, PT, R2.reuse, R7, PT ;  /* 0x000000070200720c */ /* 0x040fe20003f44070 */
[----:B------:R-:W-:Y:S01]  /*3f00*/  @!P1 IMAD.MOV R10, RZ, RZ, -R10 ;  /* 0x000000ffff0a9224 */ /* 0x000fe200078e0a0a */
[----:B------:R0:W-:Y:S01]  /*3f10*/  STL [R1+0x6d0], R6 ;  /* 0x0006d00601007387 */ /* 0x0001e20000100800 */
[----:B------:R-:W-:Y:S01]  /*3f20*/  VIADD R247, R3, 0x1ea ;  /* 0x000001ea03f77836 */ /* 0x000fe20000000000 */
[C---:B------:R-:W-:Y:S01]  /*3f30*/  ISETP.GT.U32.AND P0, PT, R2.reuse, R11, PT ;  /* 0x0000000b0200720c */ /* 0x040fe20003f04070 */
[----:B------:R-:W-:Y:S01]  /*3f40*/  @!P6 IMAD.IADD R13, R13, 0x1, -R2 ;  /* 0x000000010d0de824 */ /* 0x000fe200078e0a02 */
[----:B------:R1:W-:Y:S01]  /*3f50*/  STL [R1+0x6cc], R10 ;  /* 0x0006cc0a01007387 */ /* 0x0003e20000100800 */
[C---:B------:R-:W-:Y:S01]  /*3f60*/  VIADD R245, R3.reuse, 0x1ec ;  /* 0x000001ec03f57836 */ /* 0x040fe20000000000 */
[----:B------:R-:W-:Y:S01]  /*3f70*/  IABS R9, R247 ;  /* 0x000000f700097213 */ /* 0x000fe20000000000 */
[----:B------:R-:W-:Y:S01]  /*3f80*/  VIADD R248, R3, 0x10 ;  /* 0x0000001003f87836 */ /* 0x000fe20000000000 */
[----:B------:R-:W-:-:S02]  /*3f90*/  ISETP.GT.U32.AND P6, PT, R2, R13, PT ;  /* 0x0000000d0200720c */ /* 0x000fc40003fc4070 */
[----:B0-----:R-:W-:Y:S01]  /*3fa0*/  IABS R6, R246 ;  /* 0x000000f600067213 */ /* 0x001fe20000000000 */
[----:B------:R-:W-:Y:S01]  /*3fb0*/  @!P2 IMAD.IADD R7, R7, 0x1, -R2 ;  /* 0x000000010707a824 */ /* 0x000fe200078e0a02 */
[----:B------:R-:W-:Y:S01]  /*3fc0*/  IABS R8, R245 ;  /* 0x000000f500087213 */ /* 0x000fe20000000000 */
[----:B-1----:R-:W-:Y:S01]  /*3fd0*/  IMAD.MOV.U32 R10, RZ, RZ, R0 ;  /* 0x000000ffff0a7224 */ /* 0x002fe200078e0000 */
[----:B------:R-:W-:Y:S01]  /*3fe0*/  ISETP.GE.AND P1, PT, R244, RZ, PT ;  /* 0x000000fff400720c */ /* 0x000fe20003f26270 */
[----:B------:R-:W-:Y:S01]  /*3ff0*/  IMAD.HI.U32 R14, R4, R6, RZ ;  /* 0x00000006040e7227 */ /* 0x000fe200078e00ff */
[----:B------:R-:W-:-:S03]  /*4000*/  IABS R169, R248 ;  /* 0x000000f800a97213 */ /* 0x000fc60000000000 */
[----:B------:R-:W-:Y:S01]  /*4010*/  @!P5 IMAD.MOV R10, RZ, RZ, -R10 ;  /* 0x000000ffff0ad224 */ /* 0x000fe200078e0a0a */
[----:B------:R-:W-:Y:S01]  /*4020*/  ISETP.GT.U32.AND P5, PT, R2, R5, PT ;  /* 0x000000050200720c */ /* 0x000fe20003fa4070 */
[----:B------:R-:W-:Y:S02]  /*4030*/  IMAD.MOV R14, RZ, RZ, -R14 ;  /* 0x000000ffff0e7224 */ /* 0x000fe400078e0a0e */
[----:B------:R-:W-:Y:S01]  /*4040*/  IMAD.HI.U32 R0, R4, R9, RZ ;  /* 0x0000000904007227 */ /* 0x000fe200078e00ff */
[----:B------:R0:W-:Y:S03]  /*4050*/  STL [R1+0x6c4], R10 ;  /* 0x0006c40a01007387 */ /* 0x0001e60000100800 */
[----:B------:R-:W-:Y:S02]  /*4060*/  IMAD R6, R2, R14, R6 ;  /* 0x0000000e02067224 */ /* 0x000fe400078e0206 */
[----:B------:R-:W-:-:S02]  /*4070*/  IMAD.MOV R0, RZ, RZ, -R0 ;  /* 0x000000ffff007224 */ /* 0x000fc400078e0a00 */
[--C-:B------:R-:W-:Y:S02]  /*4080*/  @!P6 IMAD.IADD R13, R13, 0x1, -R2.reuse ;  /* 0x000000010d0de824 */ /* 0x100fe400078e0a02 */
[C---:B------:R-:W-:Y:S02]  /*4090*/  IMAD R0, R2.reuse, R0, R9 ;  /* 0x0000000002007224 */ /* 0x040fe400078e0209 */
[----:B0-----:R-:W-:Y:S02]  /*40a0*/  IMAD.MOV.U32 R10, RZ, RZ, R7 ;  /* 0x000000ffff0a7224 */ /* 0x001fe400078e0007 */
[----:B------:R-:W-:Y:S01]  /*40b0*/  @!P0 IMAD.IADD R11, R11, 0x1, -R2 ;  /* 0x000000010b0b8824 */ /* 0x000fe200078e0a02 */
[C---:B------:R-:W-:Y:S01]  /*40c0*/  ISETP.GT.U32.AND P6, PT, R2.reuse, R0, PT ;  /* 0x000000000200720c */ /* 0x040fe20003fc4070 */
[----:B------:R-:W-:Y:S01]  /*40d0*/  @!P3 IMAD.MOV R10, RZ, RZ, -R10 ;  /* 0x000000ffff0ab224 */ /* 0x000fe200078e0a0a */
[----:B------:R-:W-:Y:S01]  /*40e0*/  ISETP.GT.U32.AND P3, PT, R2, R6, PT ;  /* 0x000000060200720c */ /* 0x000fe20003f64070 */
[----:B------:R-:W-:Y:S01]  /*40f0*/  IMAD.HI.U32 R12, R4, R8, RZ ;  /* 0x00000008040c7227 */ /* 0x000fe200078e00ff */
[----:B------:R-:W-:-:S03]  /*4100*/  ISETP.GE.AND P0, PT, R239, RZ, PT ;  /* 0x000000ffef00720c */ /* 0x000fc60003f06270 */
[----:B------:R-:W-:Y:S01]  /*4110*/  @!P4 IMAD.MOV R11, RZ, RZ, -R11 ;  /* 0x000000ffff0bc224 */ /* 0x000fe200078e0a0b */
[----:B------:R-:W-:Y:S01]  /*4120*/  ISETP.GE.AND P4, PT, R245, RZ, PT ;  /* 0x000000fff500720c */ /* 0x000fe20003f86270 */
[----:B------:R-:W-:Y:S02]  /*4130*/  IMAD.MOV R12, RZ, RZ, -R12 ;  /* 0x000000ffff0c7224 */ /* 0x000fe400078e0a0c */
[C---:B------:R-:W-:Y:S01]  /*4140*/  VIADD R239, R3.reuse, 0x1e9 ;  /* 0x000001e903ef7836 */ /* 0x040fe20000000000 */
[----:B------:R0:W-:Y:S01]  /*4150*/  STL [R1+0x6c0], R11 ;  /* 0x0006c00b01007387 */ /* 0x0001e20000100800 */
[----:B------:R-:W-:Y:S02]  /*4160*/  VIADD R244, R3, 0x1e8 ;  /* 0x000001e803f47836 */ /* 0x000fe40000000000 */
[----:B------:R-:W-:Y:S01]  /*4170*/  IMAD R12, R2, R12, R8 ;  /* 0x0000000c020c7224 */ /* 0x000fe200078e0208 */
[----:B------:R-:W-:Y:S01]  /*4180*/  IABS R8, R239 ;  /* 0x000000ef00087213 */ /* 0x000fe20000000000 */
[--C-:B------:R-:W-:Y:S01]  /*4190*/  @!P3 IMAD.IADD R6, R6, 0x1, -R2.reuse ;  /* 0x000000010606b824 */ /* 0x100fe200078e0a02 */
[----:B------:R-:W-:Y:S01]  /*41a0*/  STL [R1+0x6bc], R10 ;  /* 0x0006bc0a01007387 */ /* 0x000fe20000100800 */
[--C-:B------:R-:W-:Y:S01]  /*41b0*/  @!P5 IMAD.IADD R5, R5, 0x1, -R2.reuse ;  /* 0x000000010505d824 */ /* 0x100fe200078e0a02 */
[----:B------:R-:W-:Y:S01]  /*41c0*/  ISETP.GT.U32.AND P2, PT, R2, R12, PT ;  /* 0x0000000c0200720c */ /* 0x000fe20003f44070 */
[----:B------:R-:W-:Y:S01]  /*41d0*/  @!P6 IMAD.IADD R0, R0, 0x1, -R2 ;  /* 0x000000010000e824 */ /* 0x000fe200078e0a02 */
[----:B0-----:R-:W-:Y:S01]  /*41e0*/  IABS R11, R244 ;  /* 0x000000f4000b7213 */ /* 0x001fe20000000000 */
[----:B------:R-:W-:Y:S01]  /*41f0*/  IMAD.MOV.U32 R14, RZ, RZ, R5 ;  /* 0x000000ffff0e7224 */ /* 0x000fe200078e0005 */
[----:B------:R-:W-:Y:S01]  /*4200*/  ISETP.GT.U32.AND P6, PT, R2, R6, PT ;  /* 0x000000060200720c */ /* 0x000fe20003fc4070 */
[----:B------:R-:W-:Y:S01]  /*4210*/  IMAD.HI.U32 R7, R4, R8, RZ ;  /* 0x0000000804077227 */ /* 0x000fe200078e00ff */
[----:B------:R-:W-:-:S03]  /*4220*/  ISETP.GE.AND P5, PT, R246, RZ, PT ;  /* 0x000000fff600720c */ /* 0x000fc60003fa6270 */
[----:B------:R-:W-:-:S04]  /*4230*/  IMAD.HI.U32 R5, R4, R11, RZ ;  /* 0x0000000b04057227 */ /* 0x000fc800078e00ff */
[----:B------:R-:W-:Y:S02]  /*4240*/  IMAD.MOV R7, RZ, RZ, -R7 ;  /* 0x000000ffff077224 */ /* 0x000fe400078e0a07 */
[C---:B------:R-:W-:Y:S02]  /*4250*/  VIADD R245, R3.reuse, 0x1e7 ;  /* 0x000001e703f57836 */ /* 0x040fe40000000000 */
[----:B------:R-:W-:Y:S02]  /*4260*/  IMAD.MOV R5, RZ, RZ, -R5 ;  /* 0x000000ffff057224 */ /* 0x000fe400078e0a05 */
[----:B------:R-:W-:Y:S01]  /*4270*/  @!P0 IMAD.MOV R14, RZ, RZ, -R14 ;  /* 0x000000ffff0e8224 */ /* 0x000fe200078e0a0e */
[C---:B------:R-:W-:Y:S01]  /*4280*/  ISETP.GT.U32.AND P0, PT, R2.reuse, R0, PT ;  /* 0x000000000200720c */ /* 0x040fe20003f04070 */
[C---:B------:R-:W-:Y:S01]  /*4290*/  IMAD R8, R2.reuse, R7, R8 ;  /* 0x0000000702087224 */ /* 0x040fe200078e0208 */
[----:B------:R-:W-:Y:S01]  /*42a0*/  IABS R7, R245 ;  /* 0x000000f500077213 */ /* 0x000fe20000000000 */
[----:B------:R-:W-:Y:S01]  /*42b0*/  @!P1 IMAD.MOV R13, RZ, RZ, -R13 ;  /* 0x000000ffff0d9224 */ /* 0x000fe200078e0a0d */
[----:B------:R-:W-:Y:S01]  /*42c0*/  STL [R1+0x6b8], R14 ;  /* 0x0006b80e01007387 */ /* 0x000fe20000100800 */
[C---:B------:R-:W-:Y:S01]  /*42d0*/  IMAD R5, R2.reuse, R5, R11 ;  /* 0x0000000502057224 */ /* 0x040fe200078e020b */
[----:B------:R-:W-:Y:S01]  /*42e0*/  ISETP.GT.U32.AND P1, PT, R2, R8, PT ;  /* 0x000000080200720c */ /* 0x000fe20003f24070 */
[--C-:B------:R-:W-:Y:S01]  /*42f0*/  @!P2 IMAD.IADD R12, R12, 0x1, -R2.reuse ;  /* 0x000000010c0ca824 */ /* 0x100fe200078e0a02 */
[----:B------:R0:W-:Y:S01]  /*4300*/  STL [R1+0x6b4], R13 ;  /* 0x0006b40d01007387 */ /* 0x0001e20000100800 */
[--C-:B------:R-:W-:Y:S01]  /*4310*/  @!P6 IMAD.IADD R6, R6, 0x1, -R2.reuse ;  /* 0x000000010606e824 */ /* 0x100fe200078e0a02 */
[C---:B------:R-:W-:Y:S01]  /*4320*/  ISETP.GT.U32.AND P6, PT, R2.reuse, R5, PT ;  /* 0x000000050200720c */ /* 0x040fe20003fc4070 */
[----:B------:R-:W-:Y:S01]  /*4330*/  VIADD R246, R3, 0x1e6 ;  /* 0x000001e603f67836 */ /* 0x000fe20000000000 */
[----:B------:R-:W-:Y:S01]  /*4340*/  ISETP.GT.U32.AND P3, PT, R2, R12, PT ;  /* 0x0000000c0200720c */ /* 0x000fe20003f64070 */
[----:B------:R-:W-:Y:S01]  /*4350*/  @!P0 IMAD.IADD R0, R0, 0x1, -R2 ;  /* 0x0000000100008824 */ /* 0x000fe200078e0a02 */
[----:B------:R-:W-:Y:S01]  /*4360*/  ISETP.GE.AND P2, PT, R247, RZ, PT ;  /* 0x000000fff700720c */ /* 0x000fe20003f46270 */
[----:B------:R-:W-:Y:S01]  /*4370*/  VIADD R247, R3, 0x1e5 ;  /* 0x000001e503f77836 */ /* 0x000fe20000000000 */
[----:B------:R-:W-:Y:S01]  /*4380*/  IABS R9, R246 ;  /* 0x000000f600097213 */ /* 0x000fe20000000000 */
[----:B------:R-:W-:Y:S01]  /*4390*/  @!P5 IMAD.MOV R6, RZ, RZ, -R6 ;  /* 0x000000ffff06d224 */ /* 0x000fe200078e0a06 */
[----:B------:R-:W-:Y:S01]  /*43a0*/  ISETP.GE.AND P0, PT, R244, RZ, PT ;  /* 0x000000fff400720c */ /* 0x000fe20003f06270 */
[----:B0-----:R-:W-:Y:S01]  /*43b0*/  IMAD.HI.U32 R13, R4, R7, RZ ;  /* 0x00000007040d7227 */ /* 0x001fe200078e00ff */
[----:B------:R-:W-:-:S03]  /*43c0*/  IABS R10, R247 ;  /* 0x000000f7000a7213 */ /* 0x000fc60000000000 */
[----:B------:R-:W-:Y:S02]  /*43d0*/  IMAD.MOV R13, RZ, RZ, -R13 ;  /* 0x000000ffff0d7224 */ /* 0x000fe400078e0a0d */
[--C-:B------:R-:W-:Y:S02]  /*43e0*/  @!P6 IMAD.IADD R5, R5, 0x1, -R2.reuse ;  /* 0x000000010505e824 */ /* 0x100fe400078e0a02 */
[----:B------:R-:W-:Y:S02]  /*43f0*/  IMAD R7, R2, R13, R7 ;  /* 0x0000000d02077224 */ /* 0x000fe400078e0207 */
[--C-:B------:R-:W-:Y:S01]  /*4400*/  @!P3 IMAD.IADD R12, R12, 0x1, -R2.reuse ;  /* 0x000000010c0cb824 */ /* 0x100fe200078e0a02 */
[----:B------:R-:W-:Y:S01]  /*4410*/  ISETP.GE.AND P3, PT, R239, RZ, PT ;  /* 0x000000ffef00720c */ /* 0x000fe20003f66270 */
[----:B------:R-:W-:Y:S01]  /*4420*/  @!P1 IMAD.IADD R8, R8, 0x1, -R2 ;  /* 0x0000000108089824 */ /* 0x000fe200078e0a02 */
[----:B------:R-:W-:Y:S01]  /*4430*/  ISETP.GT.U32.AND P6, PT, R2, R7, PT ;  /* 0x000000070200720c */ /* 0x000fe20003fc4070 */
[----:B------:R-:W-:Y:S01]  /*4440*/  @!P4 IMAD.MOV R12, RZ, RZ, -R12 ;  /* 0x000000ffff0cc224 */ /* 0x000fe200078e0a0c */
[----:B------:R-:W-:Y:S01]  /*4450*/  ISETP.GE.AND P1, PT, R245, RZ, PT ;  /* 0x000000fff500720c */ /* 0x000fe20003f26270 */
[----:B------:R-:W-:Y:S01]  /*4460*/  IMAD.HI.U32 R11, R4, R9, RZ ;  /* 0x00000009040b7227 */ /* 0x000fe200078e00ff */
[----:B------:R-:W-:-:S02]  /*4470*/  ISETP.GT.U32.AND P4, PT, R2, R8, PT ;  /* 0x000000080200720c */ /* 0x000fc40003f84070 */
[----:B------:R-:W-:Y:S01]  /*4480*/  STL [R1+0x6a4], R12 ;  /* 0x0006a40c01007387 */ /* 0x000fe20000100800 */
[----:B------:R-:W-:Y:S01]  /*4490*/  IMAD.HI.U32 R14, R4, R10, RZ ;  /* 0x0000000a040e7227 */ /* 0x000fe200078e00ff */
[----:B------:R-:W-:Y:S02]  /*44a0*/  ISETP.GT.U32.AND P5, PT, R2, R5, PT ;  /* 0x000000050200720c */ /* 0x000fe40003fa4070 */
[----:B------:R0:W-:Y:S01]  /*44b0*/  STL [R1+0x6a0], R6 ;  /* 0x0006a00601007387 */ /* 0x0001e20000100800 */
[----:B------:R-:W-:Y:S02]  /*44c0*/  VIADD R244, R3, 0x1e4 ;  /* 0x000001e403f47836 */ /* 0x000fe40000000000 */
[----:B------:R-:W-:Y:S02]  /*44d0*/  IMAD.MOV R11, RZ, RZ, -R11 ;  /* 0x000000ffff0b7224 */ /* 0x000fe400078e0a0b */
[----:B------:R-:W-:Y:S02]  /*44e0*/  IMAD.MOV R14, RZ, RZ, -R14 ;  /* 0x000000ffff0e7224 */ /* 0x000fe400078e0a0e */
[----:B------:R-:W-:-:S02]  /*44f0*/  @!P6 IMAD.IADD R7, R7, 0x1, -R2 ;  /* 0x000000010707e824 */ /* 0x000fc400078e0a02 */
[C---:B------:R-:W-:Y:S01]  /*4500*/  IMAD R9, R2.reuse, R11, R9 ;  /* 0x0000000b02097224 */ /* 0x040fe200078e0209 */
[----:B0-----:R-:W-:Y:S01]  /*4510*/  IABS R6, R244 ;  /* 0x000000f400067213 */ /* 0x001fe20000000000 */
[----:B------:R-:W-:Y:S01]  /*4520*/  IMAD.MOV.U32 R11, RZ, RZ, R0 ;  /* 0x000000ffff0b7224 */ /* 0x000fe200078e0000 */
[C---:B------:R-:W-:Y:S01]  /*4530*/  ISETP.GT.U32.AND P6, PT, R2.reuse, R7, PT ;  /* 0x000000070200720c */ /* 0x040fe20003fc4070 */
[----:B------:R-:W-:Y:S02]  /*4540*/  IMAD R10, R2, R14, R10 ;  /* 0x0000000e020a7224 */ /* 0x000fe400078e020a */
[----:B------:R-:W-:-:S04]  /*4550*/  IMAD.HI.U32 R13, R4, R6, RZ ;  /* 0x00000006040d7227 */ /* 0x000fc800078e00ff */
[----:B------:R-:W-:Y:S01]  /*4560*/  @!P2 IMAD.MOV R11, RZ, RZ, -R11 ;  /* 0x000000ffff0ba224 */ /* 0x000fe200078e0a0b */
[----:B------:R-:W-:Y:S01]  /*4570*/  ISETP.GT.U32.AND P2, PT, R2, R9, PT ;  /* 0x000000090200720c */ /* 0x000fe20003f44070 */
[----:B------:R-:W-:Y:S01]  /*4580*/  @!P4 IMAD.IADD R8, R8, 0x1, -R2 ;  /* 0x000000010808c824 */ /* 0x000fe200078e0a02 */
[C---:B------:R-:W-:Y:S01]  /*4590*/  ISETP.GT.U32.AND P4, PT, R2.reuse, R10, PT ;  /* 0x0000000a0200720c */ /* 0x040fe20003f84070 */
[C---:B------:R-:W-:Y:S01]  /*45a0*/  VIADD R239, R3.reuse, 0x1e2 ;  /* 0x000001e203ef7836 */ /* 0x040fe20000000000 */
[----:B------:R0:W-:Y:S01]  /*45b0*/  STL [R1+0x69c], R11 ;  /* 0x00069c0b01007387 */ /* 0x0001e20000100800 */
[----:B------:R-:W-:Y:S02]  /*45c0*/  IMAD.MOV R13, RZ, RZ, -R13 ;  /* 0x000000ffff0d7224 */ /* 0x000fe400078e0a0d */
[----:B------:R-:W-:Y:S01]  /*45d0*/  VIADD R245, R3, 0x1e3 ;  /* 0x000001e303f57836 */ /* 0x000fe20000000000 */
[----:B------:R-:W-:Y:S01]  /*45e0*/  IABS R12, R239 ;  /* 0x000000ef000c7213 */ /* 0x000fe20000000000 */
[----:B------:R-:W-:-:S02]  /*45f0*/  IMAD R6, R2, R13, R6 ;  /* 0x0000000d02067224 */ /* 0x000fc400078e0206 */
[----:B------:R-:W-:Y:S01]  /*4600*/  @!P6 IMAD.IADD R7, R7, 0x1, -R2 ;  /* 0x000000010707e824 */ /* 0x000fe200078e0a02 */
[----:B------:R-:W-:Y:S01]  /*4610*/  IABS R0, R245 ;  /* 0x000000f500007213 */ /* 0x000fe20000000000 */
[----:B------:R-:W-:Y:S01]  /*4620*/  IMAD.HI.U32 R13, R4, R12, RZ ;  /* 0x0000000c040d7227 */ /* 0x000fe200078e00ff */
[----:B------:R-:W-:-:S03]  /*4630*/  ISETP.GT.U32.AND P6, PT, R2, R6, PT ;  /* 0x000000060200720c */ /* 0x000fc60003fc4070 */
[--C-:B------:R-:W-:Y:S02]  /*4640*/  @!P2 IMAD.IADD R9, R9, 0x1, -R2.reuse ;  /* 0x000000010909a824 */ /* 0x100fe400078e0a02 */
[----:B------:R-:W-:Y:S01]  /*4650*/  @!P4 IMAD.IADD R10, R10, 0x1, -R2 ;  /* 0x000000010a0ac824 */ /* 0x000fe200078e0a02 */
[----:B------:R-:W-:Y:S01]  /*4660*/  ISETP.GE.AND P4, PT, R247, RZ, PT ;  /* 0x000000fff700720c */ /* 0x000fe20003f86270 */
[----:B------:R-:W-:Y:S01]  /*4670*/  IMAD.MOV R13, RZ, RZ, -R13 ;  /* 0x000000ffff0d7224 */ /* 0x000fe200078e0a0d */
[C---:B------:R-:W-:Y:S01]  /*4680*/  ISETP.GT.U32.AND P2, PT, R2.reuse, R9, PT ;  /* 0x000000090200720c */ /* 0x040fe20003f44070 */
[----:B------:R-:W-:Y:S01]  /*4690*/  @!P3 IMAD.MOV R8, RZ, RZ, -R8 ;  /* 0x000000ffff08b224 */ /* 0x000fe200078e0a08 */
[----:B------:R-:W-:Y:S01]  /*46a0*/  ISETP.GT.U32.AND P3, PT, R2, R10, PT ;  /* 0x0000000a0200720c */ /* 0x000fe20003f64070 */
[----:B0-----:R-:W-:-:S03]  /*46b0*/  IMAD.HI.U32 R11, R4, R0, RZ ;  /* 0x00000000040b7227 */ /* 0x001fc600078e00ff */
[----:B------:R0:W-:Y:S01]  /*46c0*/  STL [R1+0x694], R8 ;  /* 0x0006940801007387 */ /* 0x0001e20000100800 */
[----:B------:R-:W-:Y:S02]  /*46d0*/  IMAD R12, R2, R13, R12 ;  /* 0x0000000d020c7224 */ /* 0x000fe400078e020c */
[----:B------:R-:W-:Y:S02]  /*46e0*/  IMAD.MOV R11, RZ, RZ, -R11 ;  /* 0x000000ffff0b7224 */ /* 0x000fe400078e0a0b */
[--C-:B------:R-:W-:Y:S01]  /*46f0*/  @!P6 IMAD.IADD R6, R6, 0x1, -R2.reuse ;  /* 0x000000010606e824 */ /* 0x100fe200078e0a02 */
[----:B------:R-:W-:Y:S01]  /*4700*/  ISETP.GT.U32.AND P6, PT, R2, R12, PT ;  /* 0x0000000c0200720c */ /* 0x000fe20003fc4070 */
[----:B------:R-:W-:Y:S01]  /*4710*/  @!P5 IMAD.IADD R5, R5, 0x1, -R2 ;  /* 0x000000010505d824 */ /* 0x000fe200078e0a02 */
[----:B------:R-:W-:Y:S01]  /*4720*/  ISETP.GE.AND P5, PT, R246, RZ, PT ;  /* 0x000000fff600720c */ /* 0x000fe20003fa6270 */
[----:B------:R-:W-:Y:S02]  /*4730*/  IMAD R0, R2, R11, R0 ;  /* 0x0000000b02007224 */ /* 0x000fe400078e0200 */
[----:B------:R-:W-:-:S02]  /*4740*/  VIADD R246, R3, 0x1e1 ;  /* 0x000001e103f67836 */ /* 0x000fc40000000000 */
[--C-:B------:R-:W-:Y:S01]  /*4750*/  @!P2 IMAD.IADD R9, R9, 0x1, -R2.reuse ;  /* 0x000000010909a824 */ /* 0x100fe200078e0a02 */
[----:B------:R-:W-:Y:S01]  /*4760*/  ISETP.GT.U32.AND P2, PT, R2, R0, PT ;  /* 0x000000000200720c */ /* 0x000fe20003f44070 */
[--C-:B------:R-:W-:Y:S01]  /*4770*/  @!P3 IMAD.IADD R10, R10, 0x1, -R2.reuse ;  /* 0x000000010a0ab824 */ /* 0x100fe200078e0a02 */
[----:B------:R-:W-:Y:S01]  /*4780*/  ISETP.GE.AND P3, PT, R244, RZ, PT ;  /* 0x000000fff400720c */ /* 0x000fe20003f66270 */
[C---:B------:R-:W-:Y:S01]  /*4790*/  VIADD R247, R3.reuse, 0x1e0 ;  /* 0x000001e003f77836 */ /* 0x040fe20000000000 */
[----:B0-----:R-:W-:Y:S01]  /*47a0*/  IABS R8, R246 ;  /* 0x000000f600087213 */ /* 0x001fe20000000000 */
[----:B------:R-:W-:Y:S02]  /*47b0*/  VIADD R244, R3, 0x1df ;  /* 0x000001df03f47836 */ /* 0x000fe40000000000 */
[----:B------:R-:W-:Y:S01]  /*47c0*/  IMAD.MOV.U32 R16, RZ, RZ, R5 ;  /* 0x000000ffff107224 */ /* 0x000fe200078e0005 */
[----:B------:R-:W-:Y:S01]  /*47d0*/  IABS R11, R247 ;  /* 0x000000f7000b7213 */ /* 0x000fe20000000000 */
[----:B------:R-:W-:Y:S01]  /*47e0*/  @!P6 IMAD.IADD R12, R12, 0x1, -R2 ;  /* 0x000000010c0ce824 */ /* 0x000fe200078e0a02 */
[----:B------:R-:W-:Y:S01]  /*47f0*/  IABS R14, R244 ;  /* 0x000000f4000e7213 */ /* 0x000fe20000000000 */
[----:B------:R-:W-:-:S03]  /*4800*/  IMAD.HI.U32 R15, R4, R8, RZ ;  /* 0x00000008040f7227 */ /* 0x000fc600078e00ff */
[C---:B------:R-:W-:Y:S01]  /*4810*/  ISETP.GT.U32.AND P6, PT, R2.reuse, R12, PT ;  /* 0x0000000c0200720c */ /* 0x040fe20003fc4070 */
[----:B------:R-:W-:Y:S01]  /*4820*/  @!P0 IMAD.MOV R16, RZ, RZ, -R16 ;  /* 0x000000ffff108224 */ /* 0x000fe200078e0a10 */
[----:B------:R-:W-:Y:S01]  /*4830*/  ISETP.GT.U32.AND P0, PT, R2, R6, PT ;  /* 0x000000060200720c */ /* 0x000fe20003f04070 */
[----:B------:R-:W-:-:S03]  /*4840*/  IMAD.HI.U32 R13, R4, R11, RZ ;  /* 0x0000000b040d7227 */ /* 0x000fc600078e00ff */
[----:B------:R-:W-:Y:S01]  /*4850*/  STL [R1+0x684], R16 ;  /* 0x0006841001007387 */ /* 0x000fe20000100800 */
[----:B------:R-:W-:Y:S02]  /*4860*/  IMAD.MOV R15, RZ, RZ, -R15 ;  /* 0x000000ffff0f7224 */ /* 0x000fe400078e0a0f */
[----:B------:R-:W-:-:S04]  /*4870*/  IMAD.HI.U32 R5, R4, R14, RZ ;  /* 0x0000000e04057227 */ /* 0x000fc800078e00ff */
[----:B------:R-:W-:Y:S01]  /*4880*/  @!P2 IMAD.IADD R0, R0, 0x1, -R2 ;  /* 0x000000010000a824 */ /* 0x000fe200078e0a02 */
[----:B------:R-:W-:Y:S01]  /*4890*/  ISETP.GE.AND P2, PT, R245, RZ, PT ;  /* 0x000000fff500720c */ /* 0x000fe20003f46270 */
[----:B------:R-:W-:Y:S02]  /*48a0*/  IMAD.MOV R13, RZ, RZ, -R13 ;  /* 0x000000ffff0d7224 */ /* 0x000fe400078e0a0d */
[C---:B------:R-:W-:Y:S02]  /*48b0*/  IMAD R8, R2.reuse, R15, R8 ;  /* 0x0000000f02087224 */ /* 0x040fe400078e0208 */
[----:B------:R-:W-:Y:S02]  /*48c0*/  IMAD.MOV R5, RZ, RZ, -R5 ;  /* 0x000000ffff057224 */ /* 0x000fe400078e0a05 */
[----:B------:R-:W-:Y:S01]  /*48d0*/  @!P1 IMAD.MOV R7, RZ, RZ, -R7 ;  /* 0x000000ffff079224 */ /* 0x000fe200078e0a07 */
[C---:B------:R-:W-:Y:S01]  /*48e0*/  ISETP.GT.U32.AND P1, PT, R2.reuse, R0, PT ;  /* 0x000000000200720c */ /* 0x040fe20003f24070 */
[----:B------:R-:W-:-:S02]  /*48f0*/  IMAD R13, R2, R13, R11 ;  /* 0x0000000d020d7224 */ /* 0x000fc400078e020b */
[----:B------:R-:W-:Y:S01]  /*4900*/  @!P5 IMAD.MOV R9, RZ, RZ, -R9 ;  /* 0x000000ffff09d224 */ /* 0x000fe200078e0a09 */
[C---:B------:R-:W-:Y:S01]  /*4910*/  ISETP.GT.U32.AND P5, PT, R2.reuse, R8, PT ;  /* 0x000000080200720c */ /* 0x040fe20003fa4070 */
[----:B------:R-:W-:Y:S01]  /*4920*/  IMAD R5, R2, R5, R14 ;  /* 0x0000000502057224 */ /* 0x000fe200078e020e */
[----:B------:R0:W-:Y:S01]  /*4930*/  STL [R1+0x680], R7 ;  /* 0x0006800701007387 */ /* 0x0001e20000100800 */
[--C-:B------:R-:W-:Y:S01]  /*4940*/  @!P0 IMAD.IADD R6, R6, 0x1, -R2.reuse ;  /* 0x0000000106068824 */ /* 0x100fe200078e0a02 */
[----:B------:R-:W-:Y:S01]  /*4950*/  ISETP.GT.U32.AND P0, PT, R2, R13, PT ;  /* 0x0000000d0200720c */ /* 0x000fe20003f04070 */
[--C-:B------:R-:W-:Y:S01]  /*4960*/  @!P6 IMAD.IADD R12, R12, 0x1, -R2.reuse ;  /* 0x000000010c0ce824 */ /* 0x100fe200078e0a02 */
[----:B------:R-:W-:Y:S01]  /*4970*/  ISETP.GT.U32.AND P6, PT, R2, R5, PT ;  /* 0x000000050200720c */ /* 0x000fe20003fc4070 */
[----:B------:R-:W-:Y:S01]  /*4980*/  VIADD R245, R3, 0x1de ;  /* 0x000001de03f57836 */ /* 0x000fe20000000000 */
[----:B------:R-:W-:Y:S01]  /*4990*/  STL [R1+0x67c], R9 ;  /* 0x00067c0901007387 */ /* 0x000fe20000100800 */
[----:B------:R-:W-:Y:S01]  /*49a0*/  @!P1 IMAD.IADD R0, R0, 0x1, -R2 ;  /* 0x0000000100009824 */ /* 0x000fe200078e0a02 */
[----:B------:R-:W-:Y:S01]  /*49b0*/  ISETP.GE.AND P1, PT, R246, RZ, PT ;  /* 0x000000fff600720c */ /* 0x000fe20003f26270 */
[----:B------:R-:W-:Y:S01]  /*49c0*/  @!P3 IMAD.MOV R6, RZ, RZ, -R6 ;  /* 0x000000ffff06b224 */ /* 0x000fe200078e0a06 */
[----:B------:R-:W-:Y:S01]  /*49d0*/  IABS R11, R245 ;  /* 0x000000f5000b7213 */ /* 0x000fe20000000000 */
[----:B0-----:R-:W-:-:S02]  /*49e0*/  IMAD.MOV.U32 R7, RZ, RZ, R10 ;  /* 0x000000ffff077224 */ /* 0x001fc400078e000a */
[----:B------:R-:W-:Y:S02]  /*49f0*/  VIADD R246, R3, 0x1dd ;  /* 0x000001dd03f67836 */ /* 0x000fe40000000000 */
[----:B------:R-:W-:Y:S01]  /*4a00*/  @!P4 IMAD.MOV R7, RZ, RZ, -R7 ;  /* 0x000000ffff07c224 */ /* 0x000fe200078e0a07 */
[----:B------:R-:W-:Y:S01]  /*4a10*/  ISETP.GE.AND P4, PT, R239, RZ, PT ;  /* 0x000000ffef00720c */ /* 0x000fe20003f86270 */
[--C-:B------:R-:W-:Y:S01]  /*4a20*/  @!P5 IMAD.IADD R8, R8, 0x1, -R2.reuse ;  /* 0x000000010808d824 */ /* 0x100fe200078e0a02 */
[----:B------:R-:W-:Y:S01]  /*4a30*/  ISETP.GE.AND P5, PT, R247, RZ, PT ;  /* 0x000000fff700720c */ /* 0x000fe20003fa6270 */
[----:B------:R-:W-:Y:S01]  /*4a40*/  @!P0 IMAD.IADD R13, R13, 0x1, -R2 ;  /* 0x000000010d0d8824 */ /* 0x000fe200078e0a02 */
[----:B------:R0:W-:Y:S01]  /*4a50*/  STL [R1+0x678], R7 ;  /* 0x0006780701007387 */ /* 0x0001e20000100800 */
[----:B------:R-:W-:Y:S01]  /*4a60*/  IMAD.MOV.U32 R10, RZ, RZ, R0 ;  /* 0x000000ffff0a7224 */ /* 0x000fe200078e0000 */
[C---:B------:R-:W-:Y:S01]  /*4a70*/  ISETP.GT.U32.AND P3, PT, R2.reuse, R8, PT ;  /* 0x000000080200720c */ /* 0x040fe20003f64070 */
[----:B------:R-:W-:Y:S01]  /*4a80*/  @!P6 IMAD.IADD R5, R5, 0x1, -R2 ;  /* 0x000000010505e824 */ /* 0x000fe200078e0a02 */
[----:B------:R1:W-:Y:S01]  /*4a90*/  STL [R1+0x670], R6 ;  /* 0x0006700601007387 */ /* 0x0003e20000100800 */
[----:B------:R-:W-:Y:S01]  /*4aa0*/  @!P2 IMAD.MOV R10, RZ, RZ, -R10 ;  /* 0x000000ffff0aa224 */ /* 0x000fe200078e0a0a */
[C---:B------:R-:W-:Y:S01]  /*4ab0*/  ISETP.GT.U32.AND P2, PT, R2.reuse, R13, PT ;  /* 0x0000000d0200720c */ /* 0x040fe20003f44070 */
[C---:B------:R-:W-:Y:S01]  /*4ac0*/  VIADD R247, R3.reuse, 0x1dc ;  /* 0x000001dc03f77836 */ /* 0x040fe20000000000 */
[----:B------:R-:W-:Y:S01]  /*4ad0*/  ISETP.GT.U32.AND P6, PT, R2, R5, PT ;  /* 0x000000050200720c */ /* 0x000fe20003fc4070 */
[----:B------:R-:W-:Y:S01]  /*4ae0*/  VIADD R239, R3, 0x1d8 ;  /* 0x000001d803ef7836 */ /* 0x000fe20000000000 */
[----:B------:R2:W-:Y:S01]  /*4af0*/  STL [R1+0x66c], R10 ;  /* 0x00066c0a01007387 */ /* 0x0005e20000100800 */
[----:B0-----:R-:W-:Y:S01]  /*4b00*/  IMAD.HI.U32 R7, R4, R11, RZ ;  /* 0x0000000b04077227 */ /* 0x001fe200078e00ff */
[----:B------:R-:W-:-:S02]  /*4b10*/  IABS R9, R247 ;  /* 0x000000f700097213 */ /* 0x000fc40000000000 */
[----:B-1----:R-:W-:Y:S01]  /*4b20*/  IABS R6, R246 ;  /* 0x000000f600067213 */ /* 0x002fe20000000000 */
[----:B------:R-:W-:Y:S01]  /*4b30*/  IMAD.MOV R7, RZ, RZ, -R7 ;  /* 0x000000ffff077224 */ /* 0x000fe200078e0a07 */
[----:B------:R-:W-:Y:S01]  /*4b40*/  ISETP.GE.AND P0, PT, R244, RZ, PT ;  /* 0x000000fff400720c */ /* 0x000fe20003f06270 */
[----:B------:R-:W-:Y:S02]  /*4b50*/  @!P3 IMAD.IADD R8, R8, 0x1, -R2 ;  /* 0x000000010808b824 */ /* 0x000fe400078e0a02 */
[----:B------:R-:W-:-:S04]  /*4b60*/  IMAD.HI.U32 R0, R4, R6, RZ ;  /* 0x0000000604007227 */ /* 0x000fc800078e00ff */
[C---:B------:R-:W-:Y:S02]  /*4b70*/  IMAD R7, R2.reuse, R7, R11 ;  /* 0x0000000702077224 */ /* 0x040fe400078e020b */
[----:B------:R-:W-:Y:S02]  /*4b80*/  IMAD.MOV R0, RZ, RZ, -R0 ;  /* 0x000000ffff007224 */ /* 0x000fe400078e0a00 */
[----:B------:R-:W-:Y:S01]  /*4b90*/  IMAD.MOV.U32 R11, RZ, RZ, R12 ;  /* 0x000000ffff0b7224 */ /* 0x000fe200078e000c */
[C---:B------:R-:W-:Y:S01]  /*4ba0*/  ISETP.GT.U32.AND P3, PT, R2.reuse, R7, PT ;  /* 0x000000070200720c */ /* 0x040fe20003f64070 */
[C---:B------:R-:W-:Y:S02]  /*4bb0*/  IMAD R0, R2.reuse, R0, R6 ;  /* 0x0000000002007224 */ /* 0x040fe400078e0206 */
[--C-:B------:R-:W-:Y:S01]  /*4bc0*/  @!P2 IMAD.IADD R13, R13, 0x1, -R2.reuse ;  /* 0x000000010d0da824 */ /* 0x100fe200078e0a02 */
[----:B------:R-:W-:Y:S01]  /*4bd0*/  ISETP.GE.AND P2, PT, R247, RZ, PT ;  /* 0x000000fff700720c */ /* 0x000fe20003f46270 */
[----:B------:R-:W-:Y:S01]  /*4be0*/  @!P6 IMAD.IADD R5, R5, 0x1, -R2 ;  /* 0x000000010505e824 */ /* 0x000fe200078e0a02 */
[----:B------:R-:W-:Y:S01]  /*4bf0*/  ISETP.GT.U32.AND P6, PT, R2, R0, PT ;  /* 0x000000000200720c */ /* 0x000fe20003fc4070 */
[----:B--2---:R-:W-:-:S02]  /*4c00*/  IMAD.MOV.U32 R10, RZ, RZ, R8 ;  /* 0x000000ffff0a7224 */ /* 0x004fc400078e0008 */
[----:B------:R-:W-:Y:S01]  /*4c10*/  @!P4 IMAD.MOV R11, RZ, RZ, -R11 ;  /* 0x000000ffff0bc224 */ /* 0x000fe200078e0a0b */
[----:B------:R-:W-:Y:S01]  /*4c20*/  ISETP.GE.AND P4, PT, R245, RZ, PT ;  /* 0x000000fff500720c */ /* 0x000fe20003f86270 */
[----:B------:R-:W-:Y:S02]  /*4c30*/  VIADD R247, R3, 0x1db ;  /* 0x000001db03f77836 */ /* 0x000fe40000000000 */
[----:B------:R-:W-:Y:S01]  /*4c40*/  IMAD.HI.U32 R8, R4, R9, RZ ;  /* 0x0000000904087227 */ /* 0x000fe200078e00ff */
[----:B------:R0:W-:Y:S03]  /*4c50*/  STL [R1+0x664], R11 ;  /* 0x0006640b01007387 */ /* 0x0001e60000100800 */
[----:B------:R-:W-:Y:S01]  /*4c60*/  @!P1 IMAD.MOV R10, RZ, RZ, -R10 ;  /* 0x000000ffff0a9224 */ /* 0x000fe200078e0a0a */
[----:B------:R-:W-:Y:S01]  /*4c70*/  ISETP.GE.AND P1, PT, R246, RZ, PT ;  /* 0x000000fff600720c */ /* 0x000fe20003f26270 */
[----:B------:R-:W-:-:S02]  /*4c80*/  IMAD.MOV R8, RZ, RZ, -R8 ;  /* 0x000000ffff087224 */ /* 0x000fc400078e0a08 */
[----:B------:R-:W-:Y:S01]  /*4c90*/  IMAD.MOV.U32 R14, RZ, RZ, R13 ;  /* 0x000000ffff0e7224 */ /* 0x000fe200078e000d */
[----:B------:R1:W-:Y:S01]  /*4ca0*/  STL [R1+0x660], R10 ;  /* 0x0006600a01007387 */ /* 0x0003e20000100800 */
[----:B------:R-:W-:Y:S01]  /*4cb0*/  @!P3 IMAD.IADD R7, R7, 0x1, -R2 ;  /* 0x000000010707b824 */ /* 0x000fe200078e0a02 */
[----:B0-----:R-:W-:Y:S01]  /*4cc0*/  IABS R11, R247 ;  /* 0x000000f7000b7213 */ /* 0x001fe20000000000 */
[----:B------:R-:W-:Y:S01]  /*4cd0*/  VIADD R244, R3, 0x1da ;  /* 0x000001da03f47836 */ /* 0x000fe20000000000 */
[----:B------:R-:W-:Y:S01]  /*4ce0*/  ISETP.GE.AND P3, PT, R247, RZ, PT ;  /* 0x000000fff700720c */ /* 0x000fe20003f66270 */
[----:B------:R-:W-:Y:S01]  /*4cf0*/  @!P5 IMAD.MOV R14, RZ, RZ, -R14 ;  /* 0x000000ffff0ed224 */ /* 0x000fe200078e0a0e */
[----:B------:R-:W-:Y:S01]  /*4d00*/  ISETP.GT.U32.AND P5, PT, R2, R7, PT ;  /* 0x000000070200720c */ /* 0x000fe20003fa4070 */
[----:B------:R-:W-:Y:S01]  /*4d10*/  @!P6 IMAD.IADD R0, R0, 0x1, -R2 ;  /* 0x000000010000e824 */ /* 0x000fe200078e0a02 */
[----:B------:R-:W-:Y:S01]  /*4d20*/  IABS R6, R244 ;  /* 0x000000f400067213 */ /* 0x000fe20000000000 */
[----:B------:R-:W-:Y:S01]  /*4d30*/  VIADD R245, R3, 0x1d9 ;  /* 0x000001d903f57836 */ /* 0x000fe20000000000 */
[----:B------:R0:W-:Y:S01]  /*4d40*/  STL [R1+0x65c], R14 ;  /* 0x00065c0e01007387 */ /* 0x0001e20000100800 */
[C---:B-1----:R-:W-:Y:S01]  /*4d50*/  IMAD R10, R2.reuse, R8, R9 ;  /* 0x00000008020a7224 */ /* 0x042fe200078e0209 */
[----:B------:R-:W-:Y:S01]  /*4d60*/  ISETP.GT.U32.AND P6, PT, R2, R0, PT ;  /* 0x000000000200720c */ /* 0x000fe20003fc4070 */
[----:B------:R-:W-:Y:S01]  /*4d70*/  IMAD.MOV.U32 R9, RZ, RZ, R11 ;  /* 0x000000ffff097224 */ /* 0x000fe200078e000b */
[----:B------:R-:W-:Y:S01]  /*4d80*/  IABS R11, R239 ;  /* 0x000000ef000b7213 */ /* 0x000fe20000000000 */
[----:B------:R-:W-:Y:S01]  /*4d90*/  IMAD.HI.U32 R12, R4, R6, RZ ;  /* 0x00000006040c7227 */ /* 0x000fe200078e00ff */
[----:B------:R-:W-:-:S03]  /*4da0*/  IABS R8, R245 ;  /* 0x000000f500087213 */ /* 0x000fc60000000000 */
[----:B------:R-:W-:-:S04]  /*4db0*/  IMAD.HI.U32 R13, R4, R9, RZ ;  /* 0x00000009040d7227 */ /* 0x000fc800078e00ff */
[----:B0-----:R-:W-:Y:S02]  /*4dc0*/  IMAD.MOV.U32 R14, RZ, RZ, R5 ;  /* 0x000000ffff0e7224 */ /* 0x001fe400078e0005 */
[----:B------:R-:W-:Y:S02]  /*4dd0*/  IMAD.MOV R5, RZ, RZ, -R13 ;  /* 0x000000ffff057224 */ /* 0x000fe400078e0a0d */
[----:B------:R-:W-:Y:S02]  /*4de0*/  IMAD.MOV R12, RZ, RZ, -R12 ;  /* 0x000000ffff0c7224 */ /* 0x000fe400078e0a0c */
[----:B------:R-:W-:Y:S01]  /*4df0*/  @!P0 IMAD.MOV R14, RZ, RZ, -R14 ;  /* 0x000000ffff0e8224 */ /* 0x000fe200078e0a0e */
[C---:B------:R-:W-:Y:S01]  /*4e00*/  ISETP.GT.U32.AND P0, PT, R2.reuse, R10, PT ;  /* 0x0000000a0200720c */ /* 0x040fe20003f04070 */
[C---:B------:R-:W-:Y:S02]  /*4e10*/  IMAD R5, R2.reuse, R5, R9 ;  /* 0x0000000502057224 */ /* 0x040fe400078e0209 */
[C---:B------:R-:W-:Y:S01]  /*4e20*/  IMAD R6, R2.reuse, R12, R6 ;  /* 0x0000000c02067224 */ /* 0x040fe200078e0206 */
[----:B------:R0:W-:Y:S01]  /*4e30*/  STL [R1+0x658], R14 ;  /* 0x0006580e01007387 */ /* 0x0001e20000100800 */
[--C-:B------:R-:W-:Y:S01]  /*4e40*/  @!P5 IMAD.IADD R7, R7, 0x1, -R2.reuse ;  /* 0x000000010707d824 */ /* 0x100fe200078e0a02 */
[----:B------:R-:W-:Y:S01]  /*4e50*/  ISETP.GT.U32.AND P5, PT, R2, R5, PT ;  /* 0x000000050200720c */ /* 0x000fe20003fa4070 */
[----:B------:R-:W-:Y:S01]  /*4e60*/  @!P6 IMAD.IADD R0, R0, 0x1, -R2 ;  /* 0x000000010000e824 */ /* 0x000fe200078e0a02 */
[----:B------:R-:W-:Y:S01]  /*4e70*/  ISETP.GT.U32.AND P6, PT, R2, R6, PT ;  /* 0x000000060200720c */ /* 0x000fe20003fc4070 */
[----:B------:R-:W-:-:S02]  /*4e80*/  VIADD R246, R3, 0x1d7 ;  /* 0x000001d703f67836 */ /* 0x000fc40000000000 */
[----:B------:R-:W-:-:S03]  /*4e90*/  IMAD.HI.U32 R13, R4, R11, RZ ;  /* 0x0000000b040d7227 */ /* 0x000fc600078e00ff */
[----:B------:R-:W-:Y:S01]  /*4ea0*/  IABS R12, R246 ;  /* 0x000000f6000c7213 */ /* 0x000fe20000000000 */
[--C-:B------:R-:W-:Y:S01]  /*4eb0*/  @!P0 IMAD.IADD R10, R10, 0x1, -R2.reuse ;  /* 0x000000010a0a8824 */ /* 0x100fe200078e0a02 */
[----:B------:R-:W-:Y:S01]  /*4ec0*/  ISETP.GE.AND P0, PT, R244, RZ, PT ;  /* 0x000000fff400720c */ /* 0x000fe20003f06270 */
[----:B------:R-:W-:Y:S02]  /*4ed0*/  IMAD.MOV R13, RZ, RZ, -R13 ;  /* 0x000000ffff0d7224 */ /* 0x000fe400078e0a0d */
[----:B------:R-:W-:Y:S01]  /*4ee0*/  @!P5 IMAD.IADD R5, R5, 0x1, -R2 ;  /* 0x000000010505d824 */ /* 0x000fe200078e0a02 */
[----:B------:R-:W-:Y:S01]  /*4ef0*/  ISETP.GT.U32.AND P5, PT, R2, R10, PT ;  /* 0x0000000a0200720c */ /* 0x000fe20003fa4070 */
[----:B------:R-:W-:-:S04]  /*4f00*/  IMAD.HI.U32 R9, R4, R8, RZ ;  /* 0x0000000804097227 */ /* 0x000fc800078e00ff */
[----:B------:R-:W-:Y:S01]  /*4f10*/  @!P6 IMAD.IADD R6, R6, 0x1, -R2 ;  /* 0x000000010606e824 */ /* 0x000fe200078e0a02 */
[C---:B------:R-:W-:Y:S01]  /*4f20*/  ISETP.GT.U32.AND P6, PT, R2.reuse, R5, PT ;  /* 0x000000050200720c */ /* 0x040fe20003fc4070 */
[----:B------:R-:W-:Y:S02]  /*4f30*/  IMAD R11, R2, R13, R11 ;  /* 0x0000000d020b7224 */ /* 0x000fe400078e020b */
[----:B------:R-:W-:-:S04]  /*4f40*/  IMAD.HI.U32 R13, R4, R12, RZ ;  /* 0x0000000c040d7227 */ /* 0x000fc800078e00ff */
[----:B------:R-:W-:Y:S02]  /*4f50*/  IMAD.MOV R9, RZ, RZ, -R9 ;  /* 0x000000ffff097224 */ /* 0x000fe400078e0a09 */
[----:B------:R-:W-:Y:S02]  /*4f60*/  IMAD.MOV R13, RZ, RZ, -R13 ;  /* 0x000000ffff0d7224 */ /* 0x000fe400078e0a0d */
[C---:B------:R-:W-:Y:S02]  /*4f70*/  IMAD R8, R2.reuse, R9, R8 ;  /* 0x0000000902087224 */ /* 0x040fe400078e0208 */
[----:B------:R-:W-:Y:S02]  /*4f80*/  IMAD R12, R2, R13, R12 ;  /* 0x0000000d020c7224 */ /* 0x000fe400078e020c */
[----:B------:R-:W-:Y:S01]  /*4f90*/  @!P5 IMAD.IADD R10, R10, 0x1, -R2 ;  /* 0x000000010a0ad824 */ /* 0x000fe200078e0a02 */
[----:B------:R-:W-:Y:S01]  /*4fa0*/  ISETP.GT.U32.AND P5, PT, R2, R11, PT ;  /* 0x0000000b0200720c */ /* 0x000fe20003fa4070 */
[----:B------:R-:W-:-:S02]  /*4fb0*/  VIADD R247, R3, 0x1d6 ;  /* 0x000001d603f77836 */ /* 0x000fc40000000000 */
[----:B------:R-:W-:Y:S01]  /*4fc0*/  @!P4 IMAD.MOV R7, RZ, RZ, -R7 ;  /* 0x000000ffff07c224 */ /* 0x000fe200078e0a07 */
[C---:B------:R-:W-:Y:S01]  /*4fd0*/  ISETP.GT.U32.AND P4, PT, R2.reuse, R6, PT ;  /* 0x000000060200720c */ /* 0x040fe20003f84070 */
[----:B------:R-:W-:Y:S01]  /*4fe0*/  @!P1 IMAD.MOV R0, RZ, RZ, -R0 ;  /* 0x000000ffff009224 */ /* 0x000fe200078e0a00 */
[C---:B------:R-:W-:Y:S01]  /*4ff0*/  ISETP.GT.U32.AND P1, PT, R2.reuse, R8, PT ;  /* 0x000000080200720c */ /* 0x040fe20003f24070 */
[--C-:B------:R-:W-:Y:S01]  /*5000*/  @!P6 IMAD.IADD R5, R5, 0x1, -R2.reuse ;  /* 0x000000010505e824 */ /* 0x100fe200078e0a02 */
[----:B------:R-:W-:Y:S01]  /*5010*/  ISETP.GT.U32.AND P6, PT, R2, R12, PT ;  /* 0x0000000c0200720c */ /* 0x000fe20003fc4070 */
[----:B------:R-:W-:Y:S01]  /*5020*/  VIADD R244, R3, 0x1d5 ;  /* 0x000001d503f47836 */ /* 0x000fe20000000000 */
[----:B------:R-:W-:Y:S01]  /*5030*/  IABS R9, R247 ;  /* 0x000000f700097213 */ /* 0x000fe20000000000 */
[----:B------:R1:W-:Y:S01]  /*5040*/  STL [R1+0x64c], R7 ;  /* 0x00064c0701007387 */ /* 0x0003e20000100800 */
[----:B0-----:R-:W-:Y:S02]  /*5050*/  IMAD.MOV.U32 R14, RZ, RZ, R5 ;  /* 0x000000ffff0e7224 */ /* 0x001fe400078e0005 */
[----:B------:R-:W-:Y:S01]  /*5060*/  @!P5 IMAD.IADD R11, R11, 0x1, -R2 ;  /* 0x000000010b0bd824 */ /* 0x000fe200078e0a02 */
[----:B------:R0:W-:Y:S01]  /*5070*/  STL [R1+0x648], R0 ;  /* 0x0006480001007387 */ /* 0x0001e20000100800 */
[----:B------:R-:W-:-:S02]  /*5080*/  @!P2 IMAD.MOV R10, RZ, RZ, -R10 ;  /* 0x000000ffff0aa224 */ /* 0x000fc400078e0a0a */
[--C-:B------:R-:W-:Y:S01]  /*5090*/  @!P4 IMAD.IADD R6, R6, 0x1, -R2.reuse ;  /* 0x000000010606c824 */ /* 0x100fe200078e0a02 */
[----:B------:R-:W-:Y:S01]  /*50a0*/  ISETP.GE.AND P4, PT, R245, RZ, PT ;  /* 0x000000fff500720c */ /* 0x000fe20003f86270 */
[--C-:B------:R-:W-:Y:S01]  /*50b0*/  @!P1 IMAD.IADD R8, R8, 0x1, -R2.reuse ;  /* 0x0000000108089824 */ /* 0x100fe200078e0a02 */
[----:B------:R2:W-:Y:S01]  /*50c0*/  STL [R1+0x644], R10 ;  /* 0x0006440a01007387 */ /* 0x0005e20000100800 */
[----:B-1----:R-:W-:Y:S01]  /*50d0*/  IMAD.HI.U32 R7, R4, R9, RZ ;  /* 0x0000000904077227 */ /* 0x002fe200078e00ff */
[----:B------:R-:W-:Y:S02]  /*50e0*/  ISETP.GE.AND P1, PT, R239, RZ, PT ;  /* 0x000000ffef00720c */ /* 0x000fe40003f26270 */
[----:B0-----:R-:W-:Y:S01]  /*50f0*/  IABS R0, R244 ;  /* 0x000000f400007213 */ /* 0x001fe20000000000 */
[----:B------:R-:W-:Y:S01]  /*5100*/  IMAD.MOV R7, RZ, RZ, -R7 ;  /* 0x000000ffff077224 */ /* 0x000fe200078e0a07 */
[----:B------:R-:W-:Y:S01]  /*5110*/  ISETP.GT.U32.AND P5, PT, R2, R8, PT ;  /* 0x000000080200720c */ /* 0x000fe20003fa4070 */
[----:B------:R-:W-:Y:S01]  /*5120*/  @!P6 IMAD.IADD R12, R12, 0x1, -R2 ;  /* 0x000000010c0ce824 */ /* 0x000fe200078e0a02 */
[----:B------:R-:W-:Y:S01]  /*5130*/  ISETP.GT.U32.AND P6, PT, R2, R11, PT ;  /* 0x0000000b0200720c */ /* 0x000fe20003fc4070 */
[----:B------:R-:W-:-:S03]  /*5140*/  IMAD.HI.U32 R13, R4, R0, RZ ;  /* 0x00000000040d7227 */ /* 0x000fc600078e00ff */
[C---:B------:R-:W-:Y:S01]  /*5150*/  ISETP.GT.U32.AND P2, PT, R2.reuse, R12, PT ;  /* 0x0000000c0200720c */ /* 0x040fe20003f44070 */
[C---:B------:R-:W-:Y:S02]  /*5160*/  IMAD R7, R2.reuse, R7, R9 ;  /* 0x0000000702077224 */ /* 0x040fe400078e0209 */
[----:B------:R-:W-:Y:S02]  /*5170*/  IMAD.MOV.U32 R5, RZ, RZ, R6 ;  /* 0x000000ffff057224 */ /* 0x000fe400078e0006 */
[----:B------:R-:W-:Y:S02]  /*5180*/  VIADD R245, R3, 0x1d4 ;  /* 0x000001d403f57836 */ /* 0x000fe40000000000 */
[----:B------:R-:W-:Y:S02]  /*5190*/  IMAD.MOV R13, RZ, RZ, -R13 ;  /* 0x000000ffff0d7224 */ /* 0x000fe400078e0a0d */
[----:B------:R-:W-:Y:S01]  /*51a0*/  @!P0 IMAD.MOV R5, RZ, RZ, -R5 ;  /* 0x000000ffff058224 */ /* 0x000fe200078e0a05 */
[C---:B------:R-:W-:Y:S01]  /*51b0*/  ISETP.GT.U32.AND P0, PT, R2.reuse, R7, PT ;  /* 0x000000070200720c */ /* 0x040fe20003f04070 */
[----:B------:R-:W-:Y:S01]  /*51c0*/  IMAD R0, R2, R13, R0 ;  /* 0x0000000d02007224 */ /* 0x000fe200078e0200 */
[----:B------:R-:W-:Y:S01]  /*51d0*/  IABS R9, R245 ;  /* 0x000000f500097213 */ /* 0x000fe20000000000 */
[----:B------:R-:W-:Y:S01]  /*51e0*/  @!P3 IMAD.MOV R14, RZ, RZ, -R14 ;  /* 0x000000ffff0eb224 */ /* 0x000fe200078e0a0e */
[----:B------:R-:W-:Y:S01]  /*51f0*/  ISETP.GE.AND P3, PT, R246, RZ, PT ;  /* 0x000000fff600720c */ /* 0x000fe20003f66270 */
[--C-:B------:R-:W-:Y:S01]  /*5200*/  @!P6 IMAD.IADD R11, R11, 0x1, -R2.reuse ;  /* 0x000000010b0be824 */ /* 0x100fe200078e0a02 */
[----:B------:R-:W-:Y:S01]  /*5210*/  ISETP.GT.U32.AND P6, PT, R2, R0, PT ;  /* 0x000000000200720c */ /* 0x000fe20003fc4070 */
[----:B------:R-:W-:Y:S01]  /*5220*/  VIADD R246, R3, 0x1d3 ;  /* 0x000001d303f67836 */ /* 0x000fe20000000000 */
[----:B------:R0:W-:Y:S01]  /*5230*/  STL [R1+0x640], R14 ;  /* 0x0006400e01007387 */ /* 0x0001e20000100800 */
[----:B------:R-:W-:Y:S01]  /*5240*/  @!P5 IMAD.IADD R8, R8, 0x1, -R2 ;  /* 0x000000010808d824 */ /* 0x000fe200078e0a02 */
[----:B------:R-:W-:Y:S01]  /*5250*/  ISETP.GE.AND P5, PT, R247, RZ, PT ;  /* 0x000000fff700720c */ /* 0x000fe20003fa6270 */
[----:B------:R-:W-:Y:S01]  /*5260*/  IMAD.HI.U32 R6, R4, R9, RZ ;  /* 0x0000000904067227 */ /* 0x000fe200078e00ff */
[----:B------:R1:W-:Y:S03]  /*5270*/  STL [R1+0x63c], R5 ;  /* 0x00063c0501007387 */ /* 0x0003e60000100800 */
[----:B------:R-:W-:-:S02]  /*5280*/  VIADD R247, R3, 0x1d2 ;  /* 0x000001d203f77836 */ /* 0x000fc40000000000 */
[----:B------:R-:W-:Y:S02]  /*5290*/  IMAD.MOV R6, RZ, RZ, -R6 ;  /* 0x000000ffff067224 */ /* 0x000fe400078e0a06 */
[----:B------:R-:W-:Y:S01]  /*52a0*/  @!P0 IMAD.IADD R7, R7, 0x1, -R2 ;  /* 0x0000000107078824 */ /* 0x000fe200078e0a02 */
[----:B--2---:R-:W-:Y:S01]  /*52b0*/  IABS R10, R247 ;  /* 0x000000f7000a7213 */ /* 0x004fe20000000000 */
[----:B0-----:R-:W-:Y:S01]  /*52c0*/  IMAD.MOV.U32 R14, RZ, RZ, R8 ;  /* 0x000000ffff0e7224 */ /* 0x001fe200078e0008 */
[----:B-1----:R-:W-:Y:S01]  /*52d0*/  IABS R5, R246 ;  /* 0x000000f600057213 */ /* 0x002fe20000000000 */
[C---:B------:R-:W-:Y:S01]  /*52e0*/  IMAD R9, R2.reuse, R6, R9 ;  /* 0x0000000602097224 */ /* 0x040fe200078e0209 */
[----:B------:R-:W-:Y:S01]  /*52f0*/  ISETP.GE.AND P0, PT, R245, RZ, PT ;  /* 0x000000fff500720c */ /* 0x000fe20003f06270 */
[----:B------:R-:W-:Y:S01]  /*5300*/  @!P4 IMAD.MOV R14, RZ, RZ, -R14 ;  /* 0x000000ffff0ec224 */ /* 0x000fe200078e0a0e */
[----:B------:R-:W-:Y:S01]  /*5310*/  ISETP.GT.U32.AND P4, PT, R2, R7, PT ;  /* 0x000000070200720c */ /* 0x000fe20003f84070 */
[----:B------:R-:W-:-:S03]  /*5320*/  IMAD.HI.U32 R6, R4, R5, RZ ;  /* 0x0000000504067227 */ /* 0x000fc600078e00ff */
[----:B------:R-:W-:Y:S01]  /*5330*/  STL [R1+0x62c], R14 ;  /* 0x00062c0e01007387 */ /* 0x000fe20000100800 */
[----:B------:R-:W-:Y:S01]  /*5340*/  @!P6 IMAD.IADD R0, R0, 0x1, -R2 ;  /* 0x000000010000e824 */ /* 0x000fe200078e0a02 */
[----:B------:R-:W-:Y:S01]  /*5350*/  ISETP.GT.U32.AND P6, PT, R2, R9, PT ;  /* 0x000000090200720c */ /* 0x000fe20003fc4070 */
[----:B------:R-:W-:-:S04]  /*5360*/  IMAD.HI.U32 R8, R4, R10, RZ ;  /* 0x0000000a04087227 */ /* 0x000fc800078e00ff */
[----:B------:R-:W-:Y:S02]  /*5370*/  IMAD.MOV R6, RZ, RZ, -R6 ;  /* 0x000000ffff067224 */ /* 0x000fe400078e0a06 */
[----:B------:R-:W-:Y:S01]  /*5380*/  @!P2 IMAD.IADD R12, R12, 0x1, -R2 ;  /* 0x000000010c0ca824 */ /* 0x000fe200078e0a02 */
[----:B------:R-:W-:Y:S01]  /*5390*/  ISETP.GE.AND P2, PT, R244, RZ, PT ;  /* 0x000000fff400720c */ /* 0x000fe20003f46270 */
[----:B------:R-:W-:Y:S02]  /*53a0*/  IMAD.MOV R8, RZ, RZ, -R8 ;  /* 0x000000ffff087224 */ /* 0x000fe400078e0a08 */
[C---:B------:R-:W-:Y:S02]  /*53b0*/  IMAD R5, R2.reuse, R6, R5 ;  /* 0x0000000602057224 */ /* 0x040fe400078e0205 */
[----:B------:R-:W-:Y:S02]  /*53c0*/  VIADD R244, R3, 0x1d1 ;  /* 0x000001d103f47836 */ /* 0x000fe40000000000 */
[----:B------:R-:W-:-:S02]  /*53d0*/  IMAD R8, R2, R8, R10 ;  /* 0x0000000802087224 */ /* 0x000fc400078e020a */
[--C-:B------:R-:W-:Y:S01]  /*53e0*/  @!P4 IMAD.IADD R7, R7, 0x1, -R2.reuse ;  /* 0x000000010707c824 */ /* 0x100fe200078e0a02 */
[C---:B------:R-:W-:Y:S01]  /*53f0*/  ISETP.GT.U32.AND P4, PT, R2.reuse, R5, PT ;  /* 0x000000050200720c */ /* 0x040fe20003f84070 */
[----:B------:R-:W-:Y:S01]  /*5400*/  @!P1 IMAD.MOV R11, RZ, RZ, -R11 ;  /* 0x000000ffff0b9224 */ /* 0x000fe200078e0a0b */
[----:B------:R-:W-:Y:S01]  /*5410*/  IABS R13, R244 ;  /* 0x000000f4000d7213 */ /* 0x000fe20000000000 */
[----:B------:R-:W-:Y:S01]  /*5420*/  @!P6 IMAD.IADD R9, R9, 0x1, -R2 ;  /* 0x000000010909e824 */ /* 0x000fe200078e0a02 */
[C---:B------:R-:W-:Y:S01]  /*5430*/  ISETP.GT.U32.AND P1, PT, R2.reuse, R0, PT ;  /* 0x000000000200720c */ /* 0x040fe20003f24070 */
[----:B------:R-:W-:Y:S01]  /*5440*/  VIADD R239, R3, 0x1d0 ;  /* 0x000001d003ef7836 */ /* 0x000fe20000000000 */
[----:B------:R-:W-:Y:S01]  /*5450*/  ISETP.GT.U32.AND P6, PT, R2, R8, PT ;  /* 0x000000080200720c */ /* 0x000fe20003fc4070 */
[----:B------:R-:W-:Y:S01]  /*5460*/  IMAD.HI.U32 R6, R4, R13, RZ ;  /* 0x0000000d04067227 */ /* 0x000fe200078e00ff */
[----:B------:R0:W-:Y:S03]  /*5470*/  STL [R1+0x628], R11 ;  /* 0x0006280b01007387 */ /* 0x0001e60000100800 */
[----:B------:R-:W-:-:S02]  /*5480*/  IMAD.MOV R6, RZ, RZ, -R6 ;  /* 0x000000ffff067224 */ /* 0x000fc400078e0a06 */
[--C-:B------:R-:W-:Y:S01]  /*5490*/  @!P4 IMAD.IADD R5, R5, 0x1, -R2.reuse ;  /* 0x000000010505c824 */ /* 0x100fe200078e0a02 */
[C---:B------:R-:W-:Y:S01]  /*54a0*/  ISETP.GT.U32.AND P4, PT, R2.reuse, R9, PT ;  /* 0x000000090200720c */ /* 0x040fe20003f84070 */
[----:B------:R-:W-:Y:S02]  /*54b0*/  IMAD R13, R2, R6, R13 ;  /* 0x00000006020d7224 */ /* 0x000fe400078e020d */
[----:B------:R-:W-:Y:S01]  /*54c0*/  @!P1 IMAD.IADD R0, R0, 0x1, -R2 ;  /* 0x0000000100009824 */ /* 0x000fe200078e0a02 */
[----:B------:R-:W-:Y:S01]  /*54d0*/  ISETP.GE.AND P1, PT, R247, RZ, PT ;  /* 0x000000fff700720c */ /* 0x000fe20003f26270 */
[----:B0-----:R-:W-:Y:S01]  /*54e0*/  IMAD.MOV.U32 R11, RZ, RZ, R12 ;  /* 0x000000ffff0b7224 */ /* 0x001fe200078e000c */
[----:B------:R-:W-:Y:S01]  /*54f0*/  IABS R12, R239 ;  /* 0x000000ef000c7213 */ /* 0x000fe20000000000 */
[----:B------:R-:W-:Y:S01]  /*5500*/  @!P6 IMAD.IADD R8, R8, 0x1, -R2 ;  /* 0x000000010808e824 */ /* 0x000fe200078e0a02 */
[----:B------:R-:W-:Y:S01]  /*5510*/  ISETP.GT.U32.AND P6, PT, R2, R5, PT ;  /* 0x000000050200720c */ /* 0x000fe20003fc4070 */
[----:B------:R-:W-:-:S02]  /*5520*/  IMAD.MOV.U32 R15, RZ, RZ, R7 ;  /* 0x000000ffff0f7224 */ /* 0x000fc400078e0007 */
[----:B------:R-:W-:-:S04]  /*5530*/  IMAD.HI.U32 R7, R4, R12, RZ ;  /* 0x0000000c04077227 */ /* 0x000fc800078e00ff */
[----:B------:R-:W-:Y:S01]  /*5540*/  @!P2 IMAD.MOV R0, RZ, RZ, -R0 ;  /* 0x000000ffff00a224 */ /* 0x000fe200078e0a00 */
[C---:B------:R-:W-:Y:S01]  /*5550*/  ISETP.GT.U32.AND P2, PT, R2.reuse, R13, PT ;  /* 0x0000000d0200720c */ /* 0x040fe20003f44070 */
[----:B------:R-:W-:Y:S02]  /*5560*/  IMAD.MOV R7, RZ, RZ, -R7 ;  /* 0x000000ffff077224 */ /* 0x000fe400078e0a07 */
[----:B------:R-:W-:Y:S02]  /*5570*/  VIADD R245, R3, 0x1cf ;  /* 0x000001cf03f57836 */ /* 0x000fe40000000000 */
[C---:B------:R-:W-:Y:S02]  /*5580*/  IMAD R7, R2.reuse, R7, R12 ;  /* 0x0000000702077224 */ /* 0x040fe400078e020c */
[--C-:B------:R-:W-:Y:S01]  /*5590*/  @!P6 IMAD.IADD R5, R5, 0x1, -R2.reuse ;  /* 0x000000010505e824 */ /* 0x100fe200078e0a02 */
[----:B------:R-:W-:Y:S01]  /*55a0*/  IABS R6, R245 ;  /* 0x000000f500067213 */ /* 0x000fe20000000000 */
[----:B------:R-:W-:Y:S01]  /*55b0*/  @!P3 IMAD.MOV R11, RZ, RZ, -R11 ;  /* 0x000000ffff0bb224 */ /* 0x000fe200078e0a0b */
[----:B------:R-:W-:Y:S01]  /*55c0*/  ISETP.GT.U32.AND P6, PT, R2, R7, PT ;  /* 0x000000070200720c */ /* 0x000fe20003fc4070 */
[--C-:B------:R-:W-:Y:S01]  /*55d0*/  @!P4 IMAD.IADD R9, R9, 0x1, -R2.reuse ;  /* 0x000000010909c824 */ /* 0x100fe200078e0a02 */
[----:B------:R-:W-:Y:S01]  /*55e0*/  ISETP.GE.AND P3, PT, R246, RZ, PT ;  /* 0x000000fff600720c */ /* 0x000fe20003f66270 */
[----:B------:R-:W-:Y:S01]  /*55f0*/  @!P2 IMAD.IADD R13, R13, 0x1, -R2 ;  /* 0x000000010d0da824 */ /* 0x000fe200078e0a02 */
[----:B------:R0:W-:Y:S01]  /*5600*/  STL [R1+0x620], R11 ;  /* 0x0006200b01007387 */ /* 0x0001e20000100800 */
[----:B------:R-:W-:Y:S01]  /*5610*/  VIADD R246, R3, 0x1ce ;  /* 0x000001ce03f67836 */ /* 0x000fe20000000000 */
[----:B------:R-:W-:Y:S01]  /*5620*/  ISETP.GE.AND P4, PT, R244, RZ, PT ;  /* 0x000000fff400720c */ /* 0x000fe20003f86270 */
[----:B------:R-:W-:Y:S01]  /*5630*/  IMAD.HI.U32 R14, R4, R6, RZ ;  /* 0x00000006040e7227 */ /* 0x000fe200078e00ff */
[----:B------:R-:W-:-:S03]  /*5640*/  ISETP.GT.U32.AND P2, PT, R2, R13, PT ;  /* 0x0000000d0200720c */ /* 0x000fc60003f44070 */
[C---:B------:R-:W-:Y:S02]  /*5650*/  VIADD R247, R3.reuse, 0x1cd ;  /* 0x000001cd03f77836 */ /* 0x040fe40000000000 */
[----:B------:R-:W-:Y:S01]  /*5660*/  @!P5 IMAD.MOV R15, RZ, RZ, -R15 ;  /* 0x000000ffff0fd224 */ /* 0x000fe200078e0a0f */
[----:B0-----:R-:W-:Y:S01]  /*5670*/  IABS R11, R246 ;  /* 0x000000f6000b7213 */ /* 0x001fe20000000000 */
[----:B------:R-:W-:Y:S01]  /*5680*/  IMAD.MOV R14, RZ, RZ, -R14 ;  /* 0x000000ffff0e7224 */ /* 0x000fe200078e0a0e */
[----:B------:R-:W-:Y:S01]  /*5690*/  IABS R10, R247 ;  /* 0x000000f7000a7213 */ /* 0x000fe20000000000 */
[----:B------:R-:W-:Y:S01]  /*56a0*/  @!P0 IMAD.MOV R9, RZ, RZ, -R9 ;  /* 0x000000ffff098224 */ /* 0x000fe200078e0a09 */
[C---:B------:R-:W-:Y:S01]  /*56b0*/  ISETP.GT.U32.AND P5, PT, R2.reuse, R8, PT ;  /* 0x000000080200720c */ /* 0x040fe20003fa4070 */
[----:B------:R-:W-:Y:S01]  /*56c0*/  VIADD R244, R3, 0x1cc ;  /* 0x000001cc03f47836 */ /* 0x000fe20000000000 */
[----:B------:R-:W-:Y:S01]  /*56d0*/  STL [R1+0x614], R15 ;  /* 0x0006140f01007387 */ /* 0x000fe20000100800 */
[----:B------:R-:W-:Y:S01]  /*56e0*/  IMAD R6, R2, R14, R6 ;  /* 0x0000000e02067224 */ /* 0x000fe200078e0206 */
[----:B------:R-:W-:Y:S01]  /*56f0*/  ISETP.GE.AND P0, PT, R239, RZ, PT ;  /* 0x000000ffef00720c */ /* 0x000fe20003f06270 */
[----:B------:R-:W-:Y:S01]  /*5700*/  @!P6 IMAD.IADD R7, R7, 0x1, -R2 ;  /* 0x000000010707e824 */ /* 0x000fe200078e0a02 */
[----:B------:R0:W-:Y:S01]  /*5710*/  STL [R1+0x60c], R0 ;  /* 0x00060c0001007387 */ /* 0x0001e20000100800 */
[----:B------:R-:W-:Y:S01]  /*5720*/  IMAD.MOV.U32 R14, RZ, RZ, R5 ;  /* 0x000000ffff0e7224 */ /* 0x000fe200078e0005 */
[----:B------:R-:W-:Y:S01]  /*5730*/  ISETP.GE.AND P6, PT, R245, RZ, PT ;  /* 0x000000fff500720c */ /* 0x000fe20003fc6270 */
[----:B------:R-:W-:Y:S01]  /*5740*/  IMAD.HI.U32 R12, R4, R10, RZ ;  /* 0x0000000a040c7227 */ /* 0x000fe200078e00ff */
[----:B------:R1:W-:Y:S03]  /*5750*/  STL [R1+0x608], R9 ;  /* 0x0006080901007387 */ /* 0x0003e60000100800 */
[----:B------:R-:W-:Y:S01]  /*5760*/  @!P3 IMAD.MOV R14, RZ, RZ, -R14 ;  /* 0x000000ffff0eb224 */ /* 0x000fe200078e0a0e */
[----:B------:R-:W-:Y:S01]  /*5770*/  ISETP.GT.U32.AND P3, PT, R2, R7, PT ;  /* 0x000000070200720c */ /* 0x000fe20003f64070 */
[----:B------:R-:W-:-:S02]  /*5780*/  IMAD.MOV R12, RZ, RZ, -R12 ;  /* 0x000000ffff0c7224 */ /* 0x000fc400078e0a0c */
[C---:B0-----:R-:W-:Y:S01]  /*5790*/  IMAD.HI.U32 R0, R4.reuse, R11, RZ ;  /* 0x0000000b04007227 */ /* 0x041fe200078e00ff */
[----:B------:R-:W-:Y:S01]  /*57a0*/  STL [R1+0x5fc], R14 ;  /* 0x0005fc0e01007387 */ /* 0x000fe20000100800 */
[----:B-1----:R-:W-:Y:S02]  /*57b0*/  IABS R9, R244 ;  /* 0x000000f400097213 */ /* 0x002fe40000000000 */
[----:B------:R-:W-:Y:S02]  /*57c0*/  IMAD.MOV R0, RZ, RZ, -R0 ;  /* 0x000000ffff007224 */ /* 0x000fe400078e0a00 */
[----:B------:R-:W-:Y:S02]  /*57d0*/  @!P2 IMAD.IADD R13, R13, 0x1, -R2 ;  /* 0x000000010d0da824 */ /* 0x000fe400078e0a02 */
[----:B------:R-:W-:-:S04]  /*57e0*/  IMAD.HI.U32 R5, R4, R9, RZ ;  /* 0x0000000904057227 */ /* 0x000fc800078e00ff */
[----:B------:R-:W-:Y:S02]  /*57f0*/  IMAD R0, R2, R0, R11 ;  /* 0x0000000002007224 */ /* 0x000fe400078e020b */
[----:B------:R-:W-:Y:S01]  /*5800*/  @!P5 IMAD.IADD R8, R8, 0x1, -R2 ;  /* 0x000000010808d824 */ /* 0x000fe200078e0a02 */
[C---:B------:R-:W-:Y:S01]  /*5810*/  ISETP.GT.U32.AND P5, PT, R2.reuse, R6, PT ;  /* 0x000000060200720c */ /* 0x040fe20003fa4070 */
[C---:B------:R-:W-:Y:S01]  /*5820*/  IMAD R10, R2.reuse, R12, R10 ;  /* 0x0000000c020a7224 */ /* 0x040fe200078e020a */
[C---:B------:R-:W-:Y:S01]  /*5830*/  ISETP.GT.U32.AND P2, PT, R2.reuse, R0, PT ;  /* 0x000000000200720c */ /* 0x040fe20003f44070 */
[----:B------:R-:W-:Y:S02]  /*5840*/  IMAD.MOV R5, RZ, RZ, -R5 ;  /* 0x000000ffff057224 */ /* 0x000fe400078e0a05 */
[----:B------:R-:W-:Y:S02]  /*5850*/  IMAD.MOV.U32 R11, RZ, RZ, R13 ;  /* 0x000000ffff0b7224 */ /* 0x000fe400078e000d */
[----:B------:R-:W-:-:S02]  /*5860*/  IMAD R5, R2, R5, R9 ;  /* 0x0000000502057224 */ /* 0x000fc400078e0209 */
[----:B------:R-:W-:Y:S01]  /*5870*/  @!P4 IMAD.MOV R11, RZ, RZ, -R11 ;  /* 0x000000ffff0bc224 */ /* 0x000fe200078e0a0b */
[C---:B------:R-:W-:Y:S01]  /*5880*/  ISETP.GT.U32.AND P4, PT, R2.reuse, R10, PT ;  /* 0x0000000a0200720c */ /* 0x040fe20003f84070 */
[----:B------:R-:W-:Y:S01]  /*5890*/  @!P3 IMAD.IADD R7, R7, 0x1, -R2 ;  /* 0x000000010707b824 */ /* 0x000fe200078e0a02 */
[----:B------:R-:W-:Y:S01]  /*58a0*/  ISETP.GT.U32.AND P3, PT, R2, R5, PT ;  /* 0x000000050200720c */ /* 0x000fe20003f64070 */
[----:B------:R-:W-:Y:S01]  /*58b0*/  @!P1 IMAD.MOV R8, RZ, RZ, -R8 ;  /* 0x000000ffff089224 */ /* 0x000fe200078e0a08 */
[----:B------:R-:W-:Y:S01]  /*58c0*/  ISETP.GE.AND P1, PT, R246, RZ, PT ;  /* 0x000000fff600720c */ /* 0x000fe20003f26270 */
[--C-:B------:R-:W-:Y:S02]  /*58d0*/  @!P5 IMAD.IADD R6, R6, 0x1, -R2.reuse ;  /* 0x000000010606d824 */ /* 0x100fe400078e0a02 */
[C---:B------:R-:W-:Y:S01]  /*58e0*/  VIADD R245, R3.reuse, 0x1cb ;  /* 0x000001cb03f57836 */ /* 0x040fe20000000000 */
[----:B------:R0:W-:Y:S01]  /*58f0*/  STL [R1+0x5f8], R8 ;  /* 0x0005f80801007387 */ /* 0x0001e20000100800 */
[--C-:B------:R-:W-:Y:S01]  /*5900*/  @!P2 IMAD.IADD R0, R0, 0x1, -R2.reuse ;  /* 0x000000010000a824 */ /* 0x100fe200078e0a02 */
[----:B------:R-:W-:Y:S01]  /*5910*/  ISETP.GT.U32.AND P5, PT, R2, R6, PT ;  /* 0x000000060200720c */ /* 0x000fe20003fa4070 */
[----:B------:R-:W-:Y:S01]  /*5920*/  VIADD R246, R3, 0x1ca ;  /* 0x000001ca03f67836 */ /* 0x000fe20000000000 */
[----:B------:R1:W-:Y:S01]  /*5930*/  STL [R1+0x5f4], R11 ;  /* 0x0005f40b01007387 */ /* 0x0003e20000100800 */
[--C-:B------:R-:W-:Y:S01]  /*5940*/  @!P4 IMAD.IADD R10, R10, 0x1, -R2.reuse ;  /* 0x000000010a0ac824 */ /* 0x100fe200078e0a02 */
[C---:B------:R-:W-:Y:S01]  /*5950*/  ISETP.GT.U32.AND P4, PT, R2.reuse, R0, PT ;  /* 0x000000000200720c */ /* 0x040fe20003f84070 */
[----:B------:R-:W-:Y:S01]  /*5960*/  @!P3 IMAD.IADD R5, R5, 0x1, -R2 ;  /* 0x000000010505b824 */ /* 0x000fe200078e0a02 */
[----:B------:R-:W-:Y:S01]  /*5970*/  IABS R9, R246 ;  /* 0x000000f600097213 */ /* 0x000fe20000000000 */
[----:B------:R-:W-:Y:S01]  /*5980*/  @!P0 IMAD.MOV R7, RZ, RZ, -R7 ;  /* 0x000000ffff078224 */ /* 0x000fe200078e0a07 */
[----:B0-----:R-:W-:Y:S01]  /*5990*/  IABS R8, R245 ;  /* 0x000000f500087213 */ /* 0x001fe20000000000 */
[----:B------:R-:W-:Y:S01]  /*59a0*/  VIADD R239, R3, 0x1c7 ;  /* 0x000001c703ef7836 */ /* 0x000fe20000000000 */
[----:B------:R-:W-:Y:S01]  /*59b0*/  ISETP.GT.U32.AND P3, PT, R2, R10, PT ;  /* 0x0000000a0200720c */ /* 0x000fe20003f64070 */
[----:B------:R-:W-:Y:S01]  /*59c0*/  IMAD.HI.U32 R137, R4, R169, RZ ;  /* 0x000000a904897227 */ /* 0x000fe200078e00ff */
[----:B------:R0:W-:Y:S01]  /*59d0*/  STL [R1+0x5f0], R7 ;  /* 0x0005f00701007387 */ /* 0x0001e20000100800 */
[----:B------:R-:W-:-:S02]  /*59e0*/  ISETP.GT.U32.AND P0, PT, R2, R5, PT ;  /* 0x000000050200720c */ /* 0x000fc40003f04070 */
[----:B------:R-:W-:Y:S01]  /*59f0*/  IMAD.HI.U32 R12, R4, R8, RZ ;  /* 0x00000008040c7227 */ /* 0x000fe200078e00ff */
[----:B------:R-:W-:-:S03]  /*5a00*/  ISETP.GE.AND P2, PT, R244, RZ, PT ;  /* 0x000000fff400720c */ /* 0x000fc60003f46270 */
[----:B------:R-:W-:Y:S02]  /*5a10*/  IMAD.MOV R12, RZ, RZ, -R12 ;  /* 0x000000ffff0c7224 */ /* 0x000fe400078e0a0c */
[----:B------:R-:W-:Y:S01]  /*5a20*/  @!P5 IMAD.IADD R6, R6, 0x1, -R2 ;  /* 0x000000010606d824 */ /* 0x000fe200078e0a02 */
[----:B------:R-:W-:Y:S01]  /*5a30*/  ISETP.GE.AND P5, PT, R247, RZ, PT ;  /* 0x000000fff700720c */ /* 0x000fe20003fa6270 */
        /* <DEDUP_REMOVED lines=11> */
[----:B-1----:R-:W-:-:S03]  /*5af0*/  IABS R11, R247 ;  /* 0x000000f7000b7213 */ /* 0x002fc60000000000 */
[----:B------:R-:W-:Y:S02]  /*5b00*/  IMAD.MOV.U32 R15, RZ, RZ, R0 ;  /* 0x000000ffff0f7224 */ /* 0x000fe400078e0000 */
[----:B0-----:R-:W-:-:S04]  /*5b10*/  IMAD.HI.U32 R7, R4, R11, RZ ;  /* 0x0000000b04077227 */ /* 0x001fc800078e00ff */
[----:B--2---:R-:W-:-:S04]  /*5b20*/  IMAD.HI.U32 R6, R4, R9, RZ ;  /* 0x0000000904067227 */ /* 0x004fc800078e00ff */
[----:B------:R-:W-:Y:S02]  /*5b30*/  IMAD.MOV R6, RZ, RZ, -R6 ;  /* 0x000000ffff067224 */ /* 0x000fe400078e0a06 */
[----:B------:R-:W-:Y:S02]  /*5b40*/  @!P3 IMAD.IADD R8, R8, 0x1, -R2 ;  /* 0x000000010808b824 */ /* 0x000fe400078e0a02 */
[C---:B------:R-:W-:Y:S02]  /*5b50*/  IMAD R9, R2.reuse, R6, R9 ;  /* 0x0000000602097224 */ /* 0x040fe400078e0209 */
[----:B------:R-:W-:Y:S01]  /*5b60*/  @!P1 IMAD.MOV R15, RZ, RZ, -R15 ;  /* 0x000000ffff0f9224 */ /* 0x000fe200078e0a0f */
[C---:B------:R-:W-:Y:S01]  /*5b70*/  ISETP.GT.U32.AND P3, PT, R2.reuse, R8, PT ;  /* 0x000000080200720c */ /* 0x040fe20003f64070 */
[----:B------:R-:W-:Y:S01]  /*5b80*/  IMAD.MOV R7, RZ, RZ, -R7 ;  /* 0x000000ffff077224 */ /* 0x000fe200078e0a07 */
[C---:B------:R-:W-:Y:S01]  /*5b90*/  ISETP.GT.U32.AND P1, PT, R2.reuse, R9, PT ;  /* 0x000000090200720c */ /* 0x040fe20003f24070 */
[----:B------:R-:W-:Y:S01]  /*5ba0*/  VIADD R245, R3, 0x1c8 ;  /* 0x000001c803f57836 */ /* 0x000fe20000000000 */
[----:B------:R0:W-:Y:S01]  /*5bb0*/  STL [R1+0x5e8], R15 ;  /* 0x0005e80f01007387 */ /* 0x0001e20000100800 */
[----:B------:R-:W-:-:S02]  /*5bc0*/  IMAD R11, R2, R7, R11 ;  /* 0x00000007020b7224 */ /* 0x000fc400078e020b */
[----:B------:R-:W-:Y:S01]  /*5bd0*/  @!P5 IMAD.MOV R10, RZ, RZ, -R10 ;  /* 0x000000ffff0ad224 */ /* 0x000fe200078e0a0a */
[----:B------:R-:W-:Y:S01]  /*5be0*/  IABS R13, R245 ;  /* 0x000000f5000d7213 */ /* 0x000fe20000000000 */
[----:B------:R-:W-:Y:S01]  /*5bf0*/  IMAD.MOV R14, RZ, RZ, -R14 ;  /* 0x000000ffff0e7224 */ /* 0x000fe200078e0a0e */
[----:B------:R-:W-:Y:S01]  /*5c00*/  ISETP.GT.U32.AND P5, PT, R2, R11, PT ;  /* 0x0000000b0200720c */ /* 0x000fe20003fa4070 */
[--C-:B------:R-:W-:Y:S01]  /*5c10*/  @!P0 IMAD.IADD R5, R5, 0x1, -R2.reuse ;  /* 0x0000000105058824 */ /* 0x100fe200078e0a02 */
[----:B------:R-:W-:Y:S01]  /*5c20*/  ISETP.GE.AND P0, PT, R247, RZ, PT ;  /* 0x000000fff700720c */ /* 0x000fe20003f06270 */
[--C-:B------:R-:W-:Y:S01]  /*5c30*/  @!P3 IMAD.IADD R8, R8, 0x1, -R2.reuse ;  /* 0x000000010808b824 */ /* 0x100fe200078e0a02 */
[----:B------:R1:W-:Y:S01]  /*5c40*/  STL [R1+0x5e4], R10 ;  /* 0x0005e40a01007387 */ /* 0x0003e20000100800 */
[----:B------:R-:W-:Y:S02]  /*5c50*/  @!P1 IMAD.IADD R9, R9, 0x1, -R2 ;  /* 0x0000000109099824 */ /* 0x000fe400078e0a02 */
[----:B------:R-:W-:-:S02]  /*5c60*/  IMAD R12, R2, R14, R12 ;  /* 0x0000000e020c7224 */ /* 0x000fc400078e020c */
[----:B0-----:R-:W-:Y:S01]  /*5c70*/  IMAD.MOV.U32 R15, RZ, RZ, R8 ;  /* 0x000000ffff0f7224 */ /* 0x001fe200078e0008 */
[----:B------:R-:W-:Y:S01]  /*5c80*/  ISETP.GT.U32.AND P1, PT, R2, R9, PT ;  /* 0x000000090200720c */ /* 0x000fe20003f24070 */
[----:B------:R-:W-:Y:S02]  /*5c90*/  VIADD R246, R3, 0x1c6 ;  /* 0x000001c603f67836 */ /* 0x000fe40000000000 */
[----:B------:R-:W-:-:S03]  /*5ca0*/  IMAD.HI.U32 R0, R4, R13, RZ ;  /* 0x0000000d04007227 */ /* 0x000fc600078e00ff */
[----:B------:R-:W-:Y:S01]  /*5cb0*/  IABS R6, R246 ;  /* 0x000000f600067213 */ /* 0x000fe20000000000 */
[----:B------:R-:W-:Y:S02]  /*5cc0*/  VIADD R247, R3, 0x1c5 ;  /* 0x000001c503f77836 */ /* 0x000fe40000000000 */
[----:B------:R-:W-:Y:S01]  /*5cd0*/  @!P6 IMAD.MOV R15, RZ, RZ, -R15 ;  /* 0x000000ffff0fe224 */ /* 0x000fe200078e0a0f */
[C---:B------:R-:W-:Y:S01]  /*5ce0*/  ISETP.GT.U32.AND P6, PT, R2.reuse, R12, PT ;  /* 0x0000000c0200720c */ /* 0x040fe20003fc4070 */
[----:B------:R-:W-:Y:S01]  /*5cf0*/  IMAD.MOV R0, RZ, RZ, -R0 ;  /* 0x000000ffff007224 */ /* 0x000fe200078e0a00 */
[----:B------:R-:W-:Y:S01]  /*5d00*/  IABS R7, R247 ;  /* 0x000000f700077213 */ /* 0x000fe20000000000 */
[----:B------:R-:W-:Y:S01]  /*5d10*/  @!P2 IMAD.MOV R5, RZ, RZ, -R5 ;  /* 0x000000ffff05a224 */ /* 0x000fe200078e0a05 */
[----:B------:R-:W-:Y:S01]  /*5d20*/  ISETP.GE.AND P2, PT, R245, RZ, PT ;  /* 0x000000fff500720c */ /* 0x000fe20003f46270 */
[----:B------:R-:W-:Y:S02]  /*5d30*/  @!P5 IMAD.IADD R11, R11, 0x1, -R2 ;  /* 0x000000010b0bd824 */ /* 0x000fe400078e0a02 */
[----:B------:R-:W-:Y:S01]  /*5d40*/  IMAD R0, R2, R0, R13 ;  /* 0x0000000002007224 */ /* 0x000fe200078e020d */
[----:B------:R0:W-:Y:S01]  /*5d50*/  STL [R1+0x5e0], R5 ;  /* 0x0005e00501007387 */ /* 0x0001e20000100800 */
[----:B-1----:R-:W-:Y:S01]  /*5d60*/  IMAD.HI.U32 R10, R4, R7, RZ ;  /* 0x00000007040a7227 */ /* 0x002fe200078e00ff */
[----:B------:R-:W-:-:S02]  /*5d70*/  ISETP.GT.U32.AND P5, PT, R2, R11, PT ;  /* 0x0000000b0200720c */ /* 0x000fc40003fa4070 */
[----:B------:R-:W-:Y:S01]  /*5d80*/  ISETP.GT.U32.AND P3, PT, R2, R0, PT ;  /* 0x000000000200720c */ /* 0x000fe20003f64070 */
[----:B------:R-:W-:Y:S01]  /*5d90*/  @!P1 IMAD.IADD R9, R9, 0x1, -R2 ;  /* 0x0000000109099824 */ /* 0x000fe200078e0a02 */
[----:B------:R-:W-:Y:S01]  /*5da0*/  STL [R1+0x5dc], R15 ;  /* 0x0005dc0f01007387 */ /* 0x000fe20000100800 */
[----:B------:R-:W-:Y:S02]  /*5db0*/  IMAD.MOV R10, RZ, RZ, -R10 ;  /* 0x000000ffff0a7224 */ /* 0x000fe400078e0a0a */
[----:B------:R-:W-:Y:S02]  /*5dc0*/  VIADD R244, R3, 0x1c4 ;  /* 0x000001c403f47836 */ /* 0x000fe40000000000 */
[----:B0-----:R-:W-:-:S04]  /*5dd0*/  IMAD.HI.U32 R5, R4, R6, RZ ;  /* 0x0000000604057227 */ /* 0x001fc800078e00ff */
[----:B------:R-:W-:Y:S02]  /*5de0*/  IMAD.MOV R5, RZ, RZ, -R5 ;  /* 0x000000ffff057224 */ /* 0x000fe400078e0a05 */
[----:B------:R-:W-:Y:S02]  /*5df0*/  IMAD.MOV.U32 R13, RZ, RZ, R9 ;  /* 0x000000ffff0d7224 */ /* 0x000fe400078e0009 */
[----:B------:R-:W-:Y:S01]  /*5e00*/  @!P6 IMAD.IADD R12, R12, 0x1, -R2 ;  /* 0x000000010c0ce824 */ /* 0x000fe200078e0a02 */
[----:B------:R-:W-:Y:S01]  /*5e10*/  ISETP.GE.AND P6, PT, R239, RZ, PT ;  /* 0x000000ffef00720c */ /* 0x000fe20003fc6270 */
[C---:B------:R-:W-:Y:S01]  /*5e20*/  IMAD R5, R2.reuse, R5, R6 ;  /* 0x0000000502057224 */ /* 0x040fe200078e0206 */
[----:B------:R-:W-:Y:S01]  /*5e30*/  IABS R6, R244 ;  /* 0x000000f400067213 */ /* 0x000fe20000000000 */
[----:B------:R-:W-:Y:S02]  /*5e40*/  VIADD R245, R3, 0x1c3 ;  /* 0x000001c303f57836 */ /* 0x000fe40000000000 */
[C---:B------:R-:W-:Y:S01]  /*5e50*/  IMAD R7, R2.reuse, R10, R7 ;  /* 0x0000000a02077224 */ /* 0x040fe200078e0207 */
[C---:B------:R-:W-:Y:S01]  /*5e60*/  ISETP.GT.U32.AND P1, PT, R2.reuse, R5, PT ;  /* 0x000000050200720c */ /* 0x040fe20003f24070 */
[----:B------:R-:W-:Y:S01]  /*5e70*/  @!P4 IMAD.MOV R13, RZ, RZ, -R13 ;  /* 0x000000ffff0dc224 */ /* 0x000fe200078e0a0d */
[----:B------:R-:W-:Y:S01]  /*5e80*/  ISETP.GT.U32.AND P4, PT, R2, R12, PT ;  /* 0x0000000c0200720c */ /* 0x000fe20003f84070 */
[--C-:B------:R-:W-:Y:S01]  /*5e90*/  @!P5 IMAD.IADD R11, R11, 0x1, -R2.reuse ;  /* 0x000000010b0bd824 */ /* 0x100fe200078e0a02 */
[----:B------:R-:W-:Y:S01]  /*5ea0*/  IABS R8, R245 ;  /* 0x000000f500087213 */ /* 0x000fe20000000000 */
[----:B------:R-:W-:Y:S01]  /*5eb0*/  IMAD.HI.U32 R9, R4, R6, RZ ;  /* 0x0000000604097227 */ /* 0x000fe200078e00ff */
[----:B------:R-:W-:Y:S01]  /*5ec0*/  ISETP.GT.U32.AND P5, PT, R2, R7, PT ;  /* 0x000000070200720c */ /* 0x000fe20003fa4070 */
[----:B------:R-:W-:Y:S02]  /*5ed0*/  STL [R1+0x5d8], R13 ;  /* 0x0005d80d01007387 */ /* 0x000fe40000100800 */
[----:B------:R-:W-:-:S02]  /*5ee0*/  @!P3 IMAD.IADD R0, R0, 0x1, -R2 ;  /* 0x000000010000b824 */ /* 0x000fc400078e0a02 */
[----:B------:R-:W-:-:S03]  /*5ef0*/  IMAD.HI.U32 R10, R4, R8, RZ ;  /* 0x00000008040a7227 */ /* 0x000fc600078e00ff */
[C---:B------:R-:W-:Y:S01]  /*5f00*/  ISETP.GT.U32.AND P3, PT, R2.reuse, R0, PT ;  /* 0x000000000200720c */ /* 0x040fe20003f64070 */
[----:B------:R-:W-:Y:S02]  /*5f10*/  IMAD.MOV R9, RZ, RZ, -R9 ;  /* 0x000000ffff097224 */ /* 0x000fe400078e0a09 */
[----:B------:R-:W-:Y:S02]  /*5f20*/  IMAD.MOV R10, RZ, RZ, -R10 ;  /* 0x000000ffff0a7224 */ /* 0x000fe400078e0a0a */
[----:B------:R-:W-:Y:S02]  /*5f30*/  IMAD R6, R2, R9, R6 ;  /* 0x0000000902067224 */ /* 0x000fe400078e0206 */
[--C-:B------:R-:W-:Y:S02]  /*5f40*/  @!P4 IMAD.IADD R12, R12, 0x1, -R2.reuse ;  /* 0x000000010c0cc824 */ /* 0x100fe400078e0a02 */
[----:B------:R-:W-:Y:S01]  /*5f50*/  @!P1 IMAD.IADD R5, R5, 0x1, -R2 ;  /* 0x0000000105059824 */ /* 0x000fe200078e0a02 */
[C---:B------:R-:W-:Y:S01]  /*5f60*/  ISETP.GT.U32.AND P4, PT, R2.reuse, R6, PT ;  /* 0x000000060200720c */ /* 0x040fe20003f84070 */
[----:B------:R-:W-:Y:S01]  /*5f70*/  IMAD R8, R2, R10, R8 ;  /* 0x0000000a02087224 */ /* 0x000fe200078e0208 */
[----:B------:R-:W-:Y:S01]  /*5f80*/  ISETP.GE.AND P1, PT, R247, RZ, PT ;  /* 0x000000fff700720c */ /* 0x000fe20003f26270 */
[----:B------:R-:W-:-:S02]  /*5f90*/  @!P5 IMAD.IADD R7, R7, 0x1, -R2 ;  /* 0x000000010707d824 */ /* 0x000fc400078e0a02 */
[----:B------:R-:W-:Y:S02]  /*5fa0*/  IMAD.MOV.U32 R10, RZ, RZ, R12 ;  /* 0x000000ffff0a7224 */ /* 0x000fe400078e000c */
[----:B------:R-:W-:Y:S01]  /*5fb0*/  @!P0 IMAD.MOV R11, RZ, RZ, -R11 ;  /* 0x000000ffff0b8224 */ /* 0x000fe200078e0a0b */
[C---:B------:R-:W-:Y:S01]  /*5fc0*/  ISETP.GT.U32.AND P0, PT, R2.reuse, R5, PT ;  /* 0x000000050200720c */ /* 0x040fe20003f04070 */
[----:B------:R-:W-:Y:S01]  /*5fd0*/  @!P6 IMAD.MOV R10, RZ, RZ, -R10 ;  /* 0x000000ffff0ae224 */ /* 0x000fe200078e0a0a */
[----:B------:R-:W-:Y:S01]  /*5fe0*/  ISETP.GT.U32.AND P5, PT, R2, R7, PT ;  /* 0x000000070200720c */ /* 0x000fe20003fa4070 */
[----:B------:R-:W-:Y:S01]  /*5ff0*/  @!P3 IMAD.IADD R0, R0, 0x1, -R2 ;  /* 0x000000010000b824 */ /* 0x000fe200078e0a02 */
[----:B------:R-:W-:Y:S01]  /*6000*/  ISETP.GT.U32.AND P6, PT, R2, R8, PT ;  /* 0x000000080200720c */ /* 0x000fe20003fc4070 */
[----:B------:R-:W-:Y:S01]  /*6010*/  VIADD R247, R3, 0x1c2 ;  /* 0x000001c203f77836 */ /* 0x000fe20000000000 */
[----:B------:R-:W-:Y:S01]  /*6020*/  ISETP.GE.AND P3, PT, R246, RZ, PT ;  /* 0x000000fff600720c */ /* 0x000fe20003f66270 */
[----:B------:R-:W-:Y:S01]  /*6030*/  IMAD.MOV.U32 R9, RZ, RZ, R0 ;  /* 0x000000ffff097224 */ /* 0x000fe200078e0000 */
[----:B------:R-:W-:Y:S01]  /*6040*/  STL [R1+0x5d4], R11 ;  /* 0x0005d40b01007387 */ /* 0x000fe20000100800 */
[--C-:B------:R-:W-:Y:S01]  /*6050*/  @!P4 IMAD.IADD R6, R6, 0x1, -R2.reuse ;  /* 0x000000010606c824 */ /* 0x100fe200078e0a02 */
[----:B------:R-:W-:Y:S01]  /*6060*/  IABS R0, R247 ;  /* 0x000000f700007213 */ /* 0x000fe20000000000 */
[----:B------:R-:W-:Y:S01]  /*6070*/  @!P2 IMAD.MOV R9, RZ, RZ, -R9 ;  /* 0x000000ffff09a224 */ /* 0x000fe200078e0a09 */
[----:B------:R-:W-:Y:S01]  /*6080*/  ISETP.GE.AND P2, PT, R244, RZ, PT ;  /* 0x000000fff400720c */ /* 0x000fe20003f46270 */
[--C-:B------:R-:W-:Y:S01]  /*6090*/  @!P0 IMAD.IADD R5, R5, 0x1, -R2.reuse ;  /* 0x0000000105058824 */ /* 0x100fe200078e0a02 */
[----:B------:R-:W-:Y:S01]  /*60a0*/  ISETP.GE.AND P0, PT, R245, RZ, PT ;  /* 0x000000fff500720c */ /* 0x000fe20003f06270 */
[--C-:B------:R-:W-:Y:S01]  /*60b0*/  @!P5 IMAD.IADD R7, R7, 0x1, -R2.reuse ;  /* 0x000000010707d824 */ /* 0x100fe200078e0a02 */
[----:B------:R-:W-:Y:S01]  /*60c0*/  ISETP.GE.AND P5, PT, R247, RZ, PT ;  /* 0x000000fff700720c */ /* 0x000fe20003fa6270 */
[----:B------:R-:W-:Y:S01]  /*60d0*/  @!P6 IMAD.IADD R8, R8, 0x1, -R2 ;  /* 0x000000010808e824 */ /* 0x000fe200078e0a02 */
[----:B------:R-:W-:Y:S01]  /*60e0*/  ISETP.GT.U32.AND P6, PT, R2, R6, PT ;  /* 0x000000060200720c */ /* 0x000fe20003fc4070 */
[----:B------:R-:W-:Y:S01]  /*60f0*/  VIADD R247, R3, 0x1c0 ;  /* 0x000001c003f77836 */ /* 0x000fe20000000000 */
[----:B------:R-:W-:Y:S01]  /*6100*/  STL [R1+0x5d0], R9 ;  /* 0x0005d00901007387 */ /* 0x000fe20000100800 */
[----:B------:R-:W-:-:S03]  /*6110*/  IMAD.HI.U32 R12, R4, R0, RZ ;  /* 0x00000000040c7227 */ /* 0x000fc600078e00ff */
[----:B------:R0:W-:Y:S01]  /*6120*/  STL [R1+0x5cc], R10 ;  /* 0x0005cc0a01007387 */ /* 0x0001e20000100800 */
[----:B------:R-:W-:Y:S01]  /*6130*/  @!P3 IMAD.MOV R5, RZ, RZ, -R5 ;  /* 0x000000ffff05b224 */ /* 0x000fe200078e0a05 */
[----:B------:R-:W-:Y:S01]  /*6140*/  ISETP.GT.U32.AND P3, PT, R2, R8, PT ;  /* 0x000000080200720c */ /* 0x000fe20003f64070 */
[----:B------:R-:W-:Y:S01]  /*6150*/  @!P1 IMAD.MOV R7, RZ, RZ, -R7 ;  /* 0x000000ffff079224 */ /* 0x000fe200078e0a07 */
[----:B------:R-:W-:Y:S01]  /*6160*/  ISETP.GE.AND P1, PT, R247, RZ, PT ;  /* 0x000000fff700720c */ /* 0x000fe20003f26270 */
[----:B------:R-:W-:Y:S01]  /*6170*/  IMAD.MOV R12, RZ, RZ, -R12 ;  /* 0x000000ffff0c7224 */ /* 0x000fe200078e0a0c */
[----:B------:R-:W-:Y:S01]  /*6180*/  STL [R1+0x5c8], R5 ;  /* 0x0005c80501007387 */ /* 0x000fe20000100800 */
[----:B------:R-:W-:Y:S02]  /*6190*/  VIADD R246, R3, 0x1c1 ;  /* 0x000001c103f67836 */ /* 0x000fe40000000000 */
[----:B------:R-:W-:Y:S01]  /*61a0*/  @!P6 IMAD.IADD R6, R6, 0x1, -R2 ;  /* 0x000000010606e824 */ /* 0x000fe200078e0a02 */
[----:B0-----:R-:W-:Y:S01]  /*61b0*/  IABS R10, R247 ;  /* 0x000000f7000a7213 */ /* 0x001fe20000000000 */
[----:B------:R0:W-:Y:S01]  /*61c0*/  STL [R1+0x5c4], R7 ;  /* 0x0005c40701007387 */ /* 0x0001e20000100800 */
[----:B------:R-:W-:Y:S01]  /*61d0*/  IABS R9, R246 ;  /* 0x000000f600097213 */ /* 0x000fe20000000000 */
[----:B------:R-:W-:Y:S01]  /*61e0*/  IMAD.MOV.U32 R18, RZ, RZ, R6 ;  /* 0x000000ffff127224 */ /* 0x000fe200078e0006 */
[----:B------:R-:W-:Y:S01]  /*61f0*/  ISETP.GE.AND P4, PT, R246, RZ, PT ;  /* 0x000000fff600720c */ /* 0x000fe20003f86270 */
[----:B------:R-:W-:-:S02]  /*6200*/  @!P3 IMAD.IADD R8, R8, 0x1, -R2 ;  /* 0x000000010808b824 */ /* 0x000fc400078e0a02 */
[----:B------:R-:W-:-:S04]  /*6210*/  IMAD.HI.U32 R11, R4, R9, RZ ;  /* 0x00000009040b7227 */ /* 0x000fc800078e00ff */
[C---:B0-----:R-:W-:Y:S02]  /*6220*/  IMAD R7, R2.reuse, R12, R0 ;  /* 0x0000000c02077224 */ /* 0x041fe400078e0200 */
[----:B------:R-:W-:Y:S02]  /*6230*/  IMAD.MOV.U32 R0, RZ, RZ, R10 ;  /* 0x000000ffff007224 */ /* 0x000fe400078e000a */
[----:B------:R-:W-:Y:S01]  /*6240*/  IMAD.MOV R11, RZ, RZ, -R11 ;  /* 0x000000ffff0b7224 */ /* 0x000fe200078e0a0b */
[----:B------:R-:W-:Y:S01]  /*6250*/  ISETP.GT.U32.AND P6, PT, R2, R7, PT ;  /* 0x000000070200720c */ /* 0x000fe20003fc4070 */
[----:B------:R-:W-:-:S04]  /*6260*/  IMAD.HI.U32 R13, R4, R0, RZ ;  /* 0x00000000040d7227 */ /* 0x000fc800078e00ff */
[----:B------:R-:W-:Y:S02]  /*6270*/  IMAD.MOV R13, RZ, RZ, -R13 ;  /* 0x000000ffff0d7224 */ /* 0x000fe400078e0a0d */
[C---:B------:R-:W-:Y:S02]  /*6280*/  IMAD R5, R2.reuse, R11, R9 ;  /* 0x0000000b02057224 */ /* 0x040fe400078e0209 */
[C---:B------:R-:W-:Y:S02]  /*6290*/  IMAD R0, R2.reuse, R13, R0 ;  /* 0x0000000d02007224 */ /* 0x040fe400078e0200 */
[----:B------:R-:W-:Y:S01]  /*62a0*/  VIADD R246, R3, 0x1bd ;  /* 0x000001bd03f67836 */ /* 0x000fe20000000000 */
[C---:B------:R-:W-:Y:S01]  /*62b0*/  ISETP.GT.U32.AND P3, PT, R2.reuse, R5, PT ;  /* 0x000000050200720c */ /* 0x040fe20003f64070 */
[----:B------:R-:W-:Y:S01]  /*62c0*/  @!P6 IMAD.IADD R7, R7, 0x1, -R2 ;  /* 0x000000010707e824 */ /* 0x000fe200078e0a02 */
[C---:B------:R-:W-:Y:S01]  /*62d0*/  ISETP.GT.U32.AND P6, PT, R2.reuse, R0, PT ;  /* 0x000000000200720c */ /* 0x040fe20003fc4070 */
[----:B------:R-:W-:Y:S01]  /*62e0*/  @!P2 IMAD.MOV R18, RZ, RZ, -R18 ;  /* 0x000000ffff12a224 */ /* 0x000fe200078e0a12 */
[----:B------:R-:W-:Y:S01]  /*62f0*/  IABS R11, R246 ;  /* 0x000000f6000b7213 */ /* 0x000fe20000000000 */
[C---:B------:R-:W-:Y:S01]  /*6300*/  VIADD R247, R3.reuse, 0x1bc ;  /* 0x000001bc03f77836 */ /* 0x040fe20000000000 */
[----:B------:R-:W-:Y:S01]  /*6310*/  ISETP.GT.U32.AND P2, PT, R2, R7, PT ;  /* 0x000000070200720c */ /* 0x000fe20003f44070 */
[----:B------:R-:W-:Y:S01]  /*6320*/  VIADD R245, R3, 0x1be ;  /* 0x000001be03f57836 */ /* 0x000fe20000000000 */
[----:B------:R-:W-:Y:S01]  /*6330*/  STL [R1+0x5c0], R18 ;  /* 0x0005c01201007387 */ /* 0x000fe20000100800 */
[----:B------:R-:W-:Y:S01]  /*6340*/  IMAD.MOV.U32 R17, RZ, RZ, R8 ;  /* 0x000000ffff117224 */ /* 0x000fe200078e0008 */
[----:B------:R-:W-:Y:S01]  /*6350*/  IABS R9, R247 ;  /* 0x000000f700097213 */ /* 0x000fe20000000000 */
[----:B------:R-:W-:Y:S01]  /*6360*/  IMAD.HI.U32 R14, R4, R11, RZ ;  /* 0x0000000b040e7227 */ /* 0x000fe200078e00ff */
[----:B------:R-:W-:-:S03]  /*6370*/  IABS R10, R245 ;  /* 0x000000f5000a7213 */ /* 0x000fc60000000000 */
[--C-:B------:R-:W-:Y:S02]  /*6380*/  @!P6 IMAD.IADD R0, R0, 0x1, -R2.reuse ;  /* 0x000000010000e824 */ /* 0x100fe400078e0a02 */
[----:B------:R-:W-:Y:S02]  /*6390*/  @!P3 IMAD.IADD R5, R5, 0x1, -R2 ;  /* 0x000000010505b824 */ /* 0x000fe400078e0a02 */
[----:B------:R-:W-:Y:S01]  /*63a0*/  @!P0 IMAD.MOV R17, RZ, RZ, -R17 ;  /* 0x000000ffff118224 */ /* 0x000fe200078e0a11 */
[----:B------:R-:W-:Y:S01]  /*63b0*/  ISETP.GT.U32.AND P6, PT, R2, R0, PT ;  /* 0x000000000200720c */ /* 0x000fe20003fc4070 */
[----:B------:R-:W-:Y:S01]  /*63c0*/  IMAD.HI.U32 R13, R4, R9, RZ ;  /* 0x00000009040d7227 */ /* 0x000fe200078e00ff */
[----:B------:R-:W-:Y:S02]  /*63d0*/  ISETP.GT.U32.AND P3, PT, R2, R5, PT ;  /* 0x000000050200720c */ /* 0x000fe40003f64070 */
[----:B------:R0:W-:Y:S01]  /*63e0*/  STL [R1+0x5bc], R17 ;  /* 0x0005bc1101007387 */ /* 0x0001e20000100800 */
[----:B------:R-:W-:-:S02]  /*63f0*/  IMAD.MOV R14, RZ, RZ, -R14 ;  /* 0x000000ffff0e7224 */ /* 0x000fc400078e0a0e */
[----:B------:R-:W-:Y:S02]  /*6400*/  @!P2 IMAD.IADD R7, R7, 0x1, -R2 ;  /* 0x000000010707a824 */ /* 0x000fe400078e0a02 */
[----:B------:R-:W-:Y:S02]  /*6410*/  VIADD R244, R3, 0x1bf ;  /* 0x000001bf03f47836 */ /* 0x000fe40000000000 */
[----:B------:R-:W-:-:S03]  /*6420*/  IMAD.HI.U32 R15, R4, R10, RZ ;  /* 0x0000000a040f7227 */ /* 0x000fc600078e00ff */
[----:B------:R-:W-:Y:S01]  /*6430*/  IABS R12, R244 ;  /* 0x000000f4000c7213 */ /* 0x000fe20000000000 */
[----:B------:R-:W-:Y:S01]  /*6440*/  IMAD.MOV R13, RZ, RZ, -R13 ;  /* 0x000000ffff0d7224 */ /* 0x000fe200078e0a0d */
[----:B------:R-:W-:Y:S01]  /*6450*/  ISETP.GE.AND P0, PT, R244, RZ, PT ;  /* 0x000000fff400720c */ /* 0x000fe20003f06270 */
[C---:B------:R-:W-:Y:S02]  /*6460*/  IMAD R11, R2.reuse, R14, R11 ;  /* 0x0000000e020b7224 */ /* 0x040fe400078e020b */
[----:B0-----:R-:W-:Y:S02]  /*6470*/  IMAD.MOV.U32 R17, RZ, RZ, R7 ;  /* 0x000000ffff117224 */ /* 0x001fe400078e0007 */
[----:B------:R-:W-:Y:S02]  /*6480*/  IMAD.MOV R15, RZ, RZ, -R15 ;  /* 0x000000ffff0f7224 */ /* 0x000fe400078e0a0f */
[C---:B------:R-:W-:Y:S02]  /*6490*/  IMAD R9, R2.reuse, R13, R9 ;  /* 0x0000000d02097224 */ /* 0x040fe400078e0209 */
[----:B------:R-:W-:Y:S01]  /*64a0*/  @!P5 IMAD.MOV R17, RZ, RZ, -R17 ;  /* 0x000000ffff11d224 */ /* 0x000fe200078e0a11 */
[C---:B------:R-:W-:Y:S01]  /*64b0*/  ISETP.GT.U32.AND P5, PT, R2.reuse, R11, PT ;  /* 0x0000000b0200720c */ /* 0x040fe20003fa4070 */
[----:B------:R-:W-:-:S02]  /*64c0*/  IMAD R10, R2, R15, R10 ;  /* 0x0000000f020a7224 */ /* 0x000fc400078e020a */
[----:B------:R-:W-:Y:S01]  /*64d0*/  VIADD R239, R3, 0x1bb ;  /* 0x000001bb03ef7836 */ /* 0x000fe20000000000 */
[----:B------:R-:W-:Y:S01]  /*64e0*/  STL [R1+0x5b8], R17 ;  /* 0x0005b81101007387 */ /* 0x000fe20000100800 */
[----:B------:R-:W-:-:S03]  /*64f0*/  IMAD.HI.U32 R16, R4, R12, RZ ;  /* 0x0000000c04107227 */ /* 0x000fc600078e00ff */
[----:B------:R-:W-:Y:S01]  /*6500*/  IABS R8, R239 ;  /* 0x000000ef00087213 */ /* 0x000fe20000000000 */
[--C-:B------:R-:W-:Y:S01]  /*6510*/  @!P6 IMAD.IADD R0, R0, 0x1, -R2.reuse ;  /* 0x000000010000e824 */ /* 0x100fe200078e0a02 */
[C---:B------:R-:W-:Y:S01]  /*6520*/  ISETP.GT.U32.AND P6, PT, R2.reuse, R9, PT ;  /* 0x000000090200720c */ /* 0x040fe20003fc4070 */
[----:B------:R-:W-:Y:S01]  /*6530*/  @!P3 IMAD.IADD R5, R5, 0x1, -R2 ;  /* 0x000000010505b824 */ /* 0x000fe200078e0a02 */
[C---:B------:R-:W-:Y:S01]  /*6540*/  ISETP.GT.U32.AND P3, PT, R2.reuse, R10, PT ;  /* 0x0000000a0200720c */ /* 0x040fe20003f64070 */
[----:B------:R-:W-:Y:S02]  /*6550*/  IMAD.MOV R6, RZ, RZ, -R16 ;  /* 0x000000ffff067224 */ /* 0x000fe400078e0a10 */
[----:B------:R-:W-:Y:S02]  /*6560*/  VIADD R244, R3, 0x1ba ;  /* 0x000001ba03f47836 */ /* 0x000fe40000000000 */
[----:B------:R-:W-:Y:S02]  /*6570*/  IMAD R6, R2, R6, R12 ;  /* 0x0000000602067224 */ /* 0x000fe400078e020c */
[----:B------:R-:W-:-:S03]  /*6580*/  IMAD.HI.U32 R7, R4, R8, RZ ;  /* 0x0000000804077227 */ /* 0x000fc600078e00ff */
[C---:B------:R-:W-:Y:S01]  /*6590*/  ISETP.GT.U32.AND P2, PT, R2.reuse, R6, PT ;  /* 0x000000060200720c */ /* 0x040fe20003f44070 */
[----:B------:R-:W-:Y:S01]  /*65a0*/  IMAD.MOV.U32 R16, RZ, RZ, R5 ;  /* 0x000000ffff107224 */ /* 0x000fe200078e0005 */
[----:B------:R-:W-:Y:S01]  /*65b0*/  IABS R5, R244 ;  /* 0x000000f400057213 */ /* 0x000fe20000000000 */
[--C-:B------:R-:W-:Y:S02]  /*65c0*/  @!P5 IMAD.IADD R11, R11, 0x1, -R2.reuse ;  /* 0x000000010b0bd824 */ /* 0x100fe400078e0a02 */
[----:B------:R-:W-:Y:S02]  /*65d0*/  IMAD.MOV R7, RZ, RZ, -R7 ;  /* 0x000000ffff077224 */ /* 0x000fe400078e0a07 */
[--C-:B------:R-:W-:Y:S01]  /*65e0*/  @!P6 IMAD.IADD R9, R9, 0x1, -R2.reuse ;  /* 0x000000010909e824 */ /* 0x100fe200078e0a02 */
[----:B------:R-:W-:Y:S01]  /*65f0*/  ISETP.GT.U32.AND P6, PT, R2, R11, PT ;  /* 0x0000000b0200720c */ /* 0x000fe20003fc4070 */
[----:B------:R-:W-:Y:S02]  /*6600*/  @!P3 IMAD.IADD R10, R10, 0x1, -R2 ;  /* 0x000000010a0ab824 */ /* 0x000fe400078e0a02 */
[----:B------:R-:W-:-:S02]  /*6610*/  IMAD R7, R2, R7, R8 ;  /* 0x0000000702077224 */ /* 0x000fc400078e0208 */
[----:B------:R-:W-:Y:S01]  /*6620*/  IMAD.HI.U32 R8, R4, R5, RZ ;  /* 0x0000000504087227 */ /* 0x000fe200078e00ff */
[----:B------:R-:W-:-:S03]  /*6630*/  ISETP.GT.U32.AND P5, PT, R2, R10, PT ;  /* 0x0000000a0200720c */ /* 0x000fc60003fa4070 */
[----:B------:R-:W-:Y:S02]  /*6640*/  IMAD.MOV R8, RZ, RZ, -R8 ;  /* 0x000000ffff087224 */ /* 0x000fe400078e0a08 */
[--C-:B------:R-:W-:Y:S01]  /*6650*/  @!P2 IMAD.IADD R6, R6, 0x1, -R2.reuse ;  /* 0x000000010606a824 */ /* 0x100fe200078e0a02 */
[----:B------:R-:W-:Y:S01]  /*6660*/  ISETP.GE.AND P2, PT, R246, RZ, PT ;  /* 0x000000fff600720c */ /* 0x000fe20003f46270 */
[C---:B------:R-:W-:Y:S02]  /*6670*/  IMAD R5, R2.reuse, R8, R5 ;  /* 0x0000000802057224 */ /* 0x040fe400078e0205 */
[----:B------:R-:W-:Y:S01]  /*6680*/  @!P6 IMAD.IADD R11, R11, 0x1, -R2 ;  /* 0x000000010b0be824 */ /* 0x000fe200078e0a02 */
[C---:B------:R-:W-:Y:S01]  /*6690*/  ISETP.GT.U32.AND P3, PT, R2.reuse, R6, PT ;  /* 0x000000060200720c */ /* 0x040fe20003f64070 */
[----:B------:R-:W-:Y:S01]  /*66a0*/  @!P4 IMAD.MOV R16, RZ, RZ, -R16 ;  /* 0x000000ffff10c224 */ /* 0x000fe200078e0a10 */
[----:B------:R-:W-:Y:S01]  /*66b0*/  ISETP.GT.U32.AND P6, PT, R2, R5, PT ;  /* 0x000000050200720c */ /* 0x000fe20003fc4070 */
[----:B------:R-:W-:Y:S01]  /*66c0*/  @!P1 IMAD.MOV R0, RZ, RZ, -R0 ;  /* 0x000000ffff009224 */ /* 0x000fe200078e0a00 */
[----:B------:R-:W-:Y:S01]  /*66d0*/  ISETP.GE.AND P4, PT, R245, RZ, PT ;  /* 0x000000fff500720c */ /* 0x000fe20003f86270 */
[--C-:B------:R-:W-:Y:S01]  /*66e0*/  @!P5 IMAD.IADD R10, R10, 0x1, -R2.reuse ;  /* 0x000000010a0ad824 */ /* 0x100fe200078e0a02 */
[C---:B------:R-:W-:Y:S01]  /*66f0*/  ISETP.GT.U32.AND P5, PT, R2.reuse, R7, PT ;  /* 0x000000070200720c */ /* 0x040fe20003fa4070 */
[C---:B------:R-:W-:Y:S01]  /*6700*/  VIADD R245, R3.reuse, 0x1b9 ;  /* 0x000001b903f57836 */ /* 0x040fe20000000000 */
[----:B------:R-:W-:Y:S01]  /*6710*/  STL [R1+0x5b4], R16 ;  /* 0x0005b41001007387 */ /* 0x000fe20000100800 */
[----:B------:R-:W-:Y:S01]  /*6720*/  VIADD R246, R3, 0x1b8 ;  /* 0x000001b803f67836 */ /* 0x000fe20000000000 */
[----:B------:R-:W-:Y:S01]  /*6730*/  ISETP.GT.U32.AND P1, PT, R2, R9, PT ;  /* 0x000000090200720c */ /* 0x000fe20003f24070 */
[----:B------:R-:W-:Y:S01]  /*6740*/  @!P2 IMAD.MOV R11, RZ, RZ, -R11 ;  /* 0x000000ffff0ba224 */ /* 0x000fe200078e0a0b */
[----:B------:R0:W-:Y:S01]  /*6750*/  STL [R1+0x5b0], R0 ;  /* 0x0005b00001007387 */ /* 0x0001e20000100800 */
[--C-:B------:R-:W-:Y:S01]  /*6760*/  @!P3 IMAD.IADD R6, R6, 0x1, -R2.reuse ;  /* 0x000000010606b824 */ /* 0x100fe200078e0a02 */
[----:B------:R-:W-:Y:S01]  /*6770*/  IABS R12, R246 ;  /* 0x000000f6000c7213 */ /* 0x000fe20000000000 */
[----:B------:R-:W-:Y:S01]  /*6780*/  @!P6 IMAD.IADD R5, R5, 0x1, -R2 ;  /* 0x000000010505e824 */ /* 0x000fe200078e0a02 */
[----:B------:R-:W-:Y:S01]  /*6790*/  ISETP.GE.AND P3, PT, R247, RZ, PT ;  /* 0x000000fff700720c */ /* 0x000fe20003f66270 */
[----:B------:R-:W-:Y:S01]  /*67a0*/  IMAD.MOV.U32 R15, RZ, RZ, R6 ;  /* 0x000000ffff0f7224 */ /* 0x000fe200078e0006 */
[----:B------:R-:W-:Y:S01]  /*67b0*/  ISETP.GE.AND P2, PT, R245, RZ, PT ;  /* 0x000000fff500720c */ /* 0x000fe20003f46270 */
[----:B------:R-:W-:Y:S01]  /*67c0*/  @!P5 IMAD.IADD R7, R7, 0x1, -R2 ;  /* 0x000000010707d824 */ /* 0x000fe200078e0a02 */
[----:B------:R-:W-:Y:S01]  /*67d0*/  ISETP.GT.U32.AND P6, PT, R2, R5, PT ;  /* 0x000000050200720c */ /* 0x000fe20003fc4070 */
[----:B------:R-:W-:Y:S01]  /*67e0*/  IMAD.HI.U32 R14, R4, R12, RZ ;  /* 0x0000000c040e7227 */ /* 0x000fe200078e00ff */
[----:B0-----:R-:W-:-:S02]  /*67f0*/  IABS R0, R245 ;  /* 0x000000f500007213 */ /* 0x001fc40000000000 */
[----:B------:R-:W-:Y:S01]  /*6800*/  ISETP.GE.AND P5, PT, R244, RZ, PT ;  /* 0x000000fff400720c */ /* 0x000fe20003fa6270 */
[----:B------:R-:W-:Y:S01]  /*6810*/  @!P0 IMAD.MOV R15, RZ, RZ, -R15 ;  /* 0x000000ffff0f8224 */ /* 0x000fe200078e0a0f */
[----:B------:R-:W-:Y:S01]  /*6820*/  ISETP.GT.U32.AND P0, PT, R2, R7, PT ;  /* 0x000000070200720c */ /* 0x000fe20003f04070 */
[----:B------:R-:W-:-:S03]  /*6830*/  IMAD.HI.U32 R13, R4, R0, RZ ;  /* 0x00000000040d7227 */ /* 0x000fc600078e00ff */
[----:B------:R-:W-:Y:S01]  /*6840*/  STL [R1+0x5ac], R15 ;  /* 0x0005ac0f01007387 */ /* 0x000fe20000100800 */
[----:B------:R-:W-:Y:S02]  /*6850*/  IMAD.MOV R13, RZ, RZ, -R13 ;  /* 0x000000ffff0d7224 */ /* 0x000fe400078e0a0d */
[----:B------:R-:W-:Y:S02]  /*6860*/  IMAD.MOV R6, RZ, RZ, -R14 ;  /* 0x000000ffff067224 */ /* 0x000fe400078e0a0e */
[C---:B------:R-:W-:Y:S02]  /*6870*/  IMAD R0, R2.reuse, R13, R0 ;  /* 0x0000000d02007224 */ /* 0x040fe400078e0200 */
[----:B------:R-:W-:Y:S01]  /*6880*/  @!P1 IMAD.IADD R9, R9, 0x1, -R2 ;  /* 0x0000000109099824 */ /* 0x000fe200078e0a02 */
[----:B------:R-:W-:Y:S01]  /*6890*/  ISETP.GE.AND P1, PT, R239, RZ, PT ;  /* 0x000000ffef00720c */ /* 0x000fe20003f26270 */
[----:B------:R-:W-:Y:S01]  /*68a0*/  @!P4 IMAD.MOV R10, RZ, RZ, -R10 ;  /* 0x000000ffff0ac224 */ /* 0x000fe200078e0a0a */
[C---:B------:R-:W-:Y:S01]  /*68b0*/  ISETP.GT.U32.AND P4, PT, R2.reuse, R0, PT ;  /* 0x000000000200720c */ /* 0x040fe20003f84070 */
[----:B------:R-:W-:-:S02]  /*68c0*/  IMAD R6, R2, R6, R12 ;  /* 0x0000000602067224 */ /* 0x000fc400078e020c */
[--C-:B------:R-:W-:Y:S01]  /*68d0*/  @!P6 IMAD.IADD R5, R5, 0x1, -R2.reuse ;  /* 0x000000010505e824 */ /* 0x100fe200078e0a02 */
[----:B------:R0:W-:Y:S01]  /*68e0*/  STL [R1+0x5a8], R10 ;  /* 0x0005a80a01007387 */ /* 0x0001e20000100800 */
[----:B------:R-:W-:Y:S01]  /*68f0*/  VIADD R247, R3, 0x1b7 ;  /* 0x000001b703f77836 */ /* 0x000fe20000000000 */
[----:B------:R-:W-:Y:S01]  /*6900*/  ISETP.GT.U32.AND P6, PT, R2, R6, PT ;  /* 0x000000060200720c */ /* 0x000fe20003fc4070 */
[--C-:B------:R-:W-:Y:S01]  /*6910*/  @!P0 IMAD.IADD R7, R7, 0x1, -R2.reuse ;  /* 0x0000000107078824 */ /* 0x100fe200078e0a02 */
[----:B------:R1:W-:Y:S01]  /*6920*/  STL [R1+0x5a4], R11 ;  /* 0x0005a40b01007387 */ /* 0x0003e20000100800 */
[----:B------:R-:W-:Y:S01]  /*6930*/  @!P3 IMAD.MOV R9, RZ, RZ, -R9 ;  /* 0x000000ffff09b224 */ /* 0x000fe200078e0a09 */
[----:B------:R-:W-:Y:S01]  /*6940*/  IABS R8, R247 ;  /* 0x000000f700087213 */ /* 0x000fe20000000000 */
[----:B------:R-:W-:Y:S01]  /*6950*/  @!P1 IMAD.MOV R7, RZ, RZ, -R7 ;  /* 0x000000ffff079224 */ /* 0x000fe200078e0a07 */
[----:B------:R-:W-:Y:S01]  /*6960*/  ISETP.GE.AND P0, PT, R247, RZ, PT ;  /* 0x000000fff700720c */ /* 0x000fe20003f06270 */
[----:B------:R-:W-:Y:S01]  /*6970*/  VIADD R247, R3, 0x1b6 ;  /* 0x000001b603f77836 */ /* 0x000fe20000000000 */
[----:B------:R-:W-:Y:S01]  /*6980*/  STL [R1+0x5a0], R9 ;  /* 0x0005a00901007387 */ /* 0x000fe20000100800 */
[----:B------:R-:W-:Y:S01]  /*6990*/  @!P4 IMAD.IADD R0, R0, 0x1, -R2 ;  /* 0x000000010000c824 */ /* 0x000fe200078e0a02 */
[----:B------:R-:W-:Y:S01]  /*69a0*/  ISETP.GE.AND P3, PT, R246, RZ, PT ;  /* 0x000000fff600720c */ /* 0x000fe20003f66270 */
[----:B------:R-:W-:Y:S01]  /*69b0*/  IMAD.HI.U32 R13, R4, R8, RZ ;  /* 0x00000008040d7227 */ /* 0x000fe200078e00ff */
[----:B------:R2:W-:Y:S01]  /*69c0*/  STL [R1+0x59c], R7 ;  /* 0x00059c0701007387 */ /* 0x0005e20000100800 */
[----:B------:R-:W-:-:S02]  /*69d0*/  ISETP.GE.AND P1, PT, R247, RZ, PT ;  /* 0x000000fff700720c */ /* 0x000fc40003f26270 */
[----:B------:R-:W-:Y:S01]  /*69e0*/  @!P6 IMAD.IADD R6, R6, 0x1, -R2 ;  /* 0x000000010606e824 */ /* 0x000fe200078e0a02 */
[C---:B------:R-:W-:Y:S01]  /*69f0*/  ISETP.GT.U32.AND P4, PT, R2.reuse, R0, PT ;  /* 0x000000000200720c */ /* 0x040fe20003f84070 */
[----:B0-----:R-:W-:Y:S01]  /*6a00*/  IMAD.MOV.U32 R10, RZ, RZ, R5 ;  /* 0x000000ffff0a7224 */ /* 0x001fe200078e0005 */
[----:B-1----:R-:W-:Y:S01]  /*6a10*/  IABS R11, R236 ;  /* 0x000000ec000b7213 */ /* 0x002fe20000000000 */
[----:B------:R-:W-:Y:S01]  /*6a20*/  IMAD.MOV R13, RZ, RZ, -R13 ;  /* 0x000000ffff0d7224 */ /* 0x000fe200078e0a0d */
[C---:B------:R-:W-:Y:S01]  /*6a30*/  ISETP.GT.U32.AND P6, PT, R2.reuse, R6, PT ;  /* 0x000000060200720c */ /* 0x040fe20003fc4070 */
[C---:B------:R-:W-:Y:S01]  /*6a40*/  VIADD R246, R3.reuse, 0x1b5 ;  /* 0x000001b503f67836 */ /* 0x040fe20000000000 */
[----:B--2---:R-:W-:Y:S01]  /*6a50*/  IABS R7, R247 ;  /* 0x000000f700077213 */ /* 0x004fe20000000000 */
[----:B------:R-:W-:Y:S02]  /*6a60*/  IMAD R9, R2, R13, R8 ;  /* 0x0000000d02097224 */ /* 0x000fe400078e0208 */
[----:B------:R-:W-:Y:S01]  /*6a70*/  VIADD R247, R3, 0x1b4 ;  /* 0x000001b403f77836 */ /* 0x000fe20000000000 */
[----:B------:R-:W-:Y:S01]  /*6a80*/  IABS R12, R246 ;  /* 0x000000f6000c7213 */ /* 0x000fe20000000000 */
[----:B------:R-:W-:-:S03]  /*6a90*/  IMAD.HI.U32 R5, R4, R7, RZ ;  /* 0x0000000704057227 */ /* 0x000fc600078e00ff */
[----:B------:R-:W-:Y:S01]  /*6aa0*/  IABS R13, R247 ;  /* 0x000000f7000d7213 */ /* 0x000fe20000000000 */
[----:B------:R-:W-:Y:S02]  /*6ab0*/  IMAD.MOV R5, RZ, RZ, -R5 ;  /* 0x000000ffff057224 */ /* 0x000fe400078e0a05 */
[--C-:B------:R-:W-:Y:S01]  /*6ac0*/  @!P4 IMAD.IADD R0, R0, 0x1, -R2.reuse ;  /* 0x000000010000c824 */ /* 0x100fe200078e0a02 */
[C---:B------:R-:W-:Y:S01]  /*6ad0*/  ISETP.GT.U32.AND P4, PT, R2.reuse, R9, PT ;  /* 0x000000090200720c */ /* 0x040fe20003f84070 */
[----:B------:R-:W-:Y:S02]  /*6ae0*/  IMAD R7, R2, R5, R7 ;  /* 0x0000000502077224 */ /* 0x000fe400078e0207 */
[----:B------:R-:W-:Y:S02]  /*6af0*/  @!P6 IMAD.IADD R6, R6, 0x1, -R2 ;  /* 0x000000010606e824 */ /* 0x000fe400078e0a02 */
[----:B------:R-:W-:Y:S01]  /*6b00*/  IMAD.HI.U32 R15, R4, R12, RZ ;  /* 0x0000000c040f7227 */ /* 0x000fe200078e00ff */
[----:B------:R-:W-:-:S03]  /*6b10*/  ISETP.GT.U32.AND P6, PT, R2, R7, PT ;  /* 0x000000070200720c */ /* 0x000fc60003fc4070 */
[----:B------:R-:W-:Y:S01]  /*6b20*/  @!P5 IMAD.MOV R10, RZ, RZ, -R10 ;  /* 0x000000ffff0ad224 */ /* 0x000fe200078e0a0a */
[----:B------:R-:W-:Y:S01]  /*6b30*/  ISETP.GE.AND P5, PT, R246, RZ, PT ;  /* 0x000000fff600720c */ /* 0x000fe20003fa6270 */
[----:B------:R-:W-:-:S03]  /*6b40*/  IMAD.HI.U32 R14, R4, R13, RZ ;  /* 0x0000000d040e7227 */ /* 0x000fc600078e00ff */
[----:B------:R0:W-:Y:S01]  /*6b50*/  STL [R1+0x598], R10 ;  /* 0x0005980a01007387 */ /* 0x0001e20000100800 */
[----:B------:R-:W-:Y:S01]  /*6b60*/  @!P4 IMAD.IADD R9, R9, 0x1, -R2 ;  /* 0x000000010909c824 */ /* 0x000fe200078e0a02 */
[----:B------:R-:W-:Y:S01]  /*6b70*/  ISETP.GE.AND P4, PT, R247, RZ, PT ;  /* 0x000000fff700720c */ /* 0x000fe20003f86270 */
[----:B------:R-:W-:-:S04]  /*6b80*/  IMAD.HI.U32 R8, R4, R11, RZ ;  /* 0x0000000b04087227 */ /* 0x000fc800078e00ff */
[----:B------:R-:W-:Y:S01]  /*6b90*/  @!P6 IMAD.IADD R7, R7, 0x1, -R2 ;  /* 0x000000010707e824 */ /* 0x000fe200078e0a02 */
[C---:B------:R-:W-:Y:S01]  /*6ba0*/  ISETP.GT.U32.AND P6, PT, R2.reuse, R9, PT ;  /* 0x000000090200720c */ /* 0x040fe20003fc4070 */
[----:B------:R-:W-:Y:S01]  /*6bb0*/  IMAD.MOV R15, RZ, RZ, -R15 ;  /* 0x000000ffff0f7224 */ /* 0x000fe200078e0a0f */
[----:B0-----:R-:W-:Y:S01]  /*6bc0*/  IABS R10, R237 ;  /* 0x000000ed000a7213 */ /* 0x001fe20000000000 */
[----:B------:R-:W-:Y:S02]  /*6bd0*/  IMAD.MOV R14, RZ, RZ, -R14 ;  /* 0x000000ffff0e7224 */ /* 0x000fe400078e0a0e */
[----:B------:R-:W-:Y:S02]  /*6be0*/  IMAD.MOV R8, RZ, RZ, -R8 ;  /* 0x000000ffff087224 */ /* 0x000fe400078e0a08 */
[----:B------:R-:W-:Y:S02]  /*6bf0*/  IMAD R12, R2, R15, R12 ;  /* 0x0000000f020c7224 */ /* 0x000fe400078e020c */
[----:B------:R-:W-:-:S02]  /*6c00*/  VIADD R247, R3, 0x1b1 ;  /* 0x000001b103f77836 */ /* 0x000fc40000000000 */
[----:B------:R-:W-:Y:S01]  /*6c10*/  @!P2 IMAD.MOV R0, RZ, RZ, -R0 ;  /* 0x000000ffff00a224 */ /* 0x000fe200078e0a00 */
[C---:B------:R-:W-:Y:S01]  /*6c20*/  ISETP.GT.U32.AND P2, PT, R2.reuse, R7, PT ;  /* 0x000000070200720c */ /* 0x040fe20003f44070 */
[C---:B------:R-:W-:Y:S01]  /*6c30*/  IMAD R13, R2.reuse, R14, R13 ;  /* 0x0000000e020d7224 */ /* 0x040fe200078e020d */
[----:B------:R-:W-:Y:S01]  /*6c40*/  IABS R14, R238 ;  /* 0x000000ee000e7213 */ /* 0x000fe20000000000 */
[----:B------:R-:W-:Y:S01]  /*6c50*/  @!P3 IMAD.MOV R6, RZ, RZ, -R6 ;  /* 0x000000ffff06b224 */ /* 0x000fe200078e0a06 */
[C---:B------:R-:W-:Y:S01]  /*6c60*/  ISETP.GT.U32.AND P3, PT, R2.reuse, R12, PT ;  /* 0x0000000c0200720c */ /* 0x040fe20003f64070 */
[----:B------:R-:W-:Y:S01]  /*6c70*/  IMAD R11, R2, R8, R11 ;  /* 0x00000008020b7224 */ /* 0x000fe200078e020b */
[----:B------:R-:W-:Y:S01]  /*6c80*/  IABS R8, R247 ;  /* 0x000000f700087213 */ /* 0x000fe20000000000 */
[----:B------:R-:W-:Y:S01]  /*6c90*/  IMAD.HI.U32 R5, R4, R10, RZ ;  /* 0x0000000a04057227 */ /* 0x000fe200078e00ff */
[----:B------:R-:W-:Y:S03]  /*6ca0*/  STL [R1+0x594], R0 ;  /* 0x0005940001007387 */ /* 0x000fe60000100800 */
[----:B------:R-:W-:Y:S01]  /*6cb0*/  @!P6 IMAD.IADD R9, R9, 0x1, -R2 ;  /* 0x000000010909e824 */ /* 0x000fe200078e0a02 */
[----:B------:R0:W-:Y:S01]  /*6cc0*/  STL [R1+0x590], R6 ;  /* 0x0005900601007387 */ /* 0x0001e20000100800 */
[----:B------:R-:W-:Y:S01]  /*6cd0*/  ISETP.GT.U32.AND P6, PT, R2, R13, PT ;  /* 0x0000000d0200720c */ /* 0x000fe20003fc4070 */
[----:B------:R-:W-:-:S02]  /*6ce0*/  IMAD.MOV R5, RZ, RZ, -R5 ;  /* 0x000000ffff057224 */ /* 0x000fc400078e0a05 */
[----:B------:R-:W-:Y:S01]  /*6cf0*/  @!P2 IMAD.IADD R7, R7, 0x1, -R2 ;  /* 0x000000010707a824 */ /* 0x000fe200078e0a02 */
[C---:B------:R-:W-:Y:S01]  /*6d00*/  ISETP.GT.U32.AND P2, PT, R2.reuse, R11, PT ;  /* 0x0000000b0200720c */ /* 0x040fe20003f44070 */
[----:B------:R-:W-:Y:S02]  /*6d10*/  IMAD R10, R2, R5, R10 ;  /* 0x00000005020a7224 */ /* 0x000fe400078e020a */
[----:B------:R-:W-:Y:S02]  /*6d20*/  @!P3 IMAD.IADD R12, R12, 0x1, -R2 ;  /* 0x000000010c0cb824 */ /* 0x000fe400078e0a02 */
[----:B0-----:R-:W-:Y:S01]  /*6d30*/  IMAD.MOV.U32 R6, RZ, RZ, R14 ;  /* 0x000000ffff067224 */ /* 0x001fe200078e000e */
[----:B------:R-:W-:Y:S01]  /*6d40*/  ISETP.GT.U32.AND P3, PT, R2, R10, PT ;  /* 0x0000000a0200720c */ /* 0x000fe20003f64070 */
[----:B------:R-:W-:-:S04]  /*6d50*/  IMAD.HI.U32 R14, R4, R8, RZ ;  /* 0x00000008040e7227 */ /* 0x000fc800078e00ff */
[----:B------:R-:W-:Y:S02]  /*6d60*/  IMAD.MOV R14, RZ, RZ, -R14 ;  /* 0x000000ffff0e7224 */ /* 0x000fe400078e0a0e */
[----:B------:R-:W-:Y:S02]  /*6d70*/  @!P6 IMAD.IADD R13, R13, 0x1, -R2 ;  /* 0x000000010d0de824 */ /* 0x000fe400078e0a02 */
[C---:B------:R-:W-:Y:S02]  /*6d80*/  IMAD R8, R2.reuse, R14, R8 ;  /* 0x0000000e02087224 */ /* 0x040fe400078e0208 */
[C---:B------:R-:W-:Y:S02]  /*6d90*/  VIADD R239, R3.reuse, 0x1af ;  /* 0x000001af03ef7836 */ /* 0x040fe40000000000 */
[----:B------:R-:W-:Y:S01]  /*6da0*/  VIADD R244, R3, 0x1ae ;  /* 0x000001ae03f47836 */ /* 0x000fe20000000000 */
[----:B------:R-:W-:Y:S01]  /*6db0*/  ISETP.GT.U32.AND P6, PT, R2, R8, PT ;  /* 0x000000080200720c */ /* 0x000fe20003fc4070 */
[----:B------:R-:W-:Y:S01]  /*6dc0*/  IMAD.MOV.U32 R17, RZ, RZ, R9 ;  /* 0x000000ffff117224 */ /* 0x000fe200078e0009 */
[----:B------:R-:W-:Y:S01]  /*6dd0*/  IABS R5, R239 ;  /* 0x000000ef00057213 */ /* 0x000fe20000000000 */
[--C-:B------:R-:W-:Y:S01]  /*6de0*/  @!P2 IMAD.IADD R11, R11, 0x1, -R2.reuse ;  /* 0x000000010b0ba824 */ /* 0x100fe200078e0a02 */
[----:B------:R-:W-:Y:S01]  /*6df0*/  IABS R0, R244 ;  /* 0x000000f400007213 */ /* 0x000fe20000000000 */
[----:B------:R-:W-:Y:S01]  /*6e00*/  @!P3 IMAD.IADD R10, R10, 0x1, -R2 ;  /* 0x000000010a0ab824 */ /* 0x000fe200078e0a02 */
[C---:B------:R-:W-:Y:S01]  /*6e10*/  ISETP.GT.U32.AND P2, PT, R2.reuse, R12, PT ;  /* 0x0000000c0200720c */ /* 0x040fe20003f44070 */
[----:B------:R-:W-:Y:S01]  /*6e20*/  @!P0 IMAD.MOV R17, RZ, RZ, -R17 ;  /* 0x000000ffff118224 */ /* 0x000fe200078e0a11 */
[----:B------:R-:W-:Y:S01]  /*6e30*/  ISETP.GT.U32.AND P0, PT, R2, R13, PT ;  /* 0x0000000d0200720c */ /* 0x000fe20003f04070 */
[----:B------:R-:W-:Y:S01]  /*6e40*/  IMAD.HI.U32 R16, R4, R6, RZ ;  /* 0x0000000604107227 */ /* 0x000fe200078e00ff */
[----:B------:R-:W-:-:S02]  /*6e50*/  ISETP.GT.U32.AND P3, PT, R2, R11, PT ;  /* 0x0000000b0200720c */ /* 0x000fc40003f64070 */
[----:B------:R-:W-:Y:S01]  /*6e60*/  STL [R1+0x58c], R17 ;  /* 0x00058c1101007387 */ /* 0x000fe20000100800 */
[----:B------:R-:W-:-:S04]  /*6e70*/  IMAD.HI.U32 R15, R4, R5, RZ ;  /* 0x00000005040f7227 */ /* 0x000fc800078e00ff */
[----:B------:R-:W-:Y:S01]  /*6e80*/  @!P6 IMAD.IADD R8, R8, 0x1, -R2 ;  /* 0x000000010808e824 */ /* 0x000fe200078e0a02 */
[----:B------:R-:W-:Y:S01]  /*6e90*/  ISETP.GT.U32.AND P6, PT, R2, R10, PT ;  /* 0x0000000a0200720c */ /* 0x000fe20003fc4070 */
[----:B------:R-:W-:Y:S02]  /*6ea0*/  IMAD.MOV R16, RZ, RZ, -R16 ;  /* 0x000000ffff107224 */ /* 0x000fe400078e0a10 */
[----:B------:R-:W-:-:S04]  /*6eb0*/  IMAD.HI.U32 R14, R4, R0, RZ ;  /* 0x00000000040e7227 */ /* 0x000fc800078e00ff */
[----:B------:R-:W-:Y:S02]  /*6ec0*/  IMAD.MOV R15, RZ, RZ, -R15 ;  /* 0x000000ffff0f7224 */ /* 0x000fe400078e0a0f */
[----:B------:R-:W-:Y:S01]  /*6ed0*/  @!P1 IMAD.MOV R7, RZ, RZ, -R7 ;  /* 0x000000ffff079224 */ /* 0x000fe200078e0a07 */
[C---:B------:R-:W-:Y:S01]  /*6ee0*/  ISETP.GT.U32.AND P1, PT, R2.reuse, R8, PT ;  /* 0x000000080200720c */ /* 0x040fe20003f24070 */
[C---:B------:R-:W-:Y:S02]  /*6ef0*/  IMAD R6, R2.reuse, R16, R6 ;  /* 0x0000001002067224 */ /* 0x040fe400078e0206 */
[----:B------:R-:W-:Y:S01]  /*6f00*/  IMAD.MOV R14, RZ, RZ, -R14 ;  /* 0x000000ffff0e7224 */ /* 0x000fe200078e0a0e */
[----:B------:R0:W-:Y:S01]  /*6f10*/  STL [R1+0x588], R7 ;  /* 0x0005880701007387 */ /* 0x0001e20000100800 */
[C---:B------:R-:W-:Y:S02]  /*6f20*/  IMAD R5, R2.reuse, R15, R5 ;  /* 0x0000000f02057224 */ /* 0x040fe400078e0205 */
[----:B------:R-:W-:-:S02]  /*6f30*/  IMAD R0, R2, R14, R0 ;  /* 0x0000000e02007224 */ /* 0x000fc400078e0200 */
[----:B------:R-:W-:Y:S02]  /*6f40*/  VIADD R245, R3, 0x1ad ;  /* 0x000001ad03f57836 */ /* 0x000fe40000000000 */
[--C-:B------:R-:W-:Y:S01]  /*6f50*/  @!P2 IMAD.IADD R12, R12, 0x1, -R2.reuse ;  /* 0x000000010c0ca824 */ /* 0x100fe200078e0a02 */
[C---:B------:R-:W-:Y:S01]  /*6f60*/  ISETP.GT.U32.AND P2, PT, R2.reuse, R6, PT ;  /* 0x000000060200720c */ /* 0x040fe20003f44070 */
[--C-:B------:R-:W-:Y:S01]  /*6f70*/  @!P0 IMAD.IADD R13, R13, 0x1, -R2.reuse ;  /* 0x000000010d0d8824 */ /* 0x100fe200078e0a02 */
[----:B------:R-:W-:Y:S01]  /*6f80*/  ISETP.GT.U32.AND P0, PT, R2, R5, PT ;  /* 0x000000050200720c */ /* 0x000fe20003f04070 */
[--C-:B------:R-:W-:Y:S01]  /*6f90*/  @!P6 IMAD.IADD R10, R10, 0x1, -R2.reuse ;  /* 0x000000010a0ae824 */ /* 0x100fe200078e0a02 */
[----:B------:R-:W-:Y:S01]  /*6fa0*/  IABS R9, R245 ;  /* 0x000000f500097213 */ /* 0x000fe20000000000 */
[--C-:B------:R-:W-:Y:S01]  /*6fb0*/  @!P3 IMAD.IADD R11, R11, 0x1, -R2.reuse ;  /* 0x000000010b0bb824 */ /* 0x100fe200078e0a02 */
[----:B------:R-:W-:Y:S01]  /*6fc0*/  ISETP.GT.U32.AND P6, PT, R2, R0, PT ;  /* 0x000000000200720c */ /* 0x000fe20003fc4070 */
[----:B------:R-:W-:Y:S01]  /*6fd0*/  @!P1 IMAD.IADD R8, R8, 0x1, -R2 ;  /* 0x0000000108089824 */ /* 0x000fe200078e0a02 */
[----:B------:R-:W-:Y:S01]  /*6fe0*/  ISETP.GE.AND P3, PT, R236, RZ, PT ;  /* 0x000000ffec00720c */ /* 0x000fe20003f66270 */
[----:B------:R-:W-:Y:S01]  /*6ff0*/  VIADD R246, R3, 0x1ac ;  /* 0x000001ac03f67836 */ /* 0x000fe20000000000 */
[----:B------:R-:W-:Y:S01]  /*7000*/  ISETP.GE.AND P1, PT, R237, RZ, PT ;  /* 0x000000ffed00720c */ /* 0x000fe20003f26270 */
[----:B------:R-:W-:-:S03]  /*7010*/  IMAD.HI.U32 R15, R4, R9, RZ ;  /* 0x00000009040f7227 */ /* 0x000fc600078e00ff */
[----:B0-----:R-:W-:Y:S01]  /*7020*/  IABS R7, R246 ;  /* 0x000000f600077213 */ /* 0x001fe20000000000 */
[--C-:B------:R-:W-:Y:S01]  /*7030*/  @!P2 IMAD.IADD R6, R6, 0x1, -R2.reuse ;  /* 0x000000010606a824 */ /* 0x100fe200078e0a02 */
[----:B------:R-:W-:Y:S01]  /*7040*/  ISETP.GE.AND P2, PT, R247, RZ, PT ;  /* 0x000000fff700720c */ /* 0x000fe20003f46270 */
[----:B------:R-:W-:Y:S02]  /*7050*/  IMAD.MOV R15, RZ, RZ, -R15 ;  /* 0x000000ffff0f7224 */ /* 0x000fe400078e0a0f */
[----:B------:R-:W-:Y:S01]  /*7060*/  @!P0 IMAD.IADD R5, R5, 0x1, -R2 ;  /* 0x0000000105058824 */ /* 0x000fe200078e0a02 */
[----:B------:R-:W-:Y:S01]  /*7070*/  ISETP.GE.AND P0, PT, R238, RZ, PT ;  /* 0x000000ffee00720c */ /* 0x000fe20003f06270 */
[----:B------:R-:W-:Y:S02]  /*7080*/  IMAD.MOV.U32 R18, RZ, RZ, R12 ;  /* 0x000000ffff127224 */ /* 0x000fe400078e000c */
[----:B------:R-:W-:Y:S02]  /*7090*/  IMAD.MOV.U32 R17, RZ, RZ, R13 ;  /* 0x000000ffff117224 */ /* 0x000fe400078e000d */
[----:B------:R-:W-:-:S02]  /*70a0*/  IMAD R9, R2, R15, R9 ;  /* 0x0000000f02097224 */ /* 0x000fc400078e0209 */
[----:B------:R-:W-:Y:S01]  /*70b0*/  @!P6 IMAD.IADD R0, R0, 0x1, -R2 ;  /* 0x000000010000e824 */ /* 0x000fe200078e0a02 */
[C---:B------:R-:W-:Y:S01]  /*70c0*/  ISETP.GT.U32.AND P6, PT, R2.reuse, R6, PT ;  /* 0x000000060200720c */ /* 0x040fe20003fc4070 */
[----:B------:R-:W-:Y:S02]  /*70d0*/  IMAD.MOV.U32 R13, RZ, RZ, R11 ;  /* 0x000000ffff0d7224 */ /* 0x000fe400078e000b */
[----:B------:R-:W-:Y:S01]  /*70e0*/  @!P5 IMAD.MOV R18, RZ, RZ, -R18 ;  /* 0x000000ffff12d224 */ /* 0x000fe200078e0a12 */
[----:B------:R-:W-:Y:S01]  /*70f0*/  ISETP.GT.U32.AND P5, PT, R2, R5, PT ;  /* 0x000000050200720c */ /* 0x000fe20003fa4070 */
[----:B------:R-:W-:Y:S02]  /*7100*/  IMAD.MOV.U32 R11, RZ, RZ, R10 ;  /* 0x000000ffff0b7224 */ /* 0x000fe400078e000a */
[----:B------:R-:W-:Y:S01]  /*7110*/  IMAD.HI.U32 R14, R4, R7, RZ ;  /* 0x00000007040e7227 */ /* 0x000fe200078e00ff */
[----:B------:R-:W-:Y:S03]  /*7120*/  STL [R1+0x584], R18 ;  /* 0x0005841201007387 */ /* 0x000fe60000100800 */
[----:B------:R-:W-:-:S02]  /*7130*/  VIADD R247, R3, 0x1ab ;  /* 0x000001ab03f77836 */ /* 0x000fc40000000000 */
[----:B------:R-:W-:Y:S01]  /*7140*/  @!P4 IMAD.MOV R17, RZ, RZ, -R17 ;  /* 0x000000ffff11c224 */ /* 0x000fe200078e0a11 */
[C---:B------:R-:W-:Y:S01]  /*7150*/  ISETP.GT.U32.AND P4, PT, R2.reuse, R0, PT ;  /* 0x000000000200720c */ /* 0x040fe20003f84070 */
[----:B------:R-:W-:Y:S01]  /*7160*/  @!P3 IMAD.MOV R13, RZ, RZ, -R13 ;  /* 0x000000ffff0db224 */ /* 0x000fe200078e0a0d */
[C---:B------:R-:W-:Y:S01]  /*7170*/  ISETP.GT.U32.AND P3, PT, R2.reuse, R9, PT ;  /* 0x000000090200720c */ /* 0x040fe20003f64070 */
[----:B------:R-:W-:Y:S01]  /*7180*/  @!P1 IMAD.MOV R11, RZ, RZ, -R11 ;  /* 0x000000ffff0b9224 */ /* 0x000fe200078e0a0b */
[----:B------:R-:W-:Y:S01]  /*7190*/  ISETP.GE.AND P1, PT, R239, RZ, PT ;  /* 0x000000ffef00720c */ /* 0x000fe20003f26270 */
[----:B------:R-:W-:Y:S01]  /*71a0*/  IMAD.MOV R16, RZ, RZ, -R14 ;  /* 0x000000ffff107224 */ /* 0x000fe200078e0a0e */
[----:B------:R-:W-:Y:S01]  /*71b0*/  IABS R14, R247 ;  /* 0x000000f7000e7213 */ /* 0x000fe20000000000 */
[----:B------:R-:W-:Y:S01]  /*71c0*/  IMAD.MOV.U32 R10, RZ, RZ, R8 ;  /* 0x000000ffff0a7224 */ /* 0x000fe200078e0008 */
[----:B------:R-:W-:Y:S01]  /*71d0*/  STL [R1+0x580], R17 ;  /* 0x0005801101007387 */ /* 0x000fe20000100800 */
[----:B------:R-:W-:-:S02]  /*71e0*/  IMAD R7, R2, R16, R7 ;  /* 0x0000001002077224 */ /* 0x000fc400078e0207 */
[----:B------:R-:W-:Y:S01]  /*71f0*/  IMAD.MOV.U32 R12, RZ, RZ, R14 ;  /* 0x000000ffff0c7224 */ /* 0x000fe200078e000e */
[----:B------:R0:W-:Y:S01]  /*7200*/  STL [R1+0x57c], R13 ;  /* 0x00057c0d01007387 */ /* 0x0001e20000100800 */
[--C-:B------:R-:W-:Y:S01]  /*7210*/  @!P6 IMAD.IADD R6, R6, 0x1, -R2.reuse ;  /* 0x000000010606e824 */ /* 0x100fe200078e0a02 */
[----:B------:R-:W-:Y:S01]  /*7220*/  ISETP.GE.AND P6, PT, R244, RZ, PT ;  /* 0x000000fff400720c */ /* 0x000fe20003fc6270 */
[----:B------:R-:W-:Y:S01]  /*7230*/  @!P5 IMAD.IADD R5, R5, 0x1, -R2 ;  /* 0x000000010505d824 */ /* 0x000fe200078e0a02 */
[----:B------:R-:W-:Y:S01]  /*7240*/  STL [R1+0x578], R11 ;  /* 0x0005780b01007387 */ /* 0x000fe20000100800 */
[----:B------:R-:W-:Y:S01]  /*7250*/  IMAD.HI.U32 R8, R4, R12, RZ ;  /* 0x0000000c04087227 */ /* 0x000fe200078e00ff */
[----:B------:R-:W-:-:S03]  /*7260*/  ISETP.GE.AND P5, PT, R245, RZ, PT ;  /* 0x000000fff500720c */ /* 0x000fc60003fa6270 */
[----:B------:R-:W-:Y:S01]  /*7270*/  @!P2 IMAD.MOV R10, RZ, RZ, -R10 ;  /* 0x000000ffff0aa224 */ /* 0x000fe200078e0a0a */
[----:B------:R-:W-:Y:S01]  /*7280*/  ISETP.GT.U32.AND P2, PT, R2, R7, PT ;  /* 0x000000070200720c */ /* 0x000fe20003f44070 */
[--C-:B------:R-:W-:Y:S01]  /*7290*/  @!P4 IMAD.IADD R0, R0, 0x1, -R2.reuse ;  /* 0x000000010000c824 */ /* 0x100fe200078e0a02 */
[----:B------:R-:W-:Y:S01]  /*72a0*/  ISETP.GE.AND P4, PT, R246, RZ, PT ;  /* 0x000000fff600720c */ /* 0x000fe20003f86270 */
[----:B------:R-:W-:Y:S01]  /*72b0*/  @!P3 IMAD.IADD R9, R9, 0x1, -R2 ;  /* 0x000000010909b824 */ /* 0x000fe200078e0a02 */
[----:B------:R-:W-:Y:S01]  /*72c0*/  ISETP.GE.AND P3, PT, R247, RZ, PT ;  /* 0x000000fff700720c */ /* 0x000fe20003f66270 */
[----:B------:R-:W-:Y:S01]  /*72d0*/  @!P0 IMAD.MOV R6, RZ, RZ, -R6 ;  /* 0x000000ffff068224 */ /* 0x000fe200078e0a06 */
[----:B------:R-:W-:Y:S01]  /*72e0*/  STL [R1+0x574], R10 ;  /* 0x0005740a01007387 */ /* 0x000fe20000100800 */
[----:B------:R-:W-:Y:S01]  /*72f0*/  @!P1 IMAD.MOV R5, RZ, RZ, -R5 ;  /* 0x000000ffff059224 */ /* 0x000fe200078e0a05 */
[----:B------:R-:W-:Y:S01]  /*7300*/  ISETP.GT.U32.AND P0, PT, R2, R9, PT ;  /* 0x000000090200720c */ /* 0x000fe20003f04070 */
[----:B------:R-:W-:Y:S01]  /*7310*/  IMAD.MOV R8, RZ, RZ, -R8 ;  /* 0x000000ffff087224 */ /* 0x000fe200078e0a08 */
[----:B------:R-:W-:Y:S01]  /*7320*/  STL [R1+0x570], R6 ;  /* 0x0005700601007387 */ /* 0x000fe20000100800 */
[----:B------:R-:W-:-:S02]  /*7330*/  VIADD R247, R3, 0x1aa ;  /* 0x000001aa03f77836 */ /* 0x000fc40000000000 */
[----:B------:R-:W-:Y:S01]  /*7340*/  VIADD R246, R3, 0x1a9 ;  /* 0x000001a903f67836 */ /* 0x000fe20000000000 */
[----:B------:R1:W-:Y:S01]  /*7350*/  STL [R1+0x56c], R5 ;  /* 0x00056c0501007387 */ /* 0x0003e20000100800 */
[C---:B------:R-:W-:Y:S01]  /*7360*/  IMAD R12, R2.reuse, R8, R12 ;  /* 0x00000008020c7224 */ /* 0x040fe200078e020c */
[----:B------:R-:W-:Y:S01]  /*7370*/  ISETP.GE.AND P1, PT, R247, RZ, PT ;  /* 0x000000fff700720c */ /* 0x000fe20003f26270 */
[----:B------:R-:W-:Y:S01]  /*7380*/  IMAD.MOV.U32 R8, RZ, RZ, R0 ;  /* 0x000000ffff087224 */ /* 0x000fe200078e0000 */
[----:B0-----:R-:W-:Y:S01]  /*7390*/  IABS R13, R247 ;  /* 0x000000f7000d7213 */ /* 0x001fe20000000000 */
[----:B------:R-:W-:Y:S02]  /*73a0*/  VIADD R247, R3, 0x1a8 ;  /* 0x000001a803f77836 */ /* 0x000fe40000000000 */
[----:B------:R-:W-:Y:S01]  /*73b0*/  @!P6 IMAD.MOV R8, RZ, RZ, -R8 ;  /* 0x000000ffff08e224 */ /* 0x000fe200078e0a08 */
[C---:B------:R-:W-:Y:S01]  /*73c0*/  ISETP.GT.U32.AND P6, PT, R2.reuse, R12, PT ;  /* 0x0000000c0200720c */ /* 0x040fe20003fc4070 */
[--C-:B------:R-:W-:Y:S01]  /*73d0*/  @!P2 IMAD.IADD R7, R7, 0x1, -R2.reuse ;  /* 0x000000010707a824 */ /* 0x100fe200078e0a02 */
[----:B-1----:R-:W-:Y:S01]  /*73e0*/  IABS R5, R246 ;  /* 0x000000f600057213 */ /* 0x002fe20000000000 */
[----:B------:R-:W-:Y:S01]  /*73f0*/  VIADD R237, R3, 0x1a7 ;  /* 0x000001a703ed7836 */ /* 0x000fe20000000000 */
[----:B------:R-:W-:Y:S01]  /*7400*/  IABS R6, R247 ;  /* 0x000000f700067213 */ /* 0x000fe20000000000 */
[----:B------:R-:W-:Y:S01]  /*7410*/  @!P0 IMAD.IADD R9, R9, 0x1, -R2 ;  /* 0x0000000109098824 */ /* 0x000fe200078e0a02 */
[----:B------:R-:W-:Y:S01]  /*7420*/  ISETP.GT.U32.AND P2, PT, R2, R7, PT ;  /* 0x000000070200720c */ /* 0x000fe20003f44070 */
[----:B------:R-:W-:Y:S01]  /*7430*/  IMAD.MOV.U32 R0, RZ, RZ, R5 ;  /* 0x000000ffff007224 */ /* 0x000fe200078e0005 */
[----:B------:R0:W-:Y:S01]  /*7440*/  STL [R1+0x568], R8 ;  /* 0x0005680801007387 */ /* 0x0001e20000100800 */
[----:B------:R-:W-:Y:S01]  /*7450*/  IMAD.HI.U32 R5, R4, R13, RZ ;  /* 0x0000000d04057227 */ /* 0x000fe200078e00ff */
[----:B------:R-:W-:-:S02]  /*7460*/  IABS R10, R237 ;  /* 0x000000ed000a7213 */ /* 0x000fc40000000000 */
[----:B------:R-:W-:Y:S01]  /*7470*/  ISETP.GE.AND P0, PT, R246, RZ, PT ;  /* 0x000000fff600720c */ /* 0x000fe20003f06270 */
[----:B------:R-:W-:Y:S02]  /*7480*/  IMAD.MOV R5, RZ, RZ, -R5 ;  /* 0x000000ffff057224 */ /* 0x000fe400078e0a05 */
[----:B------:R-:W-:-:S04]  /*7490*/  IMAD.HI.U32 R11, R4, R6, RZ ;  /* 0x00000006040b7227 */ /* 0x000fc800078e00ff */
[----:B------:R-:W-:Y:S02]  /*74a0*/  IMAD R13, R2, R5, R13 ;  /* 0x00000005020d7224 */ /* 0x000fe400078e020d */
[----:B------:R-:W-:Y:S02]  /*74b0*/  IMAD.MOV R5, RZ, RZ, -R11 ;  /* 0x000000ffff057224 */ /* 0x000fe400078e0a0b */
[----:B0-----:R-:W-:-:S04]  /*74c0*/  IMAD.HI.U32 R8, R4, R0, RZ ;  /* 0x0000000004087227 */ /* 0x001fc800078e00ff */
[----:B------:R-:W-:Y:S02]  /*74d0*/  @!P6 IMAD.IADD R12, R12, 0x1, -R2 ;  /* 0x000000010c0ce824 */ /* 0x000fe400078e0a02 */
[----:B------:R-:W-:Y:S01]  /*74e0*/  @!P5 IMAD.MOV R9, RZ, RZ, -R9 ;  /* 0x000000ffff09d224 */ /* 0x000fe200078e0a09 */
[C---:B------:R-:W-:Y:S01]  /*74f0*/  ISETP.GT.U32.AND P5, PT, R2.reuse, R13, PT ;  /* 0x0000000d0200720c */ /* 0x040fe20003fa4070 */
[C---:B------:R-:W-:Y:S01]  /*7500*/  IMAD R6, R2.reuse, R5, R6 ;  /* 0x0000000502067224 */ /* 0x040fe200078e0206 */
[----:B------:R-:W-:Y:S01]  /*7510*/  ISETP.GT.U32.AND P6, PT, R2, R12, PT ;  /* 0x0000000c0200720c */ /* 0x000fe20003fc4070 */
[----:B------:R-:W-:Y:S01]  /*7520*/  IMAD.MOV R8, RZ, RZ, -R8 ;  /* 0x000000ffff087224 */ /* 0x000fe200078e0a08 */
[----:B------:R-:W-:Y:S01]  /*7530*/  STL [R1+0x564], R9 ;  /* 0x0005640901007387 */ /* 0x000fe20000100800 */
[----:B------:R-:W-:-:S04]  /*7540*/  IMAD.HI.U32 R5, R4, R10, RZ ;  /* 0x0000000a04057227 */ /* 0x000fc800078e00ff */
[----:B------:R-:W-:Y:S01]  /*7550*/  @!P2 IMAD.IADD R7, R7, 0x1, -R2 ;  /* 0x000000010707a824 */ /* 0x000fe200078e0a02 */
[----:B------:R-:W-:Y:S01]  /*7560*/  ISETP.GE.AND P2, PT, R247, RZ, PT ;  /* 0x000000fff700720c */ /* 0x000fe20003f46270 */
[C---:B------:R-:W-:Y:S02]  /*7570*/  IMAD R0, R2.reuse, R8, R0 ;  /* 0x0000000802007224 */ /* 0x040fe400078e0200 */
[----:B------:R-:W-:Y:S02]  /*7580*/  IMAD.MOV R5, RZ, RZ, -R5 ;  /* 0x000000ffff057224 */ /* 0x000fe400078e0a05 */
[----:B------:R-:W-:Y:S01]  /*7590*/  @!P4 IMAD.MOV R7, RZ, RZ, -R7 ;  /* 0x000000ffff07c224 */ /* 0x000fe200078e0a07 */
[C---:B------:R-:W-:Y:S01]  /*75a0*/  ISETP.GT.U32.AND P4, PT, R2.reuse, R0, PT ;  /* 0x000000000200720c */ /* 0x040fe20003f84070 */
[C---:B------:R-:W-:Y:S02]  /*75b0*/  IMAD R10, R2.reuse, R5, R10 ;  /* 0x00000005020a7224 */ /* 0x040fe400078e020a */
[--C-:B------:R-:W-:Y:S01]  /*75c0*/  @!P5 IMAD.IADD R13, R13, 0x1, -R2.reuse ;  /* 0x000000010d0dd824 */ /* 0x100fe200078e0a02 */
[----:B------:R0:W-:Y:S01]  /*75d0*/  STL [R1+0x560], R7 ;  /* 0x0005600701007387 */ /* 0x0001e20000100800 */
[C---:B------:R-:W-:Y:S01]  /*75e0*/  VIADD R239, R3.reuse, 0x1a5 ;  /* 0x000001a503ef7836 */ /* 0x040fe20000000000 */
[----:B------:R-:W-:Y:S01]  /*75f0*/  ISETP.GT.U32.AND P5, PT, R2, R10, PT ;  /* 0x0000000a0200720c */ /* 0x000fe20003fa4070 */
[----:B------:R-:W-:Y:S01]  /*7600*/  @!P6 IMAD.IADD R12, R12, 0x1, -R2 ;  /* 0x000000010c0ce824 */ /* 0x000fe200078e0a02 */
[----:B------:R-:W-:Y:S01]  /*7610*/  ISETP.GT.U32.AND P6, PT, R2, R6, PT ;  /* 0x000000060200720c */ /* 0x000fe20003fc4070 */
[----:B------:R-:W-:-:S02]  /*7620*/  VIADD R245, R3, 0x1a4 ;  /* 0x000001a403f57836 */ /* 0x000fc40000000000 */
[----:B------:R-:W-:Y:S02]  /*7630*/  IMAD.MOV.U32 R14, RZ, RZ, R12 ;  /* 0x000000ffff0e7224 */ /* 0x000fe400078e000c */
[----:B------:R-:W-:Y:S01]  /*7640*/  @!P4 IMAD.IADD R0, R0, 0x1, -R2 ;  /* 0x000000010000c824 */ /* 0x000fe200078e0a02 */
[----:B0-----:R-:W-:Y:S01]  /*7650*/  IABS R7, R239 ;  /* 0x000000ef00077213 */ /* 0x001fe20000000000 */
[----:B------:R-:W-:Y:S01]  /*7660*/  VIADD R238, R3, 0x1a6 ;  /* 0x000001a603ee7836 */ /* 0x000fe20000000000 */
[----:B------:R-:W-:Y:S01]  /*7670*/  IABS R5, R245 ;  /* 0x000000f500057213 */ /* 0x000fe20000000000 */
[----:B------:R-:W-:Y:S01]  /*7680*/  @!P3 IMAD.MOV R14, RZ, RZ, -R14 ;  /* 0x000000ffff0eb224 */ /* 0x000fe200078e0a0e */
[----:B------:R-:W-:Y:S01]  /*7690*/  ISETP.GT.U32.AND P3, PT, R2, R0, PT ;  /* 0x000000000200720c */ /* 0x000fe20003f64070 */
[----:B------:R-:W-:Y:S01]  /*76a0*/  IMAD.HI.U32 R11, R4, R7, RZ ;  /* 0x00000007040b7227 */ /* 0x000fe200078e00ff */
[----:B------:R-:W-:Y:S02]  /*76b0*/  ISETP.GT.U32.AND P4, PT, R2, R13, PT ;  /* 0x0000000d0200720c */ /* 0x000fe40003f84070 */
[----:B------:R-:W-:Y:S01]  /*76c0*/  IABS R9, R238 ;  /* 0x000000ee00097213 */ /* 0x000fe20000000000 */
[----:B------:R-:W-:Y:S01]  /*76d0*/  @!P5 IMAD.IADD R10, R10, 0x1, -R2 ;  /* 0x000000010a0ad824 */ /* 0x000fe200078e0a02 */
[----:B------:R0:W-:Y:S01]  /*76e0*/  STL [R1+0x55c], R14 ;  /* 0x00055c0e01007387 */ /* 0x0001e20000100800 */
[----:B------:R-:W-:-:S02]  /*76f0*/  IMAD.MOV R11, RZ, RZ, -R11 ;  /* 0x000000ffff0b7224 */ /* 0x000fc400078e0a0b */
[----:B------:R-:W-:Y:S01]  /*7700*/  @!P6 IMAD.IADD R6, R6, 0x1, -R2 ;  /* 0x000000010606e824 */ /* 0x000fe200078e0a02 */
[C---:B------:R-:W-:Y:S01]  /*7710*/  ISETP.GT.U32.AND P5, PT, R2.reuse, R10, PT ;  /* 0x0000000a0200720c */ /* 0x040fe20003fa4070 */
[----:B------:R-:W-:Y:S02]  /*7720*/  IMAD R7, R2, R11, R7 ;  /* 0x0000000b02077224 */ /* 0x000fe400078e0207 */
[----:B------:R-:W-:Y:S01]  /*7730*/  IMAD.HI.U32 R11, R4, R5, RZ ;  /* 0x00000005040b7227 */ /* 0x000fe200078e00ff */
[----:B------:R-:W-:-:S03]  /*7740*/  ISETP.GT.U32.AND P6, PT, R2, R6, PT ;  /* 0x000000060200720c */ /* 0x000fc60003fc4070 */
[----:B------:R-:W-:-:S04]  /*7750*/  IMAD.HI.U32 R8, R4, R9, RZ ;  /* 0x0000000904087227 */ /* 0x000fc800078e00ff */
[----:B------:R-:W-:Y:S02]  /*7760*/  IMAD.MOV R11, RZ, RZ, -R11 ;  /* 0x000000ffff0b7224 */ /* 0x000fe400078e0a0b */
[----:B------:R-:W-:Y:S02]  /*7770*/  IMAD.MOV R8, RZ, RZ, -R8 ;  /* 0x000000ffff087224 */ /* 0x000fe400078e0a08 */
[----:B------:R-:W-:Y:S02]  /*7780*/  VIADD R247, R3, 0x1a3 ;  /* 0x000001a303f77836 */ /* 0x000fe40000000000 */
[--C-:B------:R-:W-:Y:S01]  /*7790*/  @!P3 IMAD.IADD R0, R0, 0x1, -R2.reuse ;  /* 0x000000010000b824 */ /* 0x100fe200078e0a02 */
[C---:B------:R-:W-:Y:S01]  /*77a0*/  ISETP.GT.U32.AND P3, PT, R2.reuse, R7, PT ;  /* 0x000000070200720c */ /* 0x040fe20003f64070 */
[----:B------:R-:W-:Y:S02]  /*77b0*/  IMAD R5, R2, R11, R5 ;  /* 0x0000000b02057224 */ /* 0x000fe400078e0205 */
[----:B------:R-:W-:-:S02]  /*77c0*/  @!P4 IMAD.IADD R13, R13, 0x1, -R2 ;  /* 0x000000010d0dc824 */ /* 0x000fc400078e0a02 */
[----:B------:R-:W-:Y:S01]  /*77d0*/  IMAD R9, R2, R8, R9 ;  /* 0x0000000802097224 */ /* 0x000fe200078e0209 */
[----:B------:R-:W-:Y:S01]  /*77e0*/  IABS R8, R247 ;  /* 0x000000f700087213 */ /* 0x000fe20000000000 */
[--C-:B------:R-:W-:Y:S01]  /*77f0*/  @!P5 IMAD.IADD R10, R10, 0x1, -R2.reuse ;  /* 0x000000010a0ad824 */ /* 0x100fe200078e0a02 */
[C---:B------:R-:W-:Y:S01]  /*7800*/  ISETP.GT.U32.AND P5, PT, R2.reuse, R5, PT ;  /* 0x000000050200720c */ /* 0x040fe20003fa4070 */
[----:B------:R-:W-:Y:S01]  /*7810*/  IMAD.MOV.U32 R15, RZ, RZ, R13 ;  /* 0x000000ffff0f7224 */ /* 0x000fe200078e000d */
[----:B------:R-:W-:Y:S01]  /*7820*/  ISETP.GT.U32.AND P4, PT, R2, R9, PT ;  /* 0x000000090200720c */ /* 0x000fe20003f84070 */
[----:B------:R-:W-:Y:S01]  /*7830*/  @!P6 IMAD.IADD R6, R6, 0x1, -R2 ;  /* 0x000000010606e824 */ /* 0x000fe200078e0a02 */
[----:B------:R-:W-:Y:S01]  /*7840*/  ISETP.GE.AND P6, PT, R237, RZ, PT ;  /* 0x000000ffed00720c */ /* 0x000fe20003fc6270 */
[----:B------:R-:W-:Y:S02]  /*7850*/  VIADD R246, R3, 0x1a2 ;  /* 0x000001a203f67836 */ /* 0x000fe40000000000 */
[----:B0-----:R-:W-:-:S03]  /*7860*/  IMAD.HI.U32 R14, R4, R8, RZ ;  /* 0x00000008040e7227 */ /* 0x001fc600078e00ff */
[----:B------:R-:W-:Y:S01]  /*7870*/  IABS R12, R246 ;  /* 0x000000f6000c7213 */ /* 0x000fe20000000000 */
[----:B------:R-:W-:Y:S02]  /*7880*/  @!P1 IMAD.MOV R15, RZ, RZ, -R15 ;  /* 0x000000ffff0f9224 */ /* 0x000fe400078e0a0f */
[----:B------:R-:W-:Y:S02]  /*7890*/  @!P0 IMAD.MOV R0, RZ, RZ, -R0 ;  /* 0x000000ffff008224 */ /* 0x000fe400078e0a00 */
[----:B------:R-:W-:Y:S01]  /*78a0*/  VIADD R244, R3, 0x1a1 ;  /* 0x000001a103f47836 */ /* 0x000fe20000000000 */
[----:B------:R-:W-:Y:S01]  /*78b0*/  STL [R1+0x558], R15 ;  /* 0x0005580f01007387 */ /* 0x000fe20000100800 */
[----:B------:R-:W-:Y:S02]  /*78c0*/  IMAD.MOV R14, RZ, RZ, -R14 ;  /* 0x000000ffff0e7224 */ /* 0x000fe400078e0a0e */
[----:B------:R-:W-:Y:S01]  /*78d0*/  @!P3 IMAD.IADD R7, R7, 0x1, -R2 ;  /* 0x000000010707b824 */ /* 0x000fe200078e0a02 */
[----:B------:R0:W-:Y:S01]  /*78e0*/  STL [R1+0x554], R0 ;  /* 0x0005540001007387 */ /* 0x0001e20000100800 */
[C---:B------:R-:W-:Y:S01]  /*78f0*/  IMAD R8, R2.reuse, R14, R8 ;  /* 0x0000000e02087224 */ /* 0x040fe200078e0208 */
[----:B------:R-:W-:Y:S01]  /*7900*/  IABS R11, R244 ;  /* 0x000000f4000b7213 */ /* 0x000fe20000000000 */
[----:B------:R-:W-:Y:S01]  /*7910*/  @!P5 IMAD.IADD R5, R5, 0x1, -R2 ;  /* 0x000000010505d824 */ /* 0x000fe200078e0a02 */
[----:B------:R-:W-:Y:S01]  /*7920*/  ISETP.GT.U32.AND P5, PT, R2, R7, PT ;  /* 0x000000070200720c */ /* 0x000fe20003fa4070 */
[----:B------:R-:W-:Y:S01]  /*7930*/  IMAD.HI.U32 R14, R4, R12, RZ ;  /* 0x0000000c040e7227 */ /* 0x000fe200078e00ff */
[----:B------:R-:W-:-:S02]  /*7940*/  ISETP.GE.AND P3, PT, R239, RZ, PT ;  /* 0x000000ffef00720c */ /* 0x000fc40003f66270 */
[----:B------:R-:W-:Y:S01]  /*7950*/  ISETP.GT.U32.AND P0, PT, R2, R5, PT ;  /* 0x000000050200720c */ /* 0x000fe20003f04070 */
[----:B------:R-:W-:Y:S01]  /*7960*/  @!P2 IMAD.MOV R6, RZ, RZ, -R6 ;  /* 0x000000ffff06a224 */ /* 0x000fe200078e0a06 */
[----:B------:R-:W-:Y:S01]  /*7970*/  ISETP.GE.AND P2, PT, R245, RZ, PT ;  /* 0x000000fff500720c */ /* 0x000fe20003f46270 */
[----:B0-----:R-:W-:Y:S02]  /*7980*/  IMAD.MOV.U32 R0, RZ, RZ, R10 ;  /* 0x000000ffff007224 */ /* 0x001fe400078e000a */
[----:B------:R-:W-:Y:S01]  /*7990*/  IMAD.HI.U32 R13, R4, R11, RZ ;  /* 0x0000000b040d7227 */ /* 0x000fe200078e00ff */
[----:B------:R0:W-:Y:S03]  /*79a0*/  STL [R1+0x550], R6 ;  /* 0x0005500601007387 */ /* 0x0001e60000100800 */
[----:B------:R-:W-:Y:S01]  /*79b0*/  @!P6 IMAD.MOV R0, RZ, RZ, -R0 ;  /* 0x000000ffff00e224 */ /* 0x000fe200078e0a00 */
[----:B------:R-:W-:Y:S01]  /*79c0*/  ISETP.GT.U32.AND P6, PT, R2, R8, PT ;  /* 0x000000080200720c */ /* 0x000fe20003fc4070 */
[----:B------:R-:W-:-:S02]  /*79d0*/  IMAD.MOV R14, RZ, RZ, -R14 ;  /* 0x000000ffff0e7224 */ /* 0x000fc400078e0a0e */
[----:B------:R-:W-:Y:S01]  /*79e0*/  @!P4 IMAD.IADD R9, R9, 0x1, -R2 ;  /* 0x000000010909c824 */ /* 0x000fe200078e0a02 */
[----:B------:R1:W-:Y:S01]  /*79f0*/  STL [R1+0x54c], R0 ;  /* 0x00054c0001007387 */ /* 0x0003e20000100800 */
[----:B------:R-:W-:Y:S01]  /*7a00*/  IMAD.MOV R13, RZ, RZ, -R13 ;  /* 0x000000ffff0d7224 */ /* 0x000fe200078e0a0d */
[----:B------:R-:W-:Y:S01]  /*7a10*/  ISETP.GE.AND P4, PT, R238, RZ, PT ;  /* 0x000000ffee00720c */ /* 0x000fe20003f86270 */
[C---:B0-----:R-:W-:Y:S01]  /*7a20*/  IMAD R6, R2.reuse, R14, R12 ;  /* 0x0000000e02067224 */ /* 0x041fe200078e020c */
[C---:B------:R-:W-:Y:S01]  /*7a30*/  ISETP.GT.U32.AND P1, PT, R2.reuse, R9, PT ;  /* 0x000000090200720c */ /* 0x040fe20003f24070 */
[--C-:B------:R-:W-:Y:S02]  /*7a40*/  @!P5 IMAD.IADD R7, R7, 0x1, -R2.reuse ;  /* 0x000000010707d824 */ /* 0x100fe400078e0a02 */
[----:B------:R-:W-:Y:S01]  /*7a50*/  VIADD R245, R3, 0x19f ;  /* 0x0000019f03f57836 */ /* 0x000fe20000000000 */
[----:B------:R-:W-:Y:S01]  /*7a60*/  ISETP.GT.U32.AND P5, PT, R2, R6, PT ;  /* 0x000000060200720c */ /* 0x000fe20003fa4070 */
[----:B------:R-:W-:-:S02]  /*7a70*/  @!P6 IMAD.IADD R8, R8, 0x1, -R2 ;  /* 0x000000010808e824 */ /* 0x000fc400078e0a02 */
[C---:B-1----:R-:W-:Y:S01]  /*7a80*/  IMAD R0, R2.reuse, R13, R11 ;  /* 0x0000000d02007224 */ /* 0x042fe200078e020b */
[----:B------:R-:W-:Y:S01]  /*7a90*/  IABS R11, R245 ;  /* 0x000000f5000b7213 */ /* 0x000fe20000000000 */
[----:B------:R-:W-:Y:S02]  /*7aa0*/  @!P3 IMAD.MOV R7, RZ, RZ, -R7 ;  /* 0x000000ffff07b224 */ /* 0x000fe400078e0a07 */
[--C-:B------:R-:W-:Y:S01]  /*7ab0*/  @!P0 IMAD.IADD R5, R5, 0x1, -R2.reuse ;  /* 0x0000000105058824 */ /* 0x100fe200078e0a02 */
[----:B------:R-:W-:Y:S01]  /*7ac0*/  ISETP.GT.U32.AND P6, PT, R2, R0, PT ;  /* 0x000000000200720c */ /* 0x000fe20003fc4070 */
[--C-:B------:R-:W-:Y:S01]  /*7ad0*/  @!P1 IMAD.IADD R9, R9, 0x1, -R2.reuse ;  /* 0x0000000109099824 */ /* 0x100fe200078e0a02 */
[----:B------:R-:W-:Y:S01]  /*7ae0*/  ISETP.GE.AND P1, PT, R247, RZ, PT ;  /* 0x000000fff700720c */ /* 0x000fe20003f26270 */
[----:B------:R-:W-:Y:S01]  /*7af0*/  VIADD R247, R3, 0x1a0 ;  /* 0x000001a003f77836 */ /* 0x000fe20000000000 */
[----:B------:R-:W-:Y:S01]  /*7b00*/  ISETP.GE.AND P0, PT, R246, RZ, PT ;  /* 0x000000fff600720c */ /* 0x000fe20003f06270 */
[----:B------:R-:W-:Y:S01]  /*7b10*/  @!P5 IMAD.IADD R6, R6, 0x1, -R2 ;  /* 0x000000010606d824 */ /* 0x000fe200078e0a02 */
[----:B------:R-:W-:Y:S01]  /*7b20*/  ISETP.GT.U32.AND P5, PT, R2, R8, PT ;  /* 0x000000080200720c */ /* 0x000fe20003fa4070 */
[----:B------:R-:W-:Y:S01]  /*7b30*/  IMAD.MOV.U32 R13, RZ, RZ, R9 ;  /* 0x000000ffff0d7224 */ /* 0x000fe200078e0009 */
[----:B------:R-:W-:Y:S01]  /*7b40*/  IABS R15, R247 ;  /* 0x000000f7000f7213 */ /* 0x000fe20000000000 */
[----:B------:R-:W-:-:S04]  /*7b50*/  IMAD.HI.U32 R12, R4, R11, RZ ;  /* 0x0000000b040c7227 */ /* 0x000fc800078e00ff */
[----:B------:R-:W-:Y:S01]  /*7b60*/  @!P6 IMAD.IADD R0, R0, 0x1, -R2 ;  /* 0x000000010000e824 */ /* 0x000fe200078e0a02 */
[----:B------:R-:W-:Y:S01]  /*7b70*/  ISETP.GT.U32.AND P6, PT, R2, R6, PT ;  /* 0x000000060200720c */ /* 0x000fe20003fc4070 */
[----:B------:R-:W-:Y:S01]  /*7b80*/  @!P4 IMAD.MOV R13, RZ, RZ, -R13 ;  /* 0x000000ffff0dc224 */ /* 0x000fe200078e0a0d */
[----:B------:R-:W-:Y:S01]  /*7b90*/  ISETP.GE.AND P4, PT, R244, RZ, PT ;  /* 0x000000fff400720c */ /* 0x000fe20003f86270 */
[----:B------:R-:W-:Y:S01]  /*7ba0*/  IMAD.HI.U32 R9, R4, R15, RZ ;  /* 0x0000000f04097227 */ /* 0x000fe200078e00ff */
[----:B------:R-:W-:Y:S02]  /*7bb0*/  ISETP.GT.U32.AND P3, PT, R2, R0, PT ;  /* 0x000000000200720c */ /* 0x000fe40003f64070 */
[----:B------:R-:W-:Y:S01]  /*7bc0*/  STL [R1+0x548], R13 ;  /* 0x0005480d01007387 */ /* 0x000fe20000100800 */
[----:B------:R-:W-:Y:S02]  /*7bd0*/  IMAD.MOV R12, RZ, RZ, -R12 ;  /* 0x000000ffff0c7224 */ /* 0x000fe400078e0a0c */
[----:B------:R-:W-:Y:S01]  /*7be0*/  VIADD R246, R3, 0x19e ;  /* 0x0000019e03f67836 */ /* 0x000fe20000000000 */
[----:B------:R0:W-:Y:S01]  /*7bf0*/  STL [R1+0x544], R7 ;  /* 0x0005440701007387 */ /* 0x0001e20000100800 */
[----:B------:R-:W-:-:S02]  /*7c00*/  IMAD.MOV R9, RZ, RZ, -R9 ;  /* 0x000000ffff097224 */ /* 0x000fc400078e0a09 */
[--C-:B------:R-:W-:Y:S01]  /*7c10*/  @!P6 IMAD.IADD R6, R6, 0x1, -R2.reuse ;  /* 0x000000010606e824 */ /* 0x100fe200078e0a02 */
[----:B------:R-:W-:Y:S01]  /*7c20*/  IABS R10, R246 ;  /* 0x000000f6000a7213 */ /* 0x000fe20000000000 */
[----:B------:R-:W-:Y:S02]  /*7c30*/  IMAD R15, R2, R9, R15 ;  /* 0x00000009020f7224 */ /* 0x000fe400078e020f */
[----:B------:R-:W-:Y:S02]  /*7c40*/  @!P5 IMAD.IADD R8, R8, 0x1, -R2 ;  /* 0x000000010808d824 */ /* 0x000fe400078e0a02 */
[----:B------:R-:W-:Y:S01]  /*7c50*/  IMAD.HI.U32 R9, R4, R10, RZ ;  /* 0x0000000a04097227 */ /* 0x000fe200078e00ff */
[----:B------:R-:W-:-:S03]  /*7c60*/  ISETP.GT.U32.AND P5, PT, R2, R15, PT ;  /* 0x0000000f0200720c */ /* 0x000fc60003fa4070 */
[C---:B0-----:R-:W-:Y:S01]  /*7c70*/  IMAD R7, R2.reuse, R12, R11 ;  /* 0x0000000c02077224 */ /* 0x041fe200078e020b */
[----:B------:R-:W-:Y:S01]  /*7c80*/  IABS R12, R231 ;  /* 0x000000e7000c7213 */ /* 0x000fe20000000000 */
[----:B------:R-:W-:Y:S02]  /*7c90*/  IMAD.MOV R9, RZ, RZ, -R9 ;  /* 0x000000ffff097224 */ /* 0x000fe400078e0a09 */
[----:B------:R-:W-:Y:S01]  /*7ca0*/  @!P2 IMAD.MOV R5, RZ, RZ, -R5 ;  /* 0x000000ffff05a224 */ /* 0x000fe200078e0a05 */
[C---:B------:R-:W-:Y:S01]  /*7cb0*/  ISETP.GT.U32.AND P6, PT, R2.reuse, R7, PT ;  /* 0x000000070200720c */ /* 0x040fe20003fc4070 */
[----:B------:R-:W-:Y:S01]  /*7cc0*/  IMAD R10, R2, R9, R10 ;  /* 0x00000009020a7224 */ /* 0x000fe200078e020a */
[----:B------:R-:W-:Y:S01]  /*7cd0*/  ISETP.GE.AND P2, PT, R247, RZ, PT ;  /* 0x000000fff700720c */ /* 0x000fe20003f46270 */
[----:B------:R-:W-:Y:S01]  /*7ce0*/  VIADD R247, R3, 0x19d ;  /* 0x0000019d03f77836 */ /* 0x000fe20000000000 */
[----:B------:R0:W-:Y:S01]  /*7cf0*/  STL [R1+0x540], R5 ;  /* 0x0005400501007387 */ /* 0x0001e20000100800 */
[----:B------:R-:W-:Y:S01]  /*7d00*/  @!P3 IMAD.IADD R0, R0, 0x1, -R2 ;  /* 0x000000010000b824 */ /* 0x000fe200078e0a02 */
[----:B------:R-:W-:Y:S01]  /*7d10*/  ISETP.GT.U32.AND P3, PT, R2, R10, PT ;  /* 0x0000000a0200720c */ /* 0x000fe20003f64070 */
[----:B------:R-:W-:Y:S01]  /*7d20*/  IMAD.MOV.U32 R13, RZ, RZ, R8 ;  /* 0x000000ffff0d7224 */ /* 0x000fe200078e0008 */
[----:B------:R-:W-:Y:S01]  /*7d30*/  IABS R14, R247 ;  /* 0x000000f7000e7213 */ /* 0x000fe20000000000 */
[----:B------:R-:W-:-:S02]  /*7d40*/  @!P5 IMAD.IADD R15, R15, 0x1, -R2 ;  /* 0x000000010f0fd824 */ /* 0x000fc400078e0a02 */
[----:B------:R-:W-:Y:S01]  /*7d50*/  @!P1 IMAD.MOV R13, RZ, RZ, -R13 ;  /* 0x000000ffff0d9224 */ /* 0x000fe200078e0a0d */
[----:B------:R-:W-:Y:S01]  /*7d60*/  ISETP.GE.AND P1, PT, R245, RZ, PT ;  /* 0x000000fff500720c */ /* 0x000fe20003f26270 */
[----:B------:R-:W-:Y:S01]  /*7d70*/  @!P6 IMAD.IADD R7, R7, 0x1, -R2 ;  /* 0x000000010707e824 */ /* 0x000fe200078e0a02 */
[----:B------:R-:W-:Y:S01]  /*7d80*/  ISETP.GT.U32.AND P5, PT, R2, R15, PT ;  /* 0x0000000f0200720c */ /* 0x000fe20003fa4070 */
[----:B0-----:R-:W-:Y:S01]  /*7d90*/  IMAD.MOV.U32 R5, RZ, RZ, R6 ;  /* 0x000000ffff057224 */ /* 0x001fe200078e0006 */
[----:B------:R0:W-:Y:S01]  /*7da0*/  STL [R1+0x53c], R13 ;  /* 0x00053c0d01007387 */ /* 0x0001e20000100800 */
[----:B------:R-:W-:Y:S01]  /*7db0*/  IMAD.HI.U32 R6, R4, R14, RZ ;  /* 0x0000000e04067227 */ /* 0x000fe200078e00ff */
[----:B------:R-:W-:-:S03]  /*7dc0*/  ISETP.GT.U32.AND P6, PT, R2, R7, PT ;  /* 0x000000070200720c */ /* 0x000fc60003fc4070 */
[----:B------:R-:W-:Y:S02]  /*7dd0*/  VIADD R245, R3, 0x19c ;  /* 0x0000019c03f57836 */ /* 0x000fe40000000000 */
[----:B------:R-:W-:Y:S02]  /*7de0*/  IMAD.MOV R6, RZ, RZ, -R6 ;  /* 0x000000ffff067224 */ /* 0x000fe400078e0a06 */
[----:B------:R-:W-:Y:S01]  /*7df0*/  @!P0 IMAD.MOV R5, RZ, RZ, -R5 ;  /* 0x000000ffff058224 */ /* 0x000fe200078e0a05 */
[----:B0-----:R-:W-:Y:S01]  /*7e00*/  IABS R13, R245 ;  /* 0x000000f5000d7213 */ /* 0x001fe20000000000 */
[----:B------:R-:W-:Y:S01]  /*7e10*/  IMAD R14, R2, R6, R14 ;  /* 0x00000006020e7224 */ /* 0x000fe200078e020e */
[----:B------:R-:W-:Y:S01]  /*7e20*/  ISETP.GE.AND P0, PT, R246, RZ, PT ;  /* 0x000000fff600720c */ /* 0x000fe20003f06270 */
[--C-:B------:R-:W-:Y:S01]  /*7e30*/  @!P3 IMAD.IADD R10, R10, 0x1, -R2.reuse ;  /* 0x000000010a0ab824 */ /* 0x100fe200078e0a02 */
[----:B------:R0:W-:Y:S01]  /*7e40*/  STL [R1+0x538], R5 ;  /* 0x0005380501007387 */ /* 0x0001e20000100800 */
[----:B------:R-:W-:Y:S01]  /*7e50*/  @!P6 IMAD.IADD R7, R7, 0x1, -R2 ;  /* 0x000000010707e824 */ /* 0x000fe200078e0a02 */
[----:B------:R-:W-:Y:S01]  /*7e60*/  ISETP.GT.U32.AND P6, PT, R2, R14, PT ;  /* 0x0000000e0200720c */ /* 0x000fe20003fc4070 */
[----:B------:R-:W-:Y:S01]  /*7e70*/  IMAD.HI.U32 R6, R4, R12, RZ ;  /* 0x0000000c04067227 */ /* 0x000fe200078e00ff */
[----:B------:R-:W-:-:S03]  /*7e80*/  ISETP.GT.U32.AND P3, PT, R2, R10, PT ;  /* 0x0000000a0200720c */ /* 0x000fc60003f64070 */
[----:B------:R-:W-:Y:S01]  /*7e90*/  @!P5 IMAD.IADD R15, R15, 0x1, -R2 ;  /* 0x000000010f0fd824 */ /* 0x000fe200078e0a02 */
[----:B------:R-:W-:Y:S01]  /*7ea0*/  ISETP.GE.AND P5, PT, R247, RZ, PT ;  /* 0x000000fff700720c */ /* 0x000fe20003fa6270 */
[----:B------:R-:W-:Y:S02]  /*7eb0*/  VIADD R247, R3, 0x199 ;  /* 0x0000019903f77836 */ /* 0x000fe40000000000 */
[----:B0-----:R-:W-:-:S04]  /*7ec0*/  IMAD.HI.U32 R5, R4, R13, RZ ;  /* 0x0000000d04057227 */ /* 0x001fc800078e00ff */
[----:B------:R-:W-:Y:S02]  /*7ed0*/  IMAD.MOV R8, RZ, RZ, -R5 ;  /* 0x000000ffff087224 */ /* 0x000fe400078e0a05 */
[----:B------:R-:W-:Y:S02]  /*7ee0*/  IMAD.MOV R6, RZ, RZ, -R6 ;  /* 0x000000ffff067224 */ /* 0x000fe400078e0a06 */
[----:B------:R-:W-:Y:S02]  /*7ef0*/  VIADD R236, R3, 0x19a ;  /* 0x0000019a03ec7836 */ /* 0x000fe40000000000 */
[C---:B------:R-:W-:Y:S01]  /*7f00*/  IMAD R13, R2.reuse, R8, R13 ;  /* 0x00000008020d7224 */ /* 0x040fe200078e020d */
[----:B------:R-:W-:Y:S01]  /*7f10*/  IABS R8, R247 ;  /* 0x000000f700087213 */ /* 0x000fe20000000000 */
[----:B------:R-:W-:Y:S01]  /*7f20*/  IMAD R12, R2, R6, R12 ;  /* 0x00000006020c7224 */ /* 0x000fe200078e020c */
[----:B------:R-:W-:Y:S01]  /*7f30*/  IABS R11, R236 ;  /* 0x000000ec000b7213 */ /* 0x000fe20000000000 */
[----:B------:R-:W-:-:S02]  /*7f40*/  @!P6 IMAD.IADD R14, R14, 0x1, -R2 ;  /* 0x000000010e0ee824 */ /* 0x000fc400078e0a02 */
[----:B------:R-:W-:Y:S01]  /*7f50*/  @!P3 IMAD.IADD R10, R10, 0x1, -R2 ;  /* 0x000000010a0ab824 */ /* 0x000fe200078e0a02 */
[----:B------:R-:W-:Y:S01]  /*7f60*/  ISETP.GT.U32.AND P6, PT, R2, R12, PT ;  /* 0x0000000c0200720c */ /* 0x000fe20003fc4070 */
[----:B------:R-:W-:Y:S01]  /*7f70*/  IMAD.HI.U32 R16, R4, R8, RZ ;  /* 0x0000000804107227 */ /* 0x000fe200078e00ff */
[----:B------:R-:W-:-:S03]  /*7f80*/  ISETP.GT.U32.AND P3, PT, R2, R13, PT ;  /* 0x0000000d0200720c */ /* 0x000fc60003f64070 */
[----:B------:R-:W-:-:S04]  /*7f90*/  IMAD.HI.U32 R5, R4, R11, RZ ;  /* 0x0000000b04057227 */ /* 0x000fc800078e00ff */
[----:B------:R-:W-:Y:S02]  /*7fa0*/  IMAD.MOV R16, RZ, RZ, -R16 ;  /* 0x000000ffff107224 */ /* 0x000fe400078e0a10 */
[----:B------:R-:W-:Y:S02]  /*7fb0*/  IMAD.MOV R5, RZ, RZ, -R5 ;  /* 0x000000ffff057224 */ /* 0x000fe400078e0a05 */
[----:B------:R-:W-:Y:S02]  /*7fc0*/  VIADD R237, R3, 0x198 ;  /* 0x0000019803ed7836 */ /* 0x000fe40000000000 */
[C---:B------:R-:W-:Y:S02]  /*7fd0*/  IMAD R8, R2.reuse, R16, R8 ;  /* 0x0000001002087224 */ /* 0x040fe400078e0208 */
[----:B------:R-:W-:Y:S01]  /*7fe0*/  IMAD R11, R2, R5, R11 ;  /* 0x00000005020b7224 */ /* 0x000fe200078e020b */
[----:B------:R-:W-:Y:S01]  /*7ff0*/  IABS R9, R237 ;  /* 0x000000ed00097213 */ /* 0x000fe20000000000 */
[--C-:B------:R-:W-:Y:S01]  /*8000*/  @!P6 IMAD.IADD R12, R12, 0x1, -R2.reuse ;  /* 0x000000010c0ce824 */ /* 0x100fe200078e0a02 */
[C---:B------:R-:W-:Y:S01]  /*8010*/  ISETP.GT.U32.AND P6, PT, R2.reuse, R8, PT ;  /* 0x000000080200720c */ /* 0x040fe20003fc4070 */
[----:B------:R-:W-:Y:S01]  /*8020*/  @!P3 IMAD.IADD R13, R13, 0x1, -R2 ;  /* 0x000000010d0db824 */ /* 0x000fe200078e0a02 */
[C---:B------:R-:W-:Y:S01]  /*8030*/  ISETP.GT.U32.AND P3, PT, R2.reuse, R11, PT ;  /* 0x0000000b0200720c */ /* 0x040fe20003f64070 */
[----:B------:R-:W-:Y:S01]  /*8040*/  @!P4 IMAD.MOV R0, RZ, RZ, -R0 ;  /* 0x000000ffff00c224 */ /* 0x000fe200078e0a00 */
[----:B------:R-:W-:Y:S01]  /*8050*/  ISETP.GT.U32.AND P4, PT, R2, R14, PT ;  /* 0x0000000e0200720c */ /* 0x000fe20003f84070 */
[----:B------:R-:W-:-:S03]  /*8060*/  IMAD.HI.U32 R20, R4, R9, RZ ;  /* 0x0000000904147227 */ /* 0x000fc600078e00ff */
[----:B------:R0:W-:Y:S01]  /*8070*/  STL [R1+0x534], R0 ;  /* 0x0005340001007387 */ /* 0x0001e20000100800 */
[C---:B------:R-:W-:Y:S02]  /*8080*/  VIADD R238, R3.reuse, 0x197 ;  /* 0x0000019703ee7836 */ /* 0x040fe40000000000 */
[C---:B------:R-:W-:Y:S02]  /*8090*/  VIADD R239, R3.reuse, 0x196 ;  /* 0x0000019603ef7836 */ /* 0x040fe40000000000 */
[----:B------:R-:W-:Y:S01]  /*80a0*/  VIADD R246, R3, 0x195 ;  /* 0x0000019503f67836 */ /* 0x000fe20000000000 */
[----:B------:R-:W-:Y:S01]  /*80b0*/  IABS R6, R238 ;  /* 0x000000ee00067213 */ /* 0x000fe20000000000 */
[----:B------:R-:W-:Y:S01]  /*80c0*/  IMAD.MOV R20, RZ, RZ, -R20 ;  /* 0x000000ffff147224 */ /* 0x000fe200078e0a14 */
[----:B------:R-:W-:Y:S01]  /*80d0*/  IABS R5, R239 ;  /* 0x000000ef00057213 */ /* 0x000fe20000000000 */
[----:B------:R-:W-:Y:S01]  /*80e0*/  @!P6 IMAD.IADD R8, R8, 0x1, -R2 ;  /* 0x000000010808e824 */ /* 0x000fe200078e0a02 */
[----:B------:R-:W-:Y:S01]  /*80f0*/  IABS R16, R246 ;  /* 0x000000f600107213 */ /* 0x000fe20000000000 */
[----:B------:R-:W-:-:S02]  /*8100*/  IMAD R9, R2, R20, R9 ;  /* 0x0000001402097224 */ /* 0x000fc400078e0209 */
[----:B------:R-:W-:Y:S01]  /*8110*/  @!P2 IMAD.MOV R15, RZ, RZ, -R15 ;  /* 0x000000ffff0fa224 */ /* 0x000fe200078e0a0f */
[C---:B------:R-:W-:Y:S01]  /*8120*/  ISETP.GT.U32.AND P2, PT, R2.reuse, R13, PT ;  /* 0x0000000d0200720c */ /* 0x040fe20003f44070 */
[----:B------:R-:W-:Y:S01]  /*8130*/  @!P3 IMAD.IADD R11, R11, 0x1, -R2 ;  /* 0x000000010b0bb824 */ /* 0x000fe200078e0a02 */
[C---:B------:R-:W-:Y:S01]  /*8140*/  ISETP.GT.U32.AND P6, PT, R2.reuse, R8, PT ;  /* 0x000000080200720c */ /* 0x040fe20003fc4070 */
[----:B0-----:R-:W-:Y:S01]  /*8150*/  IMAD.MOV.U32 R0, RZ, RZ, R10 ;  /* 0x000000ffff007224 */ /* 0x001fe200078e000a */
[----:B------:R-:W-:Y:S01]  /*8160*/  STL [R1+0x530], R15 ;  /* 0x0005300f01007387 */ /* 0x000fe20000100800 */
[----:B------:R-:W-:Y:S01]  /*8170*/  @!P1 IMAD.MOV R7, RZ, RZ, -R7 ;  /* 0x000000ffff079224 */ /* 0x000fe200078e0a07 */
[----:B------:R-:W-:Y:S01]  /*8180*/  ISETP.GT.U32.AND P1, PT, R2, R12, PT ;  /* 0x0000000c0200720c */ /* 0x000fe20003f24070 */
[C---:B------:R-:W-:Y:S01]  /*8190*/  IMAD.HI.U32 R19, R4.reuse, R6, RZ ;  /* 0x0000000604137227 */ /* 0x040fe200078e00ff */
[----:B------:R-:W-:Y:S02]  /*81a0*/  ISETP.GE.AND P3, PT, R245, RZ, PT ;  /* 0x000000fff500720c */ /* 0x000fe40003f66270 */
[----:B------:R-:W-:Y:S01]  /*81b0*/  STL [R1+0x52c], R7 ;  /* 0x00052c0701007387 */ /* 0x000fe20000100800 */
[----:B------:R-:W-:-:S04]  /*81c0*/  IMAD.HI.U32 R18, R4, R5, RZ ;  /* 0x0000000504127227 */ /* 0x000fc800078e00ff */
[----:B------:R-:W-:Y:S01]  /*81d0*/  @!P4 IMAD.IADD R14, R14, 0x1, -R2 ;  /* 0x000000010e0ec824 */ /* 0x000fe200078e0a02 */
[----:B------:R-:W-:Y:S01]  /*81e0*/  ISETP.GT.U32.AND P4, PT, R2, R9, PT ;  /* 0x000000090200720c */ /* 0x000fe20003f84070 */
[----:B------:R-:W-:-:S04]  /*81f0*/  IMAD.HI.U32 R17, R4, R16, RZ ;  /* 0x0000001004117227 */ /* 0x000fc800078e00ff */
[----:B------:R-:W-:Y:S01]  /*8200*/  @!P0 IMAD.MOV R0, RZ, RZ, -R0 ;  /* 0x000000ffff008224 */ /* 0x000fe200078e0a00 */
[C---:B------:R-:W-:Y:S01]  /*8210*/  ISETP.GT.U32.AND P0, PT, R2.reuse, R11, PT ;  /* 0x0000000b0200720c */ /* 0x040fe20003f04070 */
[----:B------:R-:W-:Y:S02]  /*8220*/  IMAD.MOV R19, RZ, RZ, -R19 ;  /* 0x000000ffff137224 */ /* 0x000fe400078e0a13 */
[----:B------:R-:W-:Y:S01]  /*8230*/  IMAD.MOV R18, RZ, RZ, -R18 ;  /* 0x000000ffff127224 */ /* 0x000fe200078e0a12 */
[----:B------:R0:W-:Y:S01]  /*8240*/  STL [R1+0x528], R0 ;  /* 0x0005280001007387 */ /* 0x0001e20000100800 */
[----:B------:R-:W-:Y:S02]  /*8250*/  IMAD.MOV R17, RZ, RZ, -R17 ;  /* 0x000000ffff117224 */ /* 0x000fe400078e0a11 */
[----:B------:R-:W-:Y:S02]  /*8260*/  VIADD R244, R3, 0x194 ;  /* 0x0000019403f47836 */ /* 0x000fe40000000000 */
[----:B------:R-:W-:-:S02]  /*8270*/  IMAD R6, R2, R19, R6 ;  /* 0x0000001302067224 */ /* 0x000fc400078e0206 */
[C---:B------:R-:W-:Y:S01]  /*8280*/  IMAD R5, R2.reuse, R18, R5 ;  /* 0x0000001202057224 */ /* 0x040fe200078e0205 */
[----:B------:R-:W-:Y:S01]  /*8290*/  IABS R10, R244 ;  /* 0x000000f4000a7213 */ /* 0x000fe20000000000 */
[----:B------:R-:W-:Y:S01]  /*82a0*/  @!P2 IMAD.IADD R13, R13, 0x1, -R2 ;  /* 0x000000010d0da824 */ /* 0x000fe200078e0a02 */
[C---:B------:R-:W-:Y:S01]  /*82b0*/  ISETP.GT.U32.AND P2, PT, R2.reuse, R6, PT ;  /* 0x000000060200720c */ /* 0x040fe20003f44070 */
[----:B0-----:R-:W-:Y:S02]  /*82c0*/  IMAD R0, R2, R17, R16 ;  /* 0x0000001102007224 */ /* 0x001fe400078e0210 */
[--C-:B------:R-:W-:Y:S01]  /*82d0*/  @!P1 IMAD.IADD R12, R12, 0x1, -R2.reuse ;  /* 0x000000010c0c9824 */ /* 0x100fe200078e0a02 */
[----:B------:R-:W-:Y:S01]  /*82e0*/  ISETP.GT.U32.AND P1, PT, R2, R5, PT ;  /* 0x000000050200720c */ /* 0x000fe20003f24070 */
[--C-:B------:R-:W-:Y:S01]  /*82f0*/  @!P6 IMAD.IADD R8, R8, 0x1, -R2.reuse ;  /* 0x000000010808e824 */ /* 0x100fe200078e0a02 */
[----:B------:R-:W-:Y:S01]  /*8300*/  ISETP.GT.U32.AND P6, PT, R2, R0, PT ;  /* 0x000000000200720c */ /* 0x000fe20003fc4070 */
[--C-:B------:R-:W-:Y:S01]  /*8310*/  @!P4 IMAD.IADD R9, R9, 0x1, -R2.reuse ;  /* 0x000000010909c824 */ /* 0x100fe200078e0a02 */
[----:B------:R-:W-:Y:S01]  /*8320*/  ISETP.GE.AND P4, PT, R236, RZ, PT ;  /* 0x000000ffec00720c */ /* 0x000fe20003f86270 */
[----:B------:R-:W-:Y:S01]  /*8330*/  @!P0 IMAD.IADD R11, R11, 0x1, -R2 ;  /* 0x000000010b0b8824 */ /* 0x000fe200078e0a02 */
[----:B------:R-:W-:Y:S01]  /*8340*/  ISETP.GE.AND P0, PT, R231, RZ, PT ;  /* 0x000000ffe700720c */ /* 0x000fe20003f06270 */
[----:B------:R-:W-:-:S04]  /*8350*/  IMAD.HI.U32 R16, R4, R10, RZ ;  /* 0x0000000a04107227 */ /* 0x000fc800078e00ff */
[----:B------:R-:W-:Y:S02]  /*8360*/  IMAD.MOV R16, RZ, RZ, -R16 ;  /* 0x000000ffff107224 */ /* 0x000fe400078e0a10 */
[----:B------:R-:W-:Y:S01]  /*8370*/  @!P2 IMAD.IADD R6, R6, 0x1, -R2 ;  /* 0x000000010606a824 */ /* 0x000fe200078e0a02 */
[----:B------:R-:W-:Y:S01]  /*8380*/  ISETP.GE.AND P2, PT, R247, RZ, PT ;  /* 0x000000fff700720c */ /* 0x000fe20003f46270 */
[----:B------:R-:W-:Y:S02]  /*8390*/  IMAD R10, R2, R16, R10 ;  /* 0x00000010020a7224 */ /* 0x000fe400078e020a */
[--C-:B------:R-:W-:Y:S01]  /*83a0*/  @!P1 IMAD.IADD R5, R5, 0x1, -R2.reuse ;  /* 0x0000000105059824 */ /* 0x100fe200078e0a02 */
[----:B------:R-:W-:Y:S01]  /*83b0*/  ISETP.GE.AND P1, PT, R237, RZ, PT ;  /* 0x000000ffed00720c */ /* 0x000fe20003f26270 */
[C---:B------:R-:W-:Y:S02]  /*83c0*/  VIADD R245, R3.reuse, 0x193 ;  /* 0x0000019303f57836 */ /* 0x040fe40000000000 */
[----:B------:R-:W-:Y:S01]  /*83d0*/  @!P6 IMAD.IADD R0, R0, 0x1, -R2 ;  /* 0x000000010000e824 */ /* 0x000fe200078e0a02 */
[C---:B------:R-:W-:Y:S01]  /*83e0*/  ISETP.GT.U32.AND P6, PT, R2.reuse, R9, PT ;  /* 0x000000090200720c */ /* 0x040fe20003fc4070 */
[----:B------:R-:W-:Y:S01]  /*83f0*/  @!P4 IMAD.MOV R11, RZ, RZ, -R11 ;  /* 0x000000ffff0bc224 */ /* 0x000fe200078e0a0b */
[C---:B------:R-:W-:Y:S01]  /*8400*/  ISETP.GT.U32.AND P4, PT, R2.reuse, R10, PT ;  /* 0x0000000a0200720c */ /* 0x040fe20003f84070 */
[----:B------:R-:W-:Y:S01]  /*8410*/  @!P3 IMAD.MOV R13, RZ, RZ, -R13 ;  /* 0x000000ffff0db224 */ /* 0x000fe200078e0a0d */
[C---:B------:R-:W-:Y:S01]  /*8420*/  ISETP.GT.U32.AND P3, PT, R2.reuse, R6, PT ;  /* 0x000000060200720c */ /* 0x040fe20003f64070 */
[----:B------:R-:W-:Y:S01]  /*8430*/  @!P0 IMAD.MOV R12, RZ, RZ, -R12 ;  /* 0x000000ffff0c8224 */ /* 0x000fe200078e0a0c */
[C---:B------:R-:W-:Y:S01]  /*8440*/  ISETP.GT.U32.AND P0, PT, R2.reuse, R5, PT ;  /* 0x000000050200720c */ /* 0x040fe20003f04070 */
[----:B------:R-:W-:Y:S01]  /*8450*/  @!P5 IMAD.MOV R14, RZ, RZ, -R14 ;  /* 0x000000ffff0ed224 */ /* 0x000fe200078e0a0e */
[----:B------:R-:W-:Y:S01]  /*8460*/  IABS R7, R245 ;  /* 0x000000f500077213 */ /* 0x000fe20000000000 */
[----:B------:R-:W-:Y:S01]  /*8470*/  VIADD R247, R3, 0x192 ;  /* 0x0000019203f77836 */ /* 0x000fe20000000000 */
[----:B------:R-:W-:Y:S01]  /*8480*/  ISETP.GT.U32.AND P5, PT, R2, R0, PT ;  /* 0x000000000200720c */ /* 0x000fe20003fa4070 */
[----:B------:R-:W-:Y:S01]  /*8490*/  @!P2 IMAD.MOV R8, RZ, RZ, -R8 ;  /* 0x000000ffff08a224 */ /* 0x000fe200078e0a08 */
[----:B------:R-:W-:Y:S01]  /*84a0*/  ISETP.GE.AND P2, PT, R238, RZ, PT ;  /* 0x000000ffee00720c */ /* 0x000fe20003f46270 */
[----:B------:R-:W-:Y:S01]  /*84b0*/  IMAD.HI.U32 R15, R4, R7, RZ ;  /* 0x00000007040f7227 */ /* 0x000fe200078e00ff */
[----:B------:R-:W-:Y:S03]  /*84c0*/  STL [R1+0x524], R14 ;  /* 0x0005240e01007387 */ /* 0x000fe60000100800 */
[----:B------:R-:W-:Y:S01]  /*84d0*/  IMAD.MOV R15, RZ, RZ, -R15 ;  /* 0x000000ffff0f7224 */ /* 0x000fe200078e0a0f */
[----:B------:R-:W-:Y:S01]  /*84e0*/  STL [R1+0x520], R13 ;  /* 0x0005200d01007387 */ /* 0x000fe20000100800 */
[----:B------:R-:W-:-:S02]  /*84f0*/  @!P6 IMAD.IADD R9, R9, 0x1, -R2 ;  /* 0x000000010909e824 */ /* 0x000fc400078e0a02 */
[--C-:B------:R-:W-:Y:S01]  /*8500*/  @!P4 IMAD.IADD R10, R10, 0x1, -R2.reuse ;  /* 0x000000010a0ac824 */ /* 0x100fe200078e0a02 */
[----:B------:R0:W-:Y:S01]  /*8510*/  STL [R1+0x51c], R12 ;  /* 0x00051c0c01007387 */ /* 0x0001e20000100800 */
[--C-:B------:R-:W-:Y:S01]  /*8520*/  @!P3 IMAD.IADD R6, R6, 0x1, -R2.reuse ;  /* 0x000000010606b824 */ /* 0x100fe200078e0a02 */
[----:B------:R-:W-:Y:S01]  /*8530*/  ISETP.GE.AND P3, PT, R239, RZ, PT ;  /* 0x000000ffef00720c */ /* 0x000fe20003f66270 */
[----:B------:R-:W-:Y:S01]  /*8540*/  @!P0 IMAD.IADD R5, R5, 0x1, -R2 ;  /* 0x0000000105058824 */ /* 0x000fe200078e0a02 */
[----:B------:R-:W-:Y:S01]  /*8550*/  ISETP.GE.AND P0, PT, R246, RZ, PT ;  /* 0x000000fff600720c */ /* 0x000fe20003f06270 */
[C---:B------:R-:W-:Y:S01]  /*8560*/  IMAD R7, R2.reuse, R15, R7 ;  /* 0x0000000f02077224 */ /* 0x040fe200078e0207 */
[----:B------:R-:W-:Y:S01]  /*8570*/  IABS R15, R247 ;  /* 0x000000f7000f7213 */ /* 0x000fe20000000000 */
[----:B------:R-:W-:Y:S01]  /*8580*/  VIADD R246, R3, 0x191 ;  /* 0x0000019103f67836 */ /* 0x000fe20000000000 */
[----:B------:R1:W-:Y:S01]  /*8590*/  STL [R1+0x518], R11 ;  /* 0x0005180b01007387 */ /* 0x0003e20000100800 */
[----:B------:R-:W-:Y:S01]  /*85a0*/  @!P1 IMAD.MOV R9, RZ, RZ, -R9 ;  /* 0x000000ffff099224 */ /* 0x000fe200078e0a09 */
[C---:B------:R-:W-:Y:S01]  /*85b0*/  ISETP.GT.U32.AND P1, PT, R2.reuse, R10, PT ;  /* 0x0000000a0200720c */ /* 0x040fe20003f24070 */
[----:B0-----:R-:W-:Y:S01]  /*85c0*/  IMAD.MOV.U32 R12, RZ, RZ, R6 ;  /* 0x000000ffff0c7224 */ /* 0x001fe200078e0006 */
[----:B------:R0:W-:Y:S01]  /*85d0*/  STL [R1+0x514], R8 ;  /* 0x0005140801007387 */ /* 0x0001e20000100800 */
[----:B------:R-:W-:Y:S01]  /*85e0*/  ISETP.GT.U32.AND P6, PT, R2, R7, PT ;  /* 0x000000070200720c */ /* 0x000fe20003fc4070 */
[----:B------:R-:W-:Y:S01]  /*85f0*/  @!P5 IMAD.IADD R0, R0, 0x1, -R2 ;  /* 0x000000010000d824 */ /* 0x000fe200078e0a02 */
[----:B------:R-:W-:Y:S01]  /*8600*/  ISETP.GE.AND P5, PT, R244, RZ, PT ;  /* 0x000000fff400720c */ /* 0x000fe20003fa6270 */
[----:B------:R-:W-:Y:S01]  /*8610*/  @!P2 IMAD.MOV R12, RZ, RZ, -R12 ;  /* 0x000000ffff0ca224 */ /* 0x000fe200078e0a0c */
[----:B------:R-:W-:Y:S01]  /*8620*/  STL [R1+0x50c], R9 ;  /* 0x00050c0901007387 */ /* 0x000fe20000100800 */
[----:B-1----:R-:W-:Y:S01]  /*8630*/  IABS R11, R246 ;  /* 0x000000f6000b7213 */ /* 0x002fe20000000000 */
[----:B------:R-:W-:Y:S01]  /*8640*/  @!P3 IMAD.MOV R5, RZ, RZ, -R5 ;  /* 0x000000ffff05b224 */ /* 0x000fe200078e0a05 */
[----:B------:R-:W-:Y:S01]  /*8650*/  ISETP.GE.AND P3, PT, R247, RZ, PT ;  /* 0x000000fff700720c */ /* 0x000fe20003f66270 */
[----:B------:R-:W-:Y:S01]  /*8660*/  @!P0 IMAD.MOV R0, RZ, RZ, -R0 ;  /* 0x000000ffff008224 */ /* 0x000fe200078e0a00 */
[----:B------:R-:W-:Y:S01]  /*8670*/  STL [R1+0x508], R12 ;  /* 0x0005080c01007387 */ /* 0x000fe20000100800 */
[----:B0-----:R-:W-:Y:S01]  /*8680*/  IMAD.HI.U32 R8, R4, R15, RZ ;  /* 0x0000000f04087227 */ /* 0x001fe200078e00ff */
[----:B------:R-:W-:-:S02]  /*8690*/  ISETP.GE.AND P0, PT, R246, RZ, PT ;  /* 0x000000fff600720c */ /* 0x000fc40003f06270 */
[----:B------:R-:W-:Y:S01]  /*86a0*/  STL [R1+0x504], R5 ;  /* 0x0005040501007387 */ /* 0x000fe20000100800 */
[----:B------:R-:W-:Y:S01]  /*86b0*/  IMAD.MOV R8, RZ, RZ, -R8 ;  /* 0x000000ffff087224 */ /* 0x000fe200078e0a08 */
[----:B------:R-:W-:Y:S01]  /*86c0*/  ISETP.GE.AND P4, PT, R245, RZ, PT ;  /* 0x000000fff500720c */ /* 0x000fe20003f86270 */
[----:B------:R-:W-:Y:S01]  /*86d0*/  IMAD.HI.U32 R6, R4, R11, RZ ;  /* 0x0000000b04067227 */ /* 0x000fe200078e00ff */
[----:B------:R0:W-:Y:S03]  /*86e0*/  STL [R1+0x500], R0 ;  /* 0x0005000001007387 */ /* 0x0001e60000100800 */
[----:B------:R-:W-:Y:S02]  /*86f0*/  IMAD R8, R2, R8, R15 ;  /* 0x0000000802087224 */ /* 0x000fe400078e020f */
[----:B------:R-:W-:Y:S02]  /*8700*/  IMAD.MOV R6, RZ, RZ, -R6 ;  /* 0x000000ffff067224 */ /* 0x000fe400078e0a06 */
[----:B------:R-:W-:-:S02]  /*8710*/  @!P1 IMAD.IADD R10, R10, 0x1, -R2 ;  /* 0x000000010a0a9824 */ /* 0x000fc400078e0a02 */
[----:B------:R-:W-:Y:S01]  /*8720*/  @!P6 IMAD.IADD R7, R7, 0x1, -R2 ;  /* 0x000000010707e824 */ /* 0x000fe200078e0a02 */
[C---:B------:R-:W-:Y:S01]  /*8730*/  ISETP.GT.U32.AND P6, PT, R2.reuse, R8, PT ;  /* 0x000000080200720c */ /* 0x040fe20003fc4070 */
[C---:B0-----:R-:W-:Y:S02]  /*8740*/  IMAD R0, R2.reuse, R6, R11 ;  /* 0x0000000602007224 */ /* 0x041fe400078e020b */
[----:B------:R-:W-:Y:S01]  /*8750*/  IMAD.MOV.U32 R9, RZ, RZ, R10 ;  /* 0x000000ffff097224 */ /* 0x000fe200078e000a */
[C---:B------:R-:W-:Y:S01]  /*8760*/  ISETP.GT.U32.AND P2, PT, R2.reuse, R7, PT ;  /* 0x000000070200720c */ /* 0x040fe20003f44070 */
[C---:B------:R-:W-:Y:S02]  /*8770*/  VIADD R247, R3.reuse, 0x190 ;  /* 0x0000019003f77836 */ /* 0x040fe40000000000 */
[----:B------:R-:W-:Y:S01]  /*8780*/  @!P5 IMAD.MOV R9, RZ, RZ, -R9 ;  /* 0x000000ffff09d224 */ /* 0x000fe200078e0a09 */
[----:B------:R-:W-:Y:S01]  /*8790*/  ISETP.GT.U32.AND P5, PT, R2, R0, PT ;  /* 0x000000000200720c */ /* 0x000fe20003fa4070 */
[C---:B------:R-:W-:Y:S01]  /*87a0*/  VIADD R246, R3.reuse, 0x18e ;  /* 0x0000018e03f67836 */ /* 0x040fe20000000000 */
[----:B------:R-:W-:Y:S01]  /*87b0*/  IABS R12, R247 ;  /* 0x000000f7000c7213 */ /* 0x000fe20000000000 */
[----:B------:R-:W-:Y:S01]  /*87c0*/  VIADD R238, R3, 0x18c ;  /* 0x0000018c03ee7836 */ /* 0x000fe20000000000 */
[----:B------:R-:W-:Y:S01]  /*87d0*/  ISETP.GE.AND P1, PT, R247, RZ, PT ;  /* 0x000000fff700720c */ /* 0x000fe20003f26270 */
[----:B------:R-:W-:Y:S01]  /*87e0*/  @!P6 IMAD.IADD R8, R8, 0x1, -R2 ;  /* 0x000000010808e824 */ /* 0x000fe200078e0a02 */
[----:B------:R-:W-:Y:S01]  /*87f0*/  IABS R10, R246 ;  /* 0x000000f6000a7213 */ /* 0x000fe20000000000 */
[----:B------:R-:W-:Y:S01]  /*8800*/  VIADD R247, R3, 0x18f ;  /* 0x0000018f03f77836 */ /* 0x000fe20000000000 */
[----:B------:R0:W-:Y:S01]  /*8810*/  STL [R1+0x4fc], R9 ;  /* 0x0004fc0901007387 */ /* 0x0001e20000100800 */
[----:B------:R-:W-:Y:S01]  /*8820*/  IMAD.HI.U32 R5, R4, R12, RZ ;  /* 0x0000000c04057227 */ /* 0x000fe200078e00ff */
[----:B------:R-:W-:-:S02]  /*8830*/  ISETP.GT.U32.AND P6, PT, R2, R8, PT ;  /* 0x000000080200720c */ /* 0x000fc40003fc4070 */
[----:B------:R-:W-:Y:S01]  /*8840*/  IABS R11, R247 ;  /* 0x000000f7000b7213 */ /* 0x000fe20000000000 */
[--C-:B------:R-:W-:Y:S02]  /*8850*/  @!P5 IMAD.IADD R0, R0, 0x1, -R2.reuse ;  /* 0x000000010000d824 */ /* 0x100fe400078e0a02 */
[----:B------:R-:W-:Y:S02]  /*8860*/  IMAD.MOV R5, RZ, RZ, -R5 ;  /* 0x000000ffff057224 */ /* 0x000fe400078e0a05 */
[----:B------:R-:W-:Y:S01]  /*8870*/  @!P2 IMAD.IADD R7, R7, 0x1, -R2 ;  /* 0x000000010707a824 */ /* 0x000fe200078e0a02 */
[C---:B------:R-:W-:Y:S01]  /*8880*/  ISETP.GT.U32.AND P5, PT, R2.reuse, R0, PT ;  /* 0x000000000200720c */ /* 0x040fe20003fa4070 */
[----:B------:R-:W-:Y:S01]  /*8890*/  IMAD R12, R2, R5, R12 ;  /* 0x00000005020c7224 */ /* 0x000fe200078e020c */
[----:B------:R-:W-:Y:S01]  /*88a0*/  ISETP.GE.AND P2, PT, R247, RZ, PT ;  /* 0x000000fff700720c */ /* 0x000fe20003f46270 */
[----:B------:R-:W-:Y:S01]  /*88b0*/  IMAD.HI.U32 R5, R4, R11, RZ ;  /* 0x0000000b04057227 */ /* 0x000fe200078e00ff */
[----:B0-----:R-:W-:-:S03]  /*88c0*/  IABS R9, R238 ;  /* 0x000000ee00097213 */ /* 0x001fc60000000000 */
[----:B------:R-:W-:Y:S02]  /*88d0*/  VIADD R247, R3, 0x18d ;  /* 0x0000018d03f77836 */ /* 0x000fe40000000000 */
[----:B------:R-:W-:Y:S02]  /*88e0*/  IMAD.MOV R5, RZ, RZ, -R5 ;  /* 0x000000ffff057224 */ /* 0x000fe400078e0a05 */
[----:B------:R-:W-:Y:S01]  /*88f0*/  IMAD.HI.U32 R14, R4, R10, RZ ;  /* 0x0000000a040e7227 */ /* 0x000fe200078e00ff */
[----:B------:R-:W-:-:S03]  /*8900*/  IABS R6, R247 ;  /* 0x000000f700067213 */ /* 0x000fc60000000000 */
[----:B------:R-:W-:Y:S01]  /*8910*/  @!P6 IMAD.IADD R8, R8, 0x1, -R2 ;  /* 0x000000010808e824 */ /* 0x000fe200078e0a02 */
[C---:B------:R-:W-:Y:S01]  /*8920*/  ISETP.GT.U32.AND P6, PT, R2.reuse, R12, PT ;  /* 0x0000000c0200720c */ /* 0x040fe20003fc4070 */
[----:B------:R-:W-:Y:S02]  /*8930*/  IMAD R11, R2, R5, R11 ;  /* 0x00000005020b7224 */ /* 0x000fe400078e020b */
[----:B------:R-:W-:Y:S02]  /*8940*/  IMAD.MOV R14, RZ, RZ, -R14 ;  /* 0x000000ffff0e7224 */ /* 0x000fe400078e0a0e */
[----:B------:R-:W-:Y:S01]  /*8950*/  @!P4 IMAD.MOV R7, RZ, RZ, -R7 ;  /* 0x000000ffff07c224 */ /* 0x000fe200078e0a07 */
[----:B------:R-:W-:Y:S01]  /*8960*/  ISETP.GE.AND P4, PT, R246, RZ, PT ;  /* 0x000000fff600720c */ /* 0x000fe20003f86270 */
[----:B------:R-:W-:-:S03]  /*8970*/  IMAD.HI.U32 R13, R4, R6, RZ ;  /* 0x00000006040d7227 */ /* 0x000fc600078e00ff */
[----:B------:R0:W-:Y:S01]  /*8980*/  STL [R1+0x4f8], R7 ;  /* 0x0004f80701007387 */ /* 0x0001e20000100800 */
[----:B------:R-:W-:Y:S02]  /*8990*/  IMAD R10, R2, R14, R10 ;  /* 0x0000000e020a7224 */ /* 0x000fe400078e020a */
[----:B------:R-:W-:Y:S01]  /*89a0*/  @!P5 IMAD.IADD R0, R0, 0x1, -R2 ;  /* 0x000000010000d824 */ /* 0x000fe200078e0a02 */
[C---:B------:R-:W-:Y:S01]  /*89b0*/  ISETP.GT.U32.AND P5, PT, R2.reuse, R11, PT ;  /* 0x0000000b0200720c */ /* 0x040fe20003fa4070 */
[----:B------:R-:W-:Y:S02]  /*89c0*/  IMAD.MOV.U32 R16, RZ, RZ, R8 ;  /* 0x000000ffff107224 */ /* 0x000fe400078e0008 */
[----:B------:R-:W-:Y:S02]  /*89d0*/  IMAD.MOV R13, RZ, RZ, -R13 ;  /* 0x000000ffff0d7224 */ /* 0x000fe400078e0a0d */
[----:B------:R-:W-:Y:S01]  /*89e0*/  @!P3 IMAD.MOV R16, RZ, RZ, -R16 ;  /* 0x000000ffff10b224 */ /* 0x000fe200078e0a10 */
[----:B------:R-:W-:Y:S01]  /*89f0*/  ISETP.GT.U32.AND P3, PT, R2, R10, PT ;  /* 0x0000000a0200720c */ /* 0x000fe20003f64070 */
[----:B0-----:R-:W-:-:S03]  /*8a00*/  IMAD.HI.U32 R7, R4, R9, RZ ;  /* 0x0000000904077227 */ /* 0x001fc600078e00ff */
[----:B------:R-:W-:Y:S01]  /*8a10*/  STL [R1+0x4f4], R16 ;  /* 0x0004f41001007387 */ /* 0x000fe20000100800 */
[----:B------:R-:W-:Y:S02]  /*8a20*/  IMAD R6, R2, R13, R6 ;  /* 0x0000000d02067224 */ /* 0x000fe400078e0206 */
[----:B------:R-:W-:Y:S02]  /*8a30*/  @!P6 IMAD.IADD R12, R12, 0x1, -R2 ;  /* 0x000000010c0ce824 */ /* 0x000fe400078e0a02 */
[----:B------:R-:W-:Y:S02]  /*8a40*/  IMAD.MOV R13, RZ, RZ, -R7 ;  /* 0x000000ffff0d7224 */ /* 0x000fe400078e0a07 */
[----:B------:R-:W-:Y:S01]  /*8a50*/  IMAD.MOV.U32 R15, RZ, RZ, R0 ;  /* 0x000000ffff0f7224 */ /* 0x000fe200078e0000 */
[C---:B------:R-:W-:Y:S01]  /*8a60*/  ISETP.GT.U32.AND P6, PT, R2.reuse, R12, PT ;  /* 0x0000000c0200720c */ /* 0x040fe20003fc4070 */
[----:B------:R-:W-:Y:S02]  /*8a70*/  VIADD R244, R3, 0x18b ;  /* 0x0000018b03f47836 */ /* 0x000fe40000000000 */
[----:B------:R-:W-:-:S02]  /*8a80*/  IMAD R9, R2, R13, R9 ;  /* 0x0000000d02097224 */ /* 0x000fc400078e0209 */
[----:B------:R-:W-:Y:S01]  /*8a90*/  @!P0 IMAD.MOV R15, RZ, RZ, -R15 ;  /* 0x000000ffff0f8224 */ /* 0x000fe200078e0a0f */
[----:B------:R-:W-:Y:S01]  /*8aa0*/  ISETP.GT.U32.AND P0, PT, R2, R6, PT ;  /* 0x000000060200720c */ /* 0x000fe20003f04070 */
[--C-:B------:R-:W-:Y:S01]  /*8ab0*/  @!P5 IMAD.IADD R11, R11, 0x1, -R2.reuse ;  /* 0x000000010b0bd824 */ /* 0x100fe200078e0a02 */
[----:B------:R-:W-:Y:S01]  /*8ac0*/  IABS R5, R244 ;  /* 0x000000f400057213 */ /* 0x000fe20000000000 */
[----:B------:R-:W-:Y:S01]  /*8ad0*/  @!P3 IMAD.IADD R10, R10, 0x1, -R2 ;  /* 0x000000010a0ab824 */ /* 0x000fe200078e0a02 */
[C---:B------:R-:W-:Y:S01]  /*8ae0*/  ISETP.GT.U32.AND P5, PT, R2.reuse, R9, PT ;  /* 0x000000090200720c */ /* 0x040fe20003fa4070 */
[C---:B------:R-:W-:Y:S01]  /*8af0*/  VIADD R239, R3.reuse, 0x189 ;  /* 0x0000018903ef7836 */ /* 0x040fe20000000000 */
[----:B------:R-:W-:Y:S01]  /*8b00*/  ISETP.GT.U32.AND P3, PT, R2, R11, PT ;  /* 0x0000000b0200720c */ /* 0x000fe20003f64070 */
[----:B------:R-:W-:Y:S01]  /*8b10*/  IMAD.HI.U32 R7, R4, R5, RZ ;  /* 0x0000000504077227 */ /* 0x000fe200078e00ff */
[----:B------:R0:W-:Y:S02]  /*8b20*/  STL [R1+0x4e8], R15 ;  /* 0x0004e80f01007387 */ /* 0x0001e40000100800 */
[----:B------:R-:W-:Y:S01]  /*8b30*/  IABS R13, R239 ;  /* 0x000000ef000d7213 */ /* 0x000fe20000000000 */
[----:B------:R-:W-:-:S02]  /*8b40*/  VIADD R245, R3, 0x18a ;  /* 0x0000018a03f57836 */ /* 0x000fc40000000000 */
[----:B------:R-:W-:Y:S02]  /*8b50*/  IMAD.MOV R7, RZ, RZ, -R7 ;  /* 0x000000ffff077224 */ /* 0x000fe400078e0a07 */
[--C-:B------:R-:W-:Y:S01]  /*8b60*/  @!P6 IMAD.IADD R12, R12, 0x1, -R2.reuse ;  /* 0x000000010c0ce824 */ /* 0x100fe200078e0a02 */
[----:B------:R-:W-:Y:S01]  /*8b70*/  IABS R8, R245 ;  /* 0x000000f500087213 */ /* 0x000fe20000000000 */
[----:B------:R-:W-:Y:S01]  /*8b80*/  @!P0 IMAD.IADD R6, R6, 0x1, -R2 ;  /* 0x0000000106068824 */ /* 0x000fe200078e0a02 */
[C---:B------:R-:W-:Y:S01]  /*8b90*/  ISETP.GT.U32.AND P0, PT, R2.reuse, R10, PT ;  /* 0x0000000a0200720c */ /* 0x040fe20003f04070 */
[C---:B------:R-:W-:Y:S01]  /*8ba0*/  IMAD R0, R2.reuse, R7, R5 ;  /* 0x0000000702007224 */ /* 0x040fe200078e0205 */
[----:B------:R-:W-:Y:S01]  /*8bb0*/  ISETP.GE.AND P6, PT, R247, RZ, PT ;  /* 0x000000fff700720c */ /* 0x000fe20003fc6270 */
[----:B------:R-:W-:Y:S02]  /*8bc0*/  IMAD.MOV.U32 R14, RZ, RZ, R12 ;  /* 0x000000ffff0e7224 */ /* 0x000fe400078e000c */
[----:B------:R-:W-:Y:S01]  /*8bd0*/  @!P5 IMAD.IADD R9, R9, 0x1, -R2 ;  /* 0x000000010909d824 */ /* 0x000fe200078e0a02 */
[----:B------:R-:W-:Y:S01]  /*8be0*/  ISETP.GT.U32.AND P5, PT, R2, R6, PT ;  /* 0x000000060200720c */ /* 0x000fe20003fa4070 */
[----:B------:R-:W-:-:S02]  /*8bf0*/  IMAD.MOV.U32 R12, RZ, RZ, R13 ;  /* 0x000000ffff0c7224 */ /* 0x000fc400078e000d */
[----:B------:R-:W-:Y:S01]  /*8c00*/  @!P3 IMAD.IADD R11, R11, 0x1, -R2 ;  /* 0x000000010b0bb824 */ /* 0x000fe200078e0a02 */
[----:B------:R-:W-:Y:S01]  /*8c10*/  ISETP.GT.U32.AND P3, PT, R2, R0, PT ;  /* 0x000000000200720c */ /* 0x000fe20003f64070 */
[----:B------:R-:W-:-:S04]  /*8c20*/  IMAD.HI.U32 R13, R4, R8, RZ ;  /* 0x00000008040d7227 */ /* 0x000fc800078e00ff */
[----:B------:R-:W-:Y:S02]  /*8c30*/  IMAD.MOV R13, RZ, RZ, -R13 ;  /* 0x000000ffff0d7224 */ /* 0x000fe400078e0a0d */
[----:B------:R-:W-:Y:S02]  /*8c40*/  VIADD R246, R3, 0x188 ;  /* 0x0000018803f67836 */ /* 0x000fe40000000000 */
[----:B------:R-:W-:Y:S02]  /*8c50*/  IMAD R8, R2, R13, R8 ;  /* 0x0000000d02087224 */ /* 0x000fe400078e0208 */
[----:B------:R-:W-:Y:S01]  /*8c60*/  @!P1 IMAD.MOV R14, RZ, RZ, -R14 ;  /* 0x000000ffff0e9224 */ /* 0x000fe200078e0a0e */
[----:B------:R-:W-:Y:S01]  /*8c70*/  IABS R7, R246 ;  /* 0x000000f600077213 */ /* 0x000fe20000000000 */
[--C-:B------:R-:W-:Y:S01]  /*8c80*/  @!P5 IMAD.IADD R6, R6, 0x1, -R2.reuse ;  /* 0x000000010606d824 */ /* 0x100fe200078e0a02 */
[----:B------:R-:W-:Y:S01]  /*8c90*/  ISETP.GT.U32.AND P5, PT, R2, R8, PT ;  /* 0x000000080200720c */ /* 0x000fe20003fa4070 */
[----:B------:R-:W-:Y:S01]  /*8ca0*/  @!P3 IMAD.IADD R0, R0, 0x1, -R2 ;  /* 0x000000010000b824 */ /* 0x000fe200078e0a02 */
[----:B------:R-:W-:Y:S01]  /*8cb0*/  ISETP.GE.AND P3, PT, R245, RZ, PT ;  /* 0x000000fff500720c */ /* 0x000fe20003f66270 */
[----:B0-----:R-:W-:Y:S01]  /*8cc0*/  IMAD.HI.U32 R15, R4, R12, RZ ;  /* 0x0000000c040f7227 */ /* 0x001fe200078e00ff */
[----:B------:R0:W-:Y:S01]  /*8cd0*/  STL [R1+0x4e4], R14 ;  /* 0x0004e40e01007387 */ /* 0x0001e20000100800 */
[----:B------:R-:W-:-:S02]  /*8ce0*/  ISETP.GT.U32.AND P1, PT, R2, R9, PT ;  /* 0x000000090200720c */ /* 0x000fc40003f24070 */
[C---:B------:R-:W-:Y:S02]  /*8cf0*/  VIADD R245, R3.reuse, 0x185 ;  /* 0x0000018503f57836 */ /* 0x040fe40000000000 */
[----:B------:R-:W-:Y:S02]  /*8d00*/  VIADD R247, R3, 0x187 ;  /* 0x0000018703f77836 */ /* 0x000fe40000000000 */
[----:B------:R-:W-:Y:S02]  /*8d10*/  IMAD.MOV R15, RZ, RZ, -R15 ;  /* 0x000000ffff0f7224 */ /* 0x000fe400078e0a0f */
[----:B------:R-:W-:Y:S01]  /*8d20*/  IMAD.MOV.U32 R17, RZ, RZ, R11 ;  /* 0x000000ffff117224 */ /* 0x000fe200078e000b */
[----:B------:R-:W-:Y:S01]  /*8d30*/  IABS R11, R245 ;  /* 0x000000f5000b7213 */ /* 0x000fe20000000000 */
[----:B0-----:R-:W-:Y:S01]  /*8d40*/  IMAD.HI.U32 R14, R4, R7, RZ ;  /* 0x00000007040e7227 */ /* 0x001fe200078e00ff */
[----:B------:R-:W-:-:S03]  /*8d50*/  IABS R5, R247 ;  /* 0x000000f700057213 */ /* 0x000fc60000000000 */
[----:B------:R-:W-:Y:S01]  /*8d60*/  @!P0 IMAD.IADD R10, R10, 0x1, -R2 ;  /* 0x000000010a0a8824 */ /* 0x000fe200078e0a02 */
[----:B------:R-:W-:Y:S01]  /*8d70*/  ISETP.GE.AND P0, PT, R238, RZ, PT ;  /* 0x000000ffee00720c */ /* 0x000fe20003f06270 */
[----:B------:R-:W-:Y:S02]  /*8d80*/  IMAD.MOV R14, RZ, RZ, -R14 ;  /* 0x000000ffff0e7224 */ /* 0x000fe400078e0a0e */
[C---:B------:R-:W-:Y:S02]  /*8d90*/  IMAD R12, R2.reuse, R15, R12 ;  /* 0x0000000f020c7224 */ /* 0x040fe400078e020c */
[----:B------:R-:W-:Y:S02]  /*8da0*/  IMAD.MOV.U32 R16, RZ, RZ, R10 ;  /* 0x000000ffff107224 */ /* 0x000fe400078e000a */
[----:B------:R-:W-:Y:S02]  /*8db0*/  IMAD.MOV.U32 R10, RZ, RZ, R11 ;  /* 0x000000ffff0a7224 */ /* 0x000fe400078e000b */
[----:B------:R-:W-:-:S02]  /*8dc0*/  IMAD R7, R2, R14, R7 ;  /* 0x0000000e02077224 */ /* 0x000fc400078e0207 */
[----:B------:R-:W-:Y:S01]  /*8dd0*/  @!P5 IMAD.IADD R8, R8, 0x1, -R2 ;  /* 0x000000010808d824 */ /* 0x000fe200078e0a02 */
[C---:B------:R-:W-:Y:S01]  /*8de0*/  ISETP.GT.U32.AND P5, PT, R2.reuse, R12, PT ;  /* 0x0000000c0200720c */ /* 0x040fe20003fa4070 */
[----:B------:R-:W-:Y:S01]  /*8df0*/  @!P2 IMAD.MOV R17, RZ, RZ, -R17 ;  /* 0x000000ffff11a224 */ /* 0x000fe200078e0a11 */
[----:B------:R-:W-:Y:S01]  /*8e00*/  ISETP.GT.U32.AND P2, PT, R2, R0, PT ;  /* 0x000000000200720c */ /* 0x000fe20003f44070 */
[----:B------:R-:W-:Y:S02]  /*8e10*/  IMAD.MOV.U32 R11, RZ, RZ, R6 ;  /* 0x000000ffff0b7224 */ /* 0x000fe400078e0006 */
[----:B------:R-:W-:Y:S01]  /*8e20*/  IMAD.HI.U32 R13, R4, R5, RZ ;  /* 0x00000005040d7227 */ /* 0x000fe200078e00ff */
[----:B------:R-:W-:Y:S03]  /*8e30*/  STL [R1+0x4dc], R17 ;  /* 0x0004dc1101007387 */ /* 0x000fe60000100800 */
[----:B------:R-:W-:Y:S01]  /*8e40*/  @!P6 IMAD.MOV R11, RZ, RZ, -R11 ;  /* 0x000000ffff0be224 */ /* 0x000fe200078e0a0b */
[----:B------:R-:W-:Y:S01]  /*8e50*/  ISETP.GT.U32.AND P6, PT, R2, R7, PT ;  /* 0x000000070200720c */ /* 0x000fe20003fc4070 */
[----:B------:R-:W-:-:S02]  /*8e60*/  IMAD.MOV R13, RZ, RZ, -R13 ;  /* 0x000000ffff0d7224 */ /* 0x000fc400078e0a0d */
[----:B------:R-:W-:Y:S01]  /*8e70*/  @!P1 IMAD.IADD R9, R9, 0x1, -R2 ;  /* 0x0000000109099824 */ /* 0x000fe200078e0a02 */
[----:B------:R-:W-:Y:S01]  /*8e80*/  ISETP.GE.AND P1, PT, R244, RZ, PT ;  /* 0x000000fff400720c */ /* 0x000fe20003f26270 */
[----:B------:R-:W-:Y:S02]  /*8e90*/  VIADD R244, R3, 0x186 ;  /* 0x0000018603f47836 */ /* 0x000fe40000000000 */
[----:B------:R-:W-:Y:S02]  /*8ea0*/  IMAD R5, R2, R13, R5 ;  /* 0x0000000d02057224 */ /* 0x000fe400078e0205 */
[----:B------:R-:W-:Y:S01]  /*8eb0*/  @!P4 IMAD.MOV R16, RZ, RZ, -R16 ;  /* 0x000000ffff10c224 */ /* 0x000fe200078e0a10 */
[----:B------:R-:W-:Y:S01]  /*8ec0*/  IABS R13, R244 ;  /* 0x000000f4000d7213 */ /* 0x000fe20000000000 */
[--C-:B------:R-:W-:Y:S01]  /*8ed0*/  @!P2 IMAD.IADD R0, R0, 0x1, -R2.reuse ;  /* 0x000000010000a824 */ /* 0x100fe200078e0a02 */
[----:B------:R-:W-:Y:S01]  /*8ee0*/  ISETP.GT.U32.AND P2, PT, R2, R5, PT ;  /* 0x000000050200720c */ /* 0x000fe20003f44070 */
[--C-:B------:R-:W-:Y:S01]  /*8ef0*/  @!P5 IMAD.IADD R12, R12, 0x1, -R2.reuse ;  /* 0x000000010c0cd824 */ /* 0x100fe200078e0a02 */
[----:B------:R-:W-:Y:S01]  /*8f00*/  STL [R1+0x4d8], R16 ;  /* 0x0004d81001007387 */ /* 0x000fe20000100800 */
[----:B------:R-:W-:Y:S01]  /*8f10*/  @!P0 IMAD.MOV R9, RZ, RZ, -R9 ;  /* 0x000000ffff098224 */ /* 0x000fe200078e0a09 */
[C---:B------:R-:W-:Y:S01]  /*8f20*/  ISETP.GT.U32.AND P4, PT, R2.reuse, R8, PT ;  /* 0x000000080200720c */ /* 0x040fe20003f84070 */
[----:B------:R-:W-:Y:S01]  /*8f30*/  @!P6 IMAD.IADD R7, R7, 0x1, -R2 ;  /* 0x000000010707e824 */ /* 0x000fe200078e0a02 */
[----:B------:R0:W-:Y:S01]  /*8f40*/  STL [R1+0x4d4], R11 ;  /* 0x0004d40b01007387 */ /* 0x0001e20000100800 */
[----:B------:R-:W-:Y:S01]  /*8f50*/  ISETP.GT.U32.AND P6, PT, R2, R12, PT ;  /* 0x0000000c0200720c */ /* 0x000fe20003fc4070 */
[----:B------:R-:W-:Y:S01]  /*8f60*/  IMAD.HI.U32 R6, R4, R13, RZ ;  /* 0x0000000d04067227 */ /* 0x000fe200078e00ff */
[----:B------:R-:W-:Y:S01]  /*8f70*/  ISETP.GE.AND P0, PT, R239, RZ, PT ;  /* 0x000000ffef00720c */ /* 0x000fe20003f06270 */
[----:B------:R1:W-:Y:S01]  /*8f80*/  STL [R1+0x4d0], R9 ;  /* 0x0004d00901007387 */ /* 0x0003e20000100800 */
[----:B------:R-:W-:Y:S01]  /*8f90*/  ISETP.GE.AND P5, PT, R247, RZ, PT ;  /* 0x000000fff700720c */ /* 0x000fe20003fa6270 */
[----:B------:R-:W-:-:S02]  /*8fa0*/  VIADD R238, R3, 0x184 ;  /* 0x0000018403ee7836 */ /* 0x000fc40000000000 */
[----:B------:R-:W-:Y:S02]  /*8fb0*/  IMAD.MOV R6, RZ, RZ, -R6 ;  /* 0x000000ffff067224 */ /* 0x000fe400078e0a06 */
[----:B0-----:R-:W-:Y:S01]  /*8fc0*/  IMAD.MOV.U32 R11, RZ, RZ, R0 ;  /* 0x000000ffff0b7224 */ /* 0x001fe200078e0000 */
[----:B------:R-:W-:Y:S01]  /*8fd0*/  IABS R0, R238 ;  /* 0x000000ee00007213 */ /* 0x000fe20000000000 */
[----:B------:R-:W-:Y:S02]  /*8fe0*/  IMAD R13, R2, R6, R13 ;  /* 0x00000006020d7224 */ /* 0x000fe400078e020d */
[----:B-1----:R-:W-:-:S04]  /*8ff0*/  IMAD.HI.U32 R9, R4, R10, RZ ;  /* 0x0000000a04097227 */ /* 0x002fc800078e00ff */
[----:B------:R-:W-:Y:S02]  /*9000*/  IMAD.MOV R9, RZ, RZ, -R9 ;  /* 0x000000ffff097224 */ /* 0x000fe400078e0a09 */
[----:B------:R-:W-:Y:S01]  /*9010*/  @!P2 IMAD.IADD R5, R5, 0x1, -R2 ;  /* 0x000000010505a824 */ /* 0x000fe200078e0a02 */
[C---:B------:R-:W-:Y:S01]  /*9020*/  ISETP.GT.U32.AND P2, PT, R2.reuse, R7, PT ;  /* 0x000000070200720c */ /* 0x040fe20003f44070 */
[----:B------:R-:W-:Y:S02]  /*9030*/  @!P1 IMAD.MOV R11, RZ, RZ, -R11 ;  /* 0x000000ffff0b9224 */ /* 0x000fe400078e0a0b */
[C---:B------:R-:W-:Y:S01]  /*9040*/  IMAD R9, R2.reuse, R9, R10 ;  /* 0x0000000902097224 */ /* 0x040fe200078e020a */
[----:B------:R-:W-:Y:S01]  /*9050*/  ISETP.GT.U32.AND P1, PT, R2, R5, PT ;  /* 0x000000050200720c */ /* 0x000fe20003f24070 */
[----:B------:R-:W-:Y:S01]  /*9060*/  VIADD R239, R3, 0x183 ;  /* 0x0000018303ef7836 */ /* 0x000fe20000000000 */
[----:B------:R0:W-:Y:S01]  /*9070*/  STL [R1+0x4c8], R11 ;  /* 0x0004c80b01007387 */ /* 0x0001e20000100800 */
[----:B------:R-:W-:-:S02]  /*9080*/  IMAD.MOV.U32 R10, RZ, RZ, R0 ;  /* 0x000000ffff0a7224 */ /* 0x000fc400078e0000 */
[----:B------:R-:W-:Y:S01]  /*9090*/  @!P6 IMAD.IADD R12, R12, 0x1, -R2 ;  /* 0x000000010c0ce824 */ /* 0x000fe200078e0a02 */
[----:B------:R-:W-:Y:S01]  /*90a0*/  ISETP.GT.U32.AND P6, PT, R2, R13, PT ;  /* 0x0000000d0200720c */ /* 0x000fe20003fc4070 */
[----:B------:R-:W-:Y:S02]  /*90b0*/  VIADD R247, R3, 0x182 ;  /* 0x0000018203f77836 */ /* 0x000fe40000000000 */
[----:B------:R-:W-:Y:S01]  /*90c0*/  IMAD.HI.U32 R14, R4, R10, RZ ;  /* 0x0000000a040e7227 */ /* 0x000fe200078e00ff */
[----:B0-----:R-:W-:-:S03]  /*90d0*/  IABS R11, R239 ;  /* 0x000000ef000b7213 */ /* 0x001fc60000000000 */
[----:B------:R-:W-:Y:S01]  /*90e0*/  @!P4 IMAD.IADD R8, R8, 0x1, -R2 ;  /* 0x000000010808c824 */ /* 0x000fe200078e0a02 */
[----:B------:R-:W-:Y:S01]  /*90f0*/  ISETP.GE.AND P4, PT, R246, RZ, PT ;  /* 0x000000fff600720c */ /* 0x000fe20003f86270 */
[----:B------:R-:W-:Y:S01]  /*9100*/  IMAD.MOV R14, RZ, RZ, -R14 ;  /* 0x000000ffff0e7224 */ /* 0x000fe200078e0a0e */
[----:B------:R-:W-:Y:S01]  /*9110*/  IABS R6, R247 ;  /* 0x000000f700067213 */ /* 0x000fe20000000000 */
[----:B------:R-:W-:-:S04]  /*9120*/  IMAD.HI.U32 R16, R4, R11, RZ ;  /* 0x0000000b04107227 */ /* 0x000fc800078e00ff */
[----:B------:R-:W-:Y:S01]  /*9130*/  @!P2 IMAD.IADD R7, R7, 0x1, -R2 ;  /* 0x000000010707a824 */ /* 0x000fe200078e0a02 */
[C---:B------:R-:W-:Y:S01]  /*9140*/  ISETP.GT.U32.AND P2, PT, R2.reuse, R9, PT ;  /* 0x000000090200720c */ /* 0x040fe20003f44070 */
[----:B------:R-:W-:Y:S02]  /*9150*/  IMAD R10, R2, R14, R10 ;  /* 0x0000000e020a7224 */ /* 0x000fe400078e020a */
[----:B------:R-:W-:-:S04]  /*9160*/  IMAD.HI.U32 R15, R4, R6, RZ ;  /* 0x00000006040f7227 */ /* 0x000fc800078e00ff */
[----:B------:R-:W-:Y:S02]  /*9170*/  IMAD.MOV R16, RZ, RZ, -R16 ;  /* 0x000000ffff107224 */ /* 0x000fe400078e0a10 */
[----:B------:R-:W-:Y:S02]  /*9180*/  @!P3 IMAD.MOV R8, RZ, RZ, -R8 ;  /* 0x000000ffff08b224 */ /* 0x000fe400078e0a08 */
[--C-:B------:R-:W-:Y:S01]  /*9190*/  @!P6 IMAD.IADD R13, R13, 0x1, -R2.reuse ;  /* 0x000000010d0de824 */ /* 0x100fe200078e0a02 */
[----:B------:R-:W-:Y:S01]  /*91a0*/  ISETP.GT.U32.AND P6, PT, R2, R10, PT ;  /* 0x0000000a0200720c */ /* 0x000fe20003fc4070 */
[----:B------:R-:W-:Y:S01]  /*91b0*/  VIADD R246, R3, 0x181 ;  /* 0x0000018103f67836 */ /* 0x000fe20000000000 */
[----:B------:R0:W-:Y:S01]  /*91c0*/  STL [R1+0x4c4], R8 ;  /* 0x0004c40801007387 */ /* 0x0001e20000100800 */
[----:B------:R-:W-:Y:S01]  /*91d0*/  @!P1 IMAD.IADD R5, R5, 0x1, -R2 ;  /* 0x0000000105059824 */ /* 0x000fe200078e0a02 */
[----:B------:R-:W-:Y:S01]  /*91e0*/  ISETP.GE.AND P1, PT, R244, RZ, PT ;  /* 0x000000fff400720c */ /* 0x000fe20003f26270 */
[----:B------:R-:W-:Y:S01]  /*91f0*/  IMAD.MOV R15, RZ, RZ, -R15 ;  /* 0x000000ffff0f7224 */ /* 0x000fe200078e0a0f */
[----:B------:R-:W-:Y:S01]  /*9200*/  IABS R0, R246 ;  /* 0x000000f600007213 */ /* 0x000fe20000000000 */
[C---:B------:R-:W-:Y:S01]  /*9210*/  IMAD R11, R2.reuse, R16, R11 ;  /* 0x00000010020b7224 */ /* 0x040fe200078e020b */
[C---:B------:R-:W-:Y:S01]  /*9220*/  ISETP.GT.U32.AND P3, PT, R2.reuse, R13, PT ;  /* 0x0000000d0200720c */ /* 0x040fe20003f64070 */
[----:B------:R-:W-:-:S02]  /*9230*/  IMAD R6, R2, R15, R6 ;  /* 0x0000000f02067224 */ /* 0x000fc400078e0206 */
[----:B------:R-:W-:Y:S01]  /*9240*/  @!P4 IMAD.MOV R7, RZ, RZ, -R7 ;  /* 0x000000ffff07c224 */ /* 0x000fe200078e0a07 */
[C---:B------:R-:W-:Y:S01]  /*9250*/  ISETP.GT.U32.AND P4, PT, R2.reuse, R11, PT ;  /* 0x0000000b0200720c */ /* 0x040fe20003f84070 */
[----:B0-----:R-:W-:Y:S02]  /*9260*/  IMAD.MOV.U32 R8, RZ, RZ, R5 ;  /* 0x000000ffff087224 */ /* 0x001fe400078e0005 */
[----:B------:R-:W-:Y:S01]  /*9270*/  @!P2 IMAD.IADD R9, R9, 0x1, -R2 ;  /* 0x000000010909a824 */ /* 0x000fe200078e0a02 */
[----:B------:R-:W-:Y:S01]  /*9280*/  ISETP.GE.AND P2, PT, R245, RZ, PT ;  /* 0x000000fff500720c */ /* 0x000fe20003f46270 */
[----:B------:R-:W-:Y:S01]  /*9290*/  @!P5 IMAD.MOV R8, RZ, RZ, -R8 ;  /* 0x000000ffff08d224 */ /* 0x000fe200078e0a08 */
[----:B------:R-:W-:Y:S01]  /*92a0*/  ISETP.GT.U32.AND P5, PT, R2, R6, PT ;  /* 0x000000060200720c */ /* 0x000fe20003fa4070 */
[----:B------:R-:W-:Y:S02]  /*92b0*/  VIADD R244, R3, 0x180 ;  /* 0x0000018003f47836 */ /* 0x000fe40000000000 */
[----:B------:R-:W-:-:S03]  /*92c0*/  IMAD.HI.U32 R14, R4, R0, RZ ;  /* 0x00000000040e7227 */ /* 0x000fc600078e00ff */
[----:B------:R-:W-:Y:S01]  /*92d0*/  IABS R15, R244 ;  /* 0x000000f4000f7213 */ /* 0x000fe20000000000 */
[----:B------:R-:W-:Y:S02]  /*92e0*/  @!P0 IMAD.MOV R12, RZ, RZ, -R12 ;  /* 0x000000ffff0c8224 */ /* 0x000fe400078e0a0c */
[----:B------:R-:W-:Y:S01]  /*92f0*/  @!P6 IMAD.IADD R10, R10, 0x1, -R2 ;  /* 0x000000010a0ae824 */ /* 0x000fe200078e0a02 */
[C---:B------:R-:W-:Y:S01]  /*9300*/  ISETP.GT.U32.AND P6, PT, R2.reuse, R9, PT ;  /* 0x000000090200720c */ /* 0x040fe20003fc4070 */
[----:B------:R-:W-:Y:S01]  /*9310*/  IMAD.MOV R14, RZ, RZ, -R14 ;  /* 0x000000ffff0e7224 */ /* 0x000fe200078e0a0e */
[----:B------:R-:W-:Y:S01]  /*9320*/  STL [R1+0x4c0], R12 ;  /* 0x0004c00c01007387 */ /* 0x000fe20000100800 */
[----:B------:R-:W-:Y:S01]  /*9330*/  VIADD R245, R3, 0x17f ;  /* 0x0000017f03f57836 */ /* 0x000fe20000000000 */
[C---:B------:R-:W-:Y:S01]  /*9340*/  ISETP.GT.U32.AND P0, PT, R2.reuse, R10, PT ;  /* 0x0000000a0200720c */ /* 0x040fe20003f04070 */
[----:B------:R-:W-:Y:S01]  /*9350*/  IMAD R0, R2, R14, R0 ;  /* 0x0000000e02007224 */ /* 0x000fe200078e0200 */
[----:B------:R0:W-:Y:S01]  /*9360*/  STL [R1+0x4bc], R7 ;  /* 0x0004bc0701007387 */ /* 0x0001e20000100800 */
[--C-:B------:R-:W-:Y:S01]  /*9370*/  @!P4 IMAD.IADD R11, R11, 0x1, -R2.reuse ;  /* 0x000000010b0bc824 */ /* 0x100fe200078e0a02 */
[----:B------:R-:W-:Y:S01]  /*9380*/  IABS R14, R245 ;  /* 0x000000f5000e7213 */ /* 0x000fe20000000000 */
[--C-:B------:R-:W-:Y:S01]  /*9390*/  @!P5 IMAD.IADD R6, R6, 0x1, -R2.reuse ;  /* 0x000000010606d824 */ /* 0x100fe200078e0a02 */
[----:B------:R1:W-:Y:S01]  /*93a0*/  STL [R1+0x4b4], R8 ;  /* 0x0004b40801007387 */ /* 0x0003e20000100800 */
[----:B------:R-:W-:Y:S01]  /*93b0*/  @!P3 IMAD.IADD R13, R13, 0x1, -R2 ;  /* 0x000000010d0db824 */ /* 0x000fe200078e0a02 */
[----:B------:R-:W-:Y:S01]  /*93c0*/  ISETP.GT.U32.AND P5, PT, R2, R11, PT ;  /* 0x0000000b0200720c */ /* 0x000fe20003fa4070 */
[----:B------:R-:W-:Y:S01]  /*93d0*/  IMAD.HI.U32 R5, R4, R14, RZ ;  /* 0x0000000e04057227 */ /* 0x000fe200078e00ff */
[----:B------:R-:W-:-:S02]  /*93e0*/  ISETP.GT.U32.AND P3, PT, R2, R0, PT ;  /* 0x000000000200720c */ /* 0x000fc40003f64070 */
[----:B------:R-:W-:Y:S01]  /*93f0*/  ISETP.GE.AND P4, PT, R247, RZ, PT ;  /* 0x000000fff700720c */ /* 0x000fe20003f86270 */
[----:B0-----:R-:W-:-:S04]  /*9400*/  IMAD.HI.U32 R7, R4, R15, RZ ;  /* 0x0000000f04077227 */ /* 0x001fc800078e00ff */
[----:B------:R-:W-:Y:S02]  /*9410*/  IMAD.MOV R7, RZ, RZ, -R7 ;  /* 0x000000ffff077224 */ /* 0x000fe400078e0a07 */
[----:B------:R-:W-:Y:S01]  /*9420*/  @!P6 IMAD.IADD R9, R9, 0x1, -R2 ;  /* 0x000000010909e824 */ /* 0x000fe200078e0a02 */
[----:B------:R-:W-:Y:S01]  /*9430*/  ISETP.GE.AND P6, PT, R238, RZ, PT ;  /* 0x000000ffee00720c */ /* 0x000fe20003fc6270 */
[C---:B------:R-:W-:Y:S02]  /*9440*/  IMAD R7, R2.reuse, R7, R15 ;  /* 0x0000000702077224 */ /* 0x040fe400078e020f */
[----:B------:R-:W-:Y:S02]  /*9450*/  IMAD.MOV R5, RZ, RZ, -R5 ;  /* 0x000000ffff057224 */ /* 0x000fe400078e0a05 */
[----:B------:R-:W-:Y:S01]  /*9460*/  @!P2 IMAD.MOV R9, RZ, RZ, -R9 ;  /* 0x000000ffff09a224 */ /* 0x000fe200078e0a09 */
[C---:B------:R-:W-:Y:S01]  /*9470*/  ISETP.GT.U32.AND P2, PT, R2.reuse, R7, PT ;  /* 0x000000070200720c */ /* 0x040fe20003f44070 */
[----:B------:R-:W-:-:S02]  /*9480*/  IMAD R5, R2, R5, R14 ;  /* 0x0000000502057224 */ /* 0x000fc400078e020e */
[----:B-1----:R-:W-:Y:S02]  /*9490*/  IMAD.MOV.U32 R8, RZ, RZ, R13 ;  /* 0x000000ffff087224 */ /* 0x002fe400078e000d */
[----:B------:R-:W-:Y:S01]  /*94a0*/  @!P0 IMAD.IADD R10, R10, 0x1, -R2 ;  /* 0x000000010a0a8824 */ /* 0x000fe200078e0a02 */
[----:B------:R-:W-:Y:S01]  /*94b0*/  ISETP.GE.AND P0, PT, R239, RZ, PT ;  /* 0x000000ffef00720c */ /* 0x000fe20003f06270 */
[----:B------:R-:W-:Y:S01]  /*94c0*/  @!P1 IMAD.MOV R8, RZ, RZ, -R8 ;  /* 0x000000ffff089224 */ /* 0x000fe200078e0a08 */
[C---:B------:R-:W-:Y:S01]  /*94d0*/  ISETP.GT.U32.AND P1, PT, R2.reuse, R6, PT ;  /* 0x000000060200720c */ /* 0x040fe20003f24070 */
[----:B------:R-:W-:Y:S01]  /*94e0*/  @!P5 IMAD.IADD R11, R11, 0x1, -R2 ;  /* 0x000000010b0bd824 */ /* 0x000fe200078e0a02 */
[----:B------:R-:W-:Y:S01]  /*94f0*/  ISETP.GT.U32.AND P5, PT, R2, R5, PT ;  /* 0x000000050200720c */ /* 0x000fe20003fa4070 */
[C---:B------:R-:W-:Y:S01]  /*9500*/  VIADD R247, R3.reuse, 0x17e ;  /* 0x0000017e03f77836 */ /* 0x040fe20000000000 */
[----:B------:R0:W-:Y:S01]  /*9510*/  STL [R1+0x498], R8 ;  /* 0x0004980801007387 */ /* 0x0001e20000100800 */
[----:B------:R-:W-:Y:S01]  /*9520*/  @!P6 IMAD.MOV R10, RZ, RZ, -R10 ;  /* 0x000000ffff0ae224 */ /* 0x000fe200078e0a0a */
[----:B------:R-:W-:Y:S01]  /*9530*/  ISETP.GE.AND P6, PT, R246, RZ, PT ;  /* 0x000000fff600720c */ /* 0x000fe20003fc6270 */
[----:B------:R-:W-:Y:S01]  /*9540*/  @!P3 IMAD.IADD R0, R0, 0x1, -R2 ;  /* 0x000000010000b824 */ /* 0x000fe200078e0a02 */
[----:B------:R1:W-:Y:S01]  /*9550*/  STL [R1+0x490], R9 ;  /* 0x0004900901007387 */ /* 0x0003e20000100800 */
[----:B------:R-:W-:-:S02]  /*9560*/  VIADD R246, R3, 0x17d ;  /* 0x0000017d03f67836 */ /* 0x000fc40000000000 */
[--C-:B------:R-:W-:Y:S01]  /*9570*/  @!P2 IMAD.IADD R7, R7, 0x1, -R2.reuse ;  /* 0x000000010707a824 */ /* 0x100fe200078e0a02 */
[----:B------:R-:W-:Y:S01]  /*9580*/  ISETP.GT.U32.AND P3, PT, R2, R0, PT ;  /* 0x000000000200720c */ /* 0x000fe20003f64070 */
[----:B------:R-:W-:Y:S01]  /*9590*/  @!P0 IMAD.MOV R11, RZ, RZ, -R11 ;  /* 0x000000ffff0b8224 */ /* 0x000fe200078e0a0b */
[----:B0-----:R-:W-:Y:S01]  /*95a0*/  IABS R8, R247 ;  /* 0x000000f700087213 */ /* 0x001fe20000000000 */
[----:B------:R0:W-:Y:S01]  /*95b0*/  STL [R1+0x48c], R10 ;  /* 0x00048c0a01007387 */ /* 0x0001e20000100800 */
[--C-:B------:R-:W-:Y:S01]  /*95c0*/  @!P1 IMAD.IADD R6, R6, 0x1, -R2.reuse ;  /* 0x0000000106069824 */ /* 0x100fe200078e0a02 */
[----:B------:R-:W-:Y:S01]  /*95d0*/  ISETP.GT.U32.AND P0, PT, R2, R7, PT ;  /* 0x000000070200720c */ /* 0x000fe20003f04070 */
[----:B------:R-:W-:Y:S01]  /*95e0*/  @!P5 IMAD.IADD R5, R5, 0x1, -R2 ;  /* 0x000000010505d824 */ /* 0x000fe200078e0a02 */
[----:B------:R-:W-:Y:S01]  /*95f0*/  ISETP.GE.AND P2, PT, R247, RZ, PT ;  /* 0x000000fff700720c */ /* 0x000fe20003f46270 */
[----:B-1----:R-:W-:Y:S01]  /*9600*/  IMAD.HI.U32 R9, R4, R8, RZ ;  /* 0x0000000804097227 */ /* 0x002fe200078e00ff */
[----:B------:R1:W-:Y:S01]  /*9610*/  STL [R1+0x488], R11 ;  /* 0x0004880b01007387 */ /* 0x0003e20000100800 */
[----:B------:R-:W-:-:S02]  /*9620*/  ISETP.GE.AND P1, PT, R244, RZ, PT ;  /* 0x000000fff400720c */ /* 0x000fc40003f26270 */
[----:B------:R-:W-:Y:S01]  /*9630*/  IMAD.MOV R12, RZ, RZ, -R9 ;  /* 0x000000ffff0c7224 */ /* 0x000fe200078e0a09 */
[----:B0-----:R-:W-:Y:S01]  /*9640*/  IABS R10, R246 ;  /* 0x000000f6000a7213 */ /* 0x001fe20000000000 */
[----:B------:R-:W-:Y:S01]  /*9650*/  VIADD R247, R3, 0x17c ;  /* 0x0000017c03f77836 */ /* 0x000fe20000000000 */
[C---:B------:R-:W-:Y:S01]  /*9660*/  ISETP.GT.U32.AND P5, PT, R2.reuse, R5, PT ;  /* 0x000000050200720c */ /* 0x040fe20003fa4070 */
[----:B------:R-:W-:Y:S02]  /*9670*/  IMAD R8, R2, R12, R8 ;  /* 0x0000000c02087224 */ /* 0x000fe400078e0208 */
[----:B------:R-:W-:Y:S02]  /*9680*/  IMAD.MOV.U32 R9, RZ, RZ, R10 ;  /* 0x000000ffff097224 */ /* 0x000fe400078e000a */
[----:B-1----:R-:W-:Y:S01]  /*9690*/  IMAD.MOV.U32 R11, RZ, RZ, R6 ;  /* 0x000000ffff0b7224 */ /* 0x002fe200078e0006 */
[----:B------:R-:W-:Y:S01]  /*96a0*/  IABS R6, R247 ;  /* 0x000000f700067213 */ /* 0x000fe20000000000 */
[----:B------:R-:W-:-:S04]  /*96b0*/  IMAD.HI.U32 R10, R4, R9, RZ ;  /* 0x00000009040a7227 */ /* 0x000fc800078e00ff */
[----:B------:R-:W-:Y:S01]  /*96c0*/  @!P4 IMAD.MOV R11, RZ, RZ, -R11 ;  /* 0x000000ffff0bc224 */ /* 0x000fe200078e0a0b */
[----:B------:R-:W-:Y:S01]  /*96d0*/  ISETP.GT.U32.AND P4, PT, R2, R8, PT ;  /* 0x000000080200720c */ /* 0x000fe20003f84070 */
[----:B------:R-:W-:Y:S01]  /*96e0*/  @!P3 IMAD.IADD R0, R0, 0x1, -R2 ;  /* 0x000000010000b824 */ /* 0x000fe200078e0a02 */
[----:B------:R-:W-:Y:S01]  /*96f0*/  ISETP.GE.AND P3, PT, R245, RZ, PT ;  /* 0x000000fff500720c */ /* 0x000fe20003f66270 */
[----:B------:R-:W-:Y:S01]  /*9700*/  IMAD.MOV R10, RZ, RZ, -R10 ;  /* 0x000000ffff0a7224 */ /* 0x000fe200078e0a0a */
[----:B------:R0:W-:Y:S01]  /*9710*/  STL [R1+0x484], R11 ;  /* 0x0004840b01007387 */ /* 0x0001e20000100800 */
[----:B------:R-:W-:Y:S01]  /*9720*/  @!P0 IMAD.IADD R7, R7, 0x1, -R2 ;  /* 0x0000000107078824 */ /* 0x000fe200078e0a02 */
[----:B------:R-:W-:Y:S01]  /*9730*/  ISETP.GE.AND P0, PT, R247, RZ, PT ;  /* 0x000000fff700720c */ /* 0x000fe20003f06270 */
[----:B------:R-:W-:Y:S02]  /*9740*/  IMAD R9, R2, R10, R9 ;  /* 0x0000000a02097224 */ /* 0x000fe400078e0209 */
[----:B------:R-:W-:-:S02]  /*9750*/  IMAD.MOV.U32 R12, RZ, RZ, R7 ;  /* 0x000000ffff0c7224 */ /* 0x000fc400078e0007 */
[--C-:B------:R-:W-:Y:S01]  /*9760*/  @!P5 IMAD.IADD R5, R5, 0x1, -R2.reuse ;  /* 0x000000010505d824 */ /* 0x100fe200078e0a02 */
[----:B------:R-:W-:Y:S01]  /*9770*/  ISETP.GT.U32.AND P5, PT, R2, R9, PT ;  /* 0x000000090200720c */ /* 0x000fe20003fa4070 */
[----:B------:R-:W-:Y:S02]  /*9780*/  @!P4 IMAD.IADD R8, R8, 0x1, -R2 ;  /* 0x000000010808c824 */ /* 0x000fe400078e0a02 */
[----:B0-----:R-:W-:-:S04]  /*9790*/  IMAD.HI.U32 R11, R4, R6, RZ ;  /* 0x00000006040b7227 */ /* 0x001fc800078e00ff */
[----:B------:R-:W-:Y:S02]  /*97a0*/  IMAD.MOV R7, RZ, RZ, -R11 ;  /* 0x000000ffff077224 */ /* 0x000fe400078e0a0b */
[----:B------:R-:W-:Y:S02]  /*97b0*/  IMAD.MOV.U32 R11, RZ, RZ, R5 ;  /* 0x000000ffff0b7224 */ /* 0x000fe400078e0005 */
[----:B------:R-:W-:Y:S02]  /*97c0*/  IMAD R6, R2, R7, R6 ;  /* 0x0000000702067224 */ /* 0x000fe400078e0206 */
[----:B------:R-:W-:Y:S01]  /*97d0*/  @!P6 IMAD.MOV R0, RZ, RZ, -R0 ;  /* 0x000000ffff00e224 */ /* 0x000fe200078e0a00 */
[----:B------:R-:W-:Y:S01]  /*97e0*/  ISETP.GE.AND P6, PT, R246, RZ, PT ;  /* 0x000000fff600720c */ /* 0x000fe20003fc6270 */
[----:B------:R-:W-:Y:S01]  /*97f0*/  @!P3 IMAD.MOV R11, RZ, RZ, -R11 ;  /* 0x000000ffff0bb224 */ /* 0x000fe200078e0a0b */
[C---:B------:R-:W-:Y:S01]  /*9800*/  ISETP.GT.U32.AND P3, PT, R2.reuse, R6, PT ;  /* 0x000000060200720c */ /* 0x040fe20003f64070 */
[C---:B------:R-:W-:Y:S01]  /*9810*/  VIADD R246, R3.reuse, 0x17a ;  /* 0x0000017a03f67836 */ /* 0x040fe20000000000 */
[----:B------:R0:W-:Y:S01]  /*9820*/  STL [R1+0x480], R0 ;  /* 0x0004800001007387 */ /* 0x0001e20000100800 */
[----:B------:R-:W-:Y:S01]  /*9830*/  @!P1 IMAD.MOV R12, RZ, RZ, -R12 ;  /* 0x000000ffff0c9224 */ /* 0x000fe200078e0a0c */
[----:B------:R-:W-:Y:S01]  /*9840*/  ISETP.GT.U32.AND P1, PT, R2, R8, PT ;  /* 0x000000080200720c */ /* 0x000fe20003f24070 */
[----:B------:R-:W-:-:S02]  /*9850*/  VIADD R247, R3, 0x17b ;  /* 0x0000017b03f77836 */ /* 0x000fc40000000000 */
[--C-:B------:R-:W-:Y:S01]  /*9860*/  @!P5 IMAD.IADD R9, R9, 0x1, -R2.reuse ;  /* 0x000000010909d824 */ /* 0x100fe200078e0a02 */
[----:B------:R1:W-:Y:S01]  /*9870*/  STL [R1+0x47c], R12 ;  /* 0x00047c0c01007387 */ /* 0x0003e20000100800 */
[C---:B------:R-:W-:Y:S01]  /*9880*/  VIADD R244, R3.reuse, 0x178 ;  /* 0x0000017803f47836 */ /* 0x040fe20000000000 */
[----:B------:R-:W-:Y:S01]  /*9890*/  IABS R10, R247 ;  /* 0x000000f7000a7213 */ /* 0x000fe20000000000 */
[----:B------:R-:W-:Y:S01]  /*98a0*/  VIADD R245, R3, 0x177 ;  /* 0x0000017703f57836 */ /* 0x000fe20000000000 */
[----:B0-----:R-:W-:Y:S01]  /*98b0*/  IABS R0, R246 ;  /* 0x000000f600007213 */ /* 0x001fe20000000000 */
[----:B------:R-:W-:Y:S01]  /*98c0*/  @!P3 IMAD.IADD R6, R6, 0x1, -R2 ;  /* 0x000000010606b824 */ /* 0x000fe200078e0a02 */
[----:B------:R-:W-:Y:S01]  /*98d0*/  ISETP.GE.AND P4, PT, R247, RZ, PT ;  /* 0x000000fff700720c */ /* 0x000fe20003f86270 */
[----:B------:R-:W-:Y:S01]  /*98e0*/  VIADD R247, R3, 0x179 ;  /* 0x0000017903f77836 */ /* 0x000fe20000000000 */
[----:B------:R-:W-:Y:S01]  /*98f0*/  ISETP.GT.U32.AND P5, PT, R2, R9, PT ;  /* 0x000000090200720c */ /* 0x000fe20003fa4070 */
[----:B------:R-:W-:Y:S01]  /*9900*/  IMAD.HI.U32 R5, R4, R0, RZ ;  /* 0x0000000004057227 */ /* 0x000fe200078e00ff */
[----:B------:R0:W-:Y:S01]  /*9910*/  STL [R1+0x3fc], R11 ;  /* 0x0003fc0b01007387 */ /* 0x0001e20000100800 */
[----:B------:R-:W-:-:S02]  /*9920*/  ISETP.GT.U32.AND P3, PT, R2, R6, PT ;  /* 0x000000060200720c */ /* 0x000fc40003f64070 */
[----:B------:R-:W-:Y:S01]  /*9930*/  IMAD.MOV R5, RZ, RZ, -R5 ;  /* 0x000000ffff057224 */ /* 0x000fe200078e0a05 */
[----:B------:R-:W-:Y:S01]  /*9940*/  IABS R7, R244 ;  /* 0x000000f400077213 */ /* 0x000fe20000000000 */
[----:B------:R-:W-:Y:S01]  /*9950*/  @!P1 IMAD.IADD R8, R8, 0x1, -R2 ;  /* 0x0000000108089824 */ /* 0x000fe200078e0a02 */
[----:B------:R-:W-:Y:S01]  /*9960*/  ISETP.GE.AND P1, PT, R246, RZ, PT ;  /* 0x000000fff600720c */ /* 0x000fe20003f26270 */
[----:B-1----:R-:W-:Y:S01]  /*9970*/  IMAD.HI.U32 R12, R4, R10, RZ ;  /* 0x0000000a040c7227 */ /* 0x002fe200078e00ff */
[----:B0-----:R-:W-:-:S03]  /*9980*/  IABS R11, R247 ;  /* 0x000000f7000b7213 */ /* 0x001fc60000000000 */
[C---:B------:R-:W-:Y:S02]  /*9990*/  IMAD R0, R2.reuse, R5, R0 ;  /* 0x0000000502007224 */ /* 0x040fe400078e0200 */
[----:B------:R-:W-:Y:S02]  /*99a0*/  IMAD.MOV.U32 R14, RZ, RZ, R8 ;  /* 0x000000ffff0e7224 */ /* 0x000fe400078e0008 */
[----:B------:R-:W-:Y:S02]  /*99b0*/  IMAD.MOV R12, RZ, RZ, -R12 ;  /* 0x000000ffff0c7224 */ /* 0x000fe400078e0a0c */
[----:B------:R-:W-:Y:S01]  /*99c0*/  @!P2 IMAD.MOV R14, RZ, RZ, -R14 ;  /* 0x000000ffff0ea224 */ /* 0x000fe200078e0a0e */
[C---:B------:R-:W-:Y:S01]  /*99d0*/  ISETP.GT.U32.AND P2, PT, R2.reuse, R0, PT ;  /* 0x000000000200720c */ /* 0x040fe20003f44070 */
[----:B------:R-:W-:Y:S02]  /*99e0*/  IMAD.MOV.U32 R5, RZ, RZ, R11 ;  /* 0x000000ffff057224 */ /* 0x000fe400078e000b */
[----:B------:R-:W-:Y:S01]  /*99f0*/  IMAD R10, R2, R12, R10 ;  /* 0x0000000c020a7224 */ /* 0x000fe200078e020a */
[----:B------:R-:W-:Y:S01]  /*9a00*/  STL [R1+0x3f8], R14 ;  /* 0x0003f80e01007387 */ /* 0x000fe20000100800 */
[----:B------:R-:W-:-:S02]  /*9a10*/  @!P5 IMAD.IADD R9, R9, 0x1, -R2 ;  /* 0x000000010909d824 */ /* 0x000fc400078e0a02 */
[----:B------:R-:W-:Y:S01]  /*9a20*/  IMAD.HI.U32 R8, R4, R7, RZ ;  /* 0x0000000704087227 */ /* 0x000fe200078e00ff */
[----:B------:R-:W-:-:S03]  /*9a30*/  ISETP.GT.U32.AND P5, PT, R2, R10, PT ;  /* 0x0000000a0200720c */ /* 0x000fc60003fa4070 */
[----:B------:R-:W-:-:S04]  /*9a40*/  IMAD.HI.U32 R11, R4, R5, RZ ;  /* 0x00000005040b7227 */ /* 0x000fc800078e00ff */
[----:B------:R-:W-:Y:S02]  /*9a50*/  IMAD.MOV.U32 R13, RZ, RZ, R9 ;  /* 0x000000ffff0d7224 */ /* 0x000fe400078e0009 */
[----:B------:R-:W-:Y:S02]  /*9a60*/  IMAD.MOV R9, RZ, RZ, -R8 ;  /* 0x000000ffff097224 */ /* 0x000fe400078e0a08 */
[----:B------:R-:W-:Y:S02]  /*9a70*/  @!P3 IMAD.IADD R6, R6, 0x1, -R2 ;  /* 0x000000010606b824 */ /* 0x000fe400078e0a02 */
[----:B------:R-:W-:Y:S02]  /*9a80*/  IMAD.MOV R11, RZ, RZ, -R11 ;  /* 0x000000ffff0b7224 */ /* 0x000fe400078e0a0b */
[----:B------:R-:W-:Y:S02]  /*9a90*/  IMAD R7, R2, R9, R7 ;  /* 0x0000000902077224 */ /* 0x000fe400078e0207 */
[----:B------:R-:W-:-:S02]  /*9aa0*/  IMAD.MOV.U32 R12, RZ, RZ, R6 ;  /* 0x000000ffff0c7224 */ /* 0x000fc400078e0006 */
[----:B------:R-:W-:Y:S01]  /*9ab0*/  IMAD R8, R2, R11, R5 ;  /* 0x0000000b02087224 */ /* 0x000fe200078e0205 */
[----:B------:R-:W-:Y:S01]  /*9ac0*/  IABS R11, R245 ;  /* 0x000000f5000b7213 */ /* 0x000fe20000000000 */
[----:B------:R-:W-:Y:S02]  /*9ad0*/  @!P2 IMAD.IADD R0, R0, 0x1, -R2 ;  /* 0x000000010000a824 */ /* 0x000fe400078e0a02 */
[----:B------:R-:W-:Y:S01]  /*9ae0*/  @!P0 IMAD.MOV R12, RZ, RZ, -R12 ;  /* 0x000000ffff0c8224 */ /* 0x000fe200078e0a0c */
[----:B------:R-:W-:Y:S01]  /*9af0*/  ISETP.GT.U32.AND P0, PT, R2, R7, PT ;  /* 0x000000070200720c */ /* 0x000fe20003f04070 */
[----:B------:R-:W-:Y:S01]  /*9b00*/  IMAD.HI.U32 R6, R4, R11, RZ ;  /* 0x0000000b04067227 */ /* 0x000fe200078e00ff */
[C---:B------:R-:W-:Y:S02]  /*9b10*/  ISETP.GT.U32.AND P2, PT, R2.reuse, R0, PT ;  /* 0x000000000200720c */ /* 0x040fe40003f44070 */
[----:B------:R-:W-:Y:S01]  /*9b20*/  ISETP.GT.U32.AND P3, PT, R2, R8, PT ;  /* 0x000000080200720c */ /* 0x000fe20003f64070 */
[----:B------:R-:W-:-:S02]  /*9b30*/  @!P5 IMAD.IADD R10, R10, 0x1, -R2 ;  /* 0x000000010a0ad824 */ /* 0x000fc400078e0a02 */
[----:B------:R-:W-:Y:S02]  /*9b40*/  IMAD.MOV R6, RZ, RZ, -R6 ;  /* 0x000000ffff067224 */ /* 0x000fe400078e0a06 */
[----:B------:R-:W-:Y:S01]  /*9b50*/  VIADD R246, R3, 0x176 ;  /* 0x0000017603f67836 */ /* 0x000fe20000000000 */
[C---:B------:R-:W-:Y:S01]  /*9b60*/  ISETP.GT.U32.AND P5, PT, R2.reuse, R10, PT ;  /* 0x0000000a0200720c */ /* 0x040fe20003fa4070 */
[----:B------:R-:W-:Y:S02]  /*9b70*/  IMAD R6, R2, R6, R11 ;  /* 0x0000000602067224 */ /* 0x000fe400078e020b */
[--C-:B------:R-:W-:Y:S01]  /*9b80*/  @!P0 IMAD.IADD R7, R7, 0x1, -R2.reuse ;  /* 0x0000000107078824 */ /* 0x100fe200078e0a02 */
[----:B------:R-:W-:Y:S01]  /*9b90*/  IABS R9, R246 ;  /* 0x000000f600097213 */ /* 0x000fe20000000000 */
[----:B------:R-:W-:Y:S01]  /*9ba0*/  @!P2 IMAD.IADD R0, R0, 0x1, -R2 ;  /* 0x000000010000a824 */ /* 0x000fe200078e0a02 */
[C---:B------:R-:W-:Y:S01]  /*9bb0*/  ISETP.GT.U32.AND P2, PT, R2.reuse, R6, PT ;  /* 0x000000060200720c */ /* 0x040fe20003f44070 */
[----:B------:R-:W-:Y:S01]  /*9bc0*/  @!P6 IMAD.MOV R13, RZ, RZ, -R13 ;  /* 0x000000ffff0de224 */ /* 0x000fe200078e0a0d */
[----:B------:R-:W-:Y:S01]  /*9bd0*/  ISETP.GT.U32.AND P0, PT, R2, R7, PT ;  /* 0x000000070200720c */ /* 0x000fe20003f04070 */
[----:B------:R-:W-:Y:S01]  /*9be0*/  IMAD.HI.U32 R11, R4, R9, RZ ;  /* 0x00000009040b7227 */ /* 0x000fe200078e00ff */
[----:B------:R-:W-:-:S02]  /*9bf0*/  ISETP.GE.AND P6, PT, R247, RZ, PT ;  /* 0x000000fff700720c */ /* 0x000fc40003fc6270 */
[----:B------:R0:W-:Y:S01]  /*9c00*/  STL [R1+0x3f4], R13 ;  /* 0x0003f40d01007387 */ /* 0x0001e20000100800 */
[----:B------:R-:W-:Y:S02]  /*9c10*/  VIADD R247, R3, 0x175 ;  /* 0x0000017503f77836 */ /* 0x000fe40000000000 */
[--C-:B------:R-:W-:Y:S01]  /*9c20*/  @!P5 IMAD.IADD R10, R10, 0x1, -R2.reuse ;  /* 0x000000010a0ad824 */ /* 0x100fe200078e0a02 */
[----:B------:R1:W-:Y:S01]  /*9c30*/  STL [R1+0x3f0], R12 ;  /* 0x0003f00c01007387 */ /* 0x0003e20000100800 */
[----:B------:R-:W-:Y:S01]  /*9c40*/  IMAD.MOV R11, RZ, RZ, -R11 ;  /* 0x000000ffff0b7224 */ /* 0x000fe200078e0a0b */
[----:B------:R-:W-:Y:S01]  /*9c50*/  IABS R5, R247 ;  /* 0x000000f700057213 */ /* 0x000fe20000000000 */
[--C-:B------:R-:W-:Y:S01]  /*9c60*/  @!P2 IMAD.IADD R6, R6, 0x1, -R2.reuse ;  /* 0x000000010606a824 */ /* 0x100fe200078e0a02 */
[----:B------:R-:W-:Y:S01]  /*9c70*/  ISETP.GE.AND P5, PT, R244, RZ, PT ;  /* 0x000000fff400720c */ /* 0x000fe20003fa6270 */
[----:B------:R-:W-:Y:S02]  /*9c80*/  @!P3 IMAD.IADD R8, R8, 0x1, -R2 ;  /* 0x000000010808b824 */ /* 0x000fe400078e0a02 */
[----:B0-----:R-:W-:Y:S01]  /*9c90*/  IMAD.MOV.U32 R13, RZ, RZ, R10 ;  /* 0x000000ffff0d7224 */ /* 0x001fe200078e000a */
[C---:B------:R-:W-:Y:S01]  /*9ca0*/  ISETP.GT.U32.AND P2, PT, R2.reuse, R6, PT ;  /* 0x000000060200720c */ /* 0x040fe20003f44070 */
[----:B------:R-:W-:Y:S01]  /*9cb0*/  @!P0 IMAD.IADD R7, R7, 0x1, -R2 ;  /* 0x0000000107078824 */ /* 0x000fe200078e0a02 */
[----:B------:R-:W-:Y:S01]  /*9cc0*/  ISETP.GT.U32.AND P3, PT, R2, R8, PT ;  /* 0x000000080200720c */ /* 0x000fe20003f64070 */
[----:B-1----:R-:W-:-:S02]  /*9cd0*/  IMAD.MOV.U32 R12, RZ, RZ, R0 ;  /* 0x000000ffff0c7224 */ /* 0x002fc400078e0000 */
[----:B------:R-:W-:Y:S02]  /*9ce0*/  IMAD R0, R2, R11, R9 ;  /* 0x0000000b02007224 */ /* 0x000fe400078e0209 */
[----:B------:R-:W-:Y:S01]  /*9cf0*/  @!P1 IMAD.MOV R12, RZ, RZ, -R12 ;  /* 0x000000ffff0c9224 */ /* 0x000fe200078e0a0c */
[----:B------:R-:W-:Y:S01]  /*9d00*/  ISETP.GE.AND P1, PT, R246, RZ, PT ;  /* 0x000000fff600720c */ /* 0x000fe20003f26270 */
[----:B------:R-:W-:Y:S01]  /*9d10*/  VIADD R246, R3, 0x174 ;  /* 0x0000017403f67836 */ /* 0x000fe20000000000 */
[----:B------:R-:W-:Y:S01]  /*9d20*/  ISETP.GT.U32.AND P0, PT, R2, R0, PT ;  /* 0x000000000200720c */ /* 0x000fe20003f04070 */
[----:B------:R-:W-:Y:S01]  /*9d30*/  @!P4 IMAD.MOV R13, RZ, RZ, -R13 ;  /* 0x000000ffff0dc224 */ /* 0x000fe200078e0a0d */
[----:B------:R-:W-:Y:S01]  /*9d40*/  ISETP.GE.AND P4, PT, R245, RZ, PT ;  /* 0x000000fff500720c */ /* 0x000fe20003f86270 */
[----:B------:R-:W-:Y:S01]  /*9d50*/  IMAD.HI.U32 R10, R4, R5, RZ ;  /* 0x00000005040a7227 */ /* 0x000fe200078e00ff */
[----:B------:R-:W-:Y:S02]  /*9d60*/  IABS R9, R246 ;  /* 0x000000f600097213 */ /* 0x000fe40000000000 */
[----:B------:R-:W-:Y:S01]  /*9d70*/  STL [R1+0x3ec], R13 ;  /* 0x0003ec0d01007387 */ /* 0x000fe20000100800 */
[----:B------:R-:W-:-:S02]  /*9d80*/  IMAD.MOV R10, RZ, RZ, -R10 ;  /* 0x000000ffff0a7224 */ /* 0x000fc400078e0a0a */
[--C-:B------:R-:W-:Y:S01]  /*9d90*/  @!P2 IMAD.IADD R6, R6, 0x1, -R2.reuse ;  /* 0x000000010606a824 */ /* 0x100fe200078e0a02 */
[----:B------:R0:W-:Y:S01]  /*9da0*/  STL [R1+0x3e8], R12 ;  /* 0x0003e80c01007387 */ /* 0x0001e20000100800 */
[----:B------:R-:W-:Y:S02]  /*9db0*/  IMAD R5, R2, R10, R5 ;  /* 0x0000000a02057224 */ /* 0x000fe400078e0205 */
[--C-:B------:R-:W-:Y:S02]  /*9dc0*/  @!P0 IMAD.IADD R0, R0, 0x1, -R2.reuse ;  /* 0x0000000100008824 */ /* 0x100fe400078e0a02 */
[----:B------:R-:W-:Y:S01]  /*9dd0*/  @!P3 IMAD.IADD R8, R8, 0x1, -R2 ;  /* 0x000000010808b824 */ /* 0x000fe200078e0a02 */
[----:B------:R-:W-:Y:S01]  /*9de0*/  ISETP.GE.AND P3, PT, R247, RZ, PT ;  /* 0x000000fff700720c */ /* 0x000fe20003f66270 */
[----:B------:R-:W-:Y:S01]  /*9df0*/  @!P4 IMAD.MOV R6, RZ, RZ, -R6 ;  /* 0x000000ffff06c224 */ /* 0x000fe200078e0a06 */
[----:B------:R-:W-:Y:S01]  /*9e00*/  ISETP.GT.U32.AND P0, PT, R2, R0, PT ;  /* 0x000000000200720c */ /* 0x000fe20003f04070 */
[----:B------:R-:W-:Y:S01]  /*9e10*/  @!P6 IMAD.MOV R8, RZ, RZ, -R8 ;  /* 0x000000ffff08e224 */ /* 0x000fe200078e0a08 */
[----:B------:R-:W-:Y:S01]  /*9e20*/  ISETP.GE.AND P6, PT, R246, RZ, PT ;  /* 0x000000fff600720c */ /* 0x000fe20003fc6270 */
[----:B0-----:R-:W-:-:S02]  /*9e30*/  IMAD.MOV.U32 R12, RZ, RZ, R7 ;  /* 0x000000ffff0c7224 */ /* 0x001fc400078e0007 */
[----:B------:R-:W-:Y:S01]  /*9e40*/  IMAD.HI.U32 R7, R4, R9, RZ ;  /* 0x0000000904077227 */ /* 0x000fe200078e00ff */
[----:B------:R0:W-:Y:S03]  /*9e50*/  STL [R1+0x3e4], R8 ;  /* 0x0003e40801007387 */ /* 0x0001e60000100800 */
[----:B------:R-:W-:Y:S02]  /*9e60*/  IMAD.MOV R7, RZ, RZ, -R7 ;  /* 0x000000ffff077224 */ /* 0x000fe400078e0a07 */
[----:B------:R-:W-:Y:S01]  /*9e70*/  @!P5 IMAD.MOV R12, RZ, RZ, -R12 ;  /* 0x000000ffff0cd224 */ /* 0x000fe200078e0a0c */
[C---:B------:R-:W-:Y:S01]  /*9e80*/  ISETP.GT.U32.AND P5, PT, R2.reuse, R5, PT ;  /* 0x000000050200720c */ /* 0x040fe20003fa4070 */
[C---:B------:R-:W-:Y:S02]  /*9e90*/  IMAD R9, R2.reuse, R7, R9 ;  /* 0x0000000702097224 */ /* 0x040fe400078e0209 */
[C---:B------:R-:W-:Y:S01]  /*9ea0*/  VIADD R247, R3.reuse, 0x173 ;  /* 0x0000017303f77836 */ /* 0x040fe20000000000 */
[----:B------:R1:W-:Y:S01]  /*9eb0*/  STL [R1+0x3e0], R12 ;  /* 0x0003e00c01007387 */ /* 0x0003e20000100800 */
[C---:B------:R-:W-:Y:S01]  /*9ec0*/  VIADD R244, R3.reuse, 0x172 ;  /* 0x0000017203f47836 */ /* 0x040fe20000000000 */
[----:B------:R-:W-:Y:S01]  /*9ed0*/  ISETP.GT.U32.AND P4, PT, R2, R9, PT ;  /* 0x000000090200720c */ /* 0x000fe20003f84070 */
[----:B------:R-:W-:Y:S01]  /*9ee0*/  @!P0 IMAD.IADD R0, R0, 0x1, -R2 ;  /* 0x0000000100008824 */ /* 0x000fe200078e0a02 */
[----:B0-----:R-:W-:Y:S01]  /*9ef0*/  IABS R8, R247 ;  /* 0x000000f700087213 */ /* 0x001fe20000000000 */
[----:B------:R-:W-:Y:S01]  /*9f00*/  VIADD R245, R3, 0x170 ;  /* 0x0000017003f57836 */ /* 0x000fe20000000000 */
[----:B------:R-:W-:Y:S01]  /*9f10*/  IABS R10, R244 ;  /* 0x000000f4000a7213 */ /* 0x000fe20000000000 */
[----:B------:R-:W-:Y:S01]  /*9f20*/  IMAD.MOV.U32 R13, RZ, RZ, R0 ;  /* 0x000000ffff0d7224 */ /* 0x000fe200078e0000 */
[----:B------:R-:W-:Y:S01]  /*9f30*/  ISETP.GE.AND P2, PT, R247, RZ, PT ;  /* 0x000000fff700720c */ /* 0x000fe20003f46270 */
[----:B------:R-:W-:Y:S01]  /*9f40*/  @!P5 IMAD.IADD R5, R5, 0x1, -R2 ;  /* 0x000000010505d824 */ /* 0x000fe200078e0a02 */
[----:B------:R0:W-:Y:S01]  /*9f50*/  STL [R1+0x218], R6 ;  /* 0x0002180601007387 */ /* 0x0001e20000100800 */
[----:B-1----:R-:W-:-:S03]  /*9f60*/  IMAD.HI.U32 R12, R4, R8, RZ ;  /* 0x00000008040c7227 */ /* 0x002fc600078e00ff */
[----:B------:R-:W-:Y:S01]  /*9f70*/  ISETP.GT.U32.AND P5, PT, R2, R5, PT ;  /* 0x000000050200720c */ /* 0x000fe20003fa4070 */
[----:B------:R-:W-:Y:S02]  /*9f80*/  VIADD R247, R3, 0x171 ;  /* 0x0000017103f77836 */ /* 0x000fe40000000000 */
[----:B------:R-:W-:-:S03]  /*9f90*/  IMAD.HI.U32 R11, R4, R10, RZ ;  /* 0x0000000a040b7227 */ /* 0x000fc600078e00ff */
[----:B------:R-:W-:Y:S01]  /*9fa0*/  IABS R7, R247 ;  /* 0x000000f700077213 */ /* 0x000fe20000000000 */
[----:B------:R-:W-:Y:S02]  /*9fb0*/  @!P4 IMAD.IADD R9, R9, 0x1, -R2 ;  /* 0x000000010909c824 */ /* 0x000fe400078e0a02 */
[----:B------:R-:W-:Y:S02]  /*9fc0*/  IMAD.MOV R12, RZ, RZ, -R12 ;  /* 0x000000ffff0c7224 */ /* 0x000fe400078e0a0c */
[----:B------:R-:W-:Y:S01]  /*9fd0*/  IMAD.MOV R11, RZ, RZ, -R11 ;  /* 0x000000ffff0b7224 */ /* 0x000fe200078e0a0b */
[C---:B------:R-:W-:Y:S01]  /*9fe0*/  ISETP.GT.U32.AND P4, PT, R2.reuse, R9, PT ;  /* 0x000000090200720c */ /* 0x040fe20003f84070 */
[----:B------:R-:W-:Y:S02]  /*9ff0*/  IMAD R8, R2, R12, R8 ;  /* 0x0000000c02087224 */ /* 0x000fe400078e0208 */
[----:B------:R-:W-:Y:S01]  /*a000*/  @!P1 IMAD.MOV R13, RZ, RZ, -R13 ;  /* 0x000000ffff0d9224 */ /* 0x000fe200078e0a0d */
[----:B------:R-:W-:Y:S01]  /*a010*/  ISETP.GE.AND P1, PT, R244, RZ, PT ;  /* 0x000000fff400720c */ /* 0x000fe20003f26270 */
[----:B0-----:R-:W-:Y:S01]  /*a020*/  IMAD R6, R2, R11, R10 ;  /* 0x0000000b02067224 */ /* 0x001fe200078e020a */
[----:B------:R-:W-:Y:S01]  /*a030*/  IABS R10, R245 ;  /* 0x000000f5000a7213 */ /* 0x000fe20000000000 */
[----:B------:R-:W-:Y:S01]  /*a040*/  IMAD.HI.U32 R11, R4, R7, RZ ;  /* 0x00000007040b7227 */ /* 0x000fe200078e00ff */
[C---:B------:R-:W-:Y:S01]  /*a050*/  ISETP.GT.U32.AND P0, PT, R2.reuse, R8, PT ;  /* 0x000000080200720c */ /* 0x040fe20003f04070 */
[----:B------:R0:W-:Y:S02]  /*a060*/  STL [R1+0x214], R13 ;  /* 0x0002140d01007387 */ /* 0x0001e40000100800 */
[--C-:B------:R-:W-:Y:S01]  /*a070*/  @!P5 IMAD.IADD R5, R5, 0x1, -R2.reuse ;  /* 0x000000010505d824 */ /* 0x100fe200078e0a02 */
[----:B------:R-:W-:Y:S01]  /*a080*/  ISETP.GT.U32.AND P5, PT, R2, R6, PT ;  /* 0x000000060200720c */ /* 0x000fe20003fa4070 */
[----:B------:R-:W-:-:S02]  /*a090*/  @!P4 IMAD.IADD R9, R9, 0x1, -R2 ;  /* 0x000000010909c824 */ /* 0x000fc400078e0a02 */
[----:B------:R-:W-:Y:S02]  /*a0a0*/  @!P3 IMAD.MOV R5, RZ, RZ, -R5 ;  /* 0x000000ffff05b224 */ /* 0x000fe400078e0a05 */
[----:B------:R-:W-:Y:S02]  /*a0b0*/  VIADD R246, R3, 0x16f ;  /* 0x0000016f03f67836 */ /* 0x000fe40000000000 */
[----:B0-----:R-:W-:Y:S01]  /*a0c0*/  IMAD.MOV R13, RZ, RZ, -R11 ;  /* 0x000000ffff0d7224 */ /* 0x001fe200078e0a0b */
[----:B------:R0:W-:Y:S01]  /*a0d0*/  STL [R1+0x210], R5 ;  /* 0x0002100501007387 */ /* 0x0001e20000100800 */
[----:B------:R-:W-:Y:S01]  /*a0e0*/  IMAD.HI.U32 R11, R4, R10, RZ ;  /* 0x0000000a040b7227 */ /* 0x000fe200078e00ff */
[----:B------:R-:W-:-:S03]  /*a0f0*/  IABS R12, R246 ;  /* 0x000000f6000c7213 */ /* 0x000fc60000000000 */
[C---:B------:R-:W-:Y:S02]  /*a100*/  IMAD R7, R2.reuse, R13, R7 ;  /* 0x0000000d02077224 */ /* 0x040fe400078e0207 */
[----:B------:R-:W-:Y:S02]  /*a110*/  IMAD.MOV R11, RZ, RZ, -R11 ;  /* 0x000000ffff0b7224 */ /* 0x000fe400078e0a0b */
[----:B------:R-:W-:Y:S01]  /*a120*/  IMAD.MOV.U32 R13, RZ, RZ, R9 ;  /* 0x000000ffff0d7224 */ /* 0x000fe200078e0009 */
[C---:B------:R-:W-:Y:S01]  /*a130*/  ISETP.GT.U32.AND P4, PT, R2.reuse, R7, PT ;  /* 0x000000070200720c */ /* 0x040fe20003f84070 */
[----:B0-----:R-:W-:Y:S02]  /*a140*/  IMAD R5, R2, R11, R10 ;  /* 0x0000000b02057224 */ /* 0x001fe400078e020a */
[----:B------:R-:W-:Y:S01]  /*a150*/  @!P0 IMAD.IADD R8, R8, 0x1, -R2 ;  /* 0x0000000108088824 */ /* 0x000fe200078e0a02 */
[----:B------:R-:W-:Y:S01]  /*a160*/  ISETP.GE.AND P0, PT, R247, RZ, PT ;  /* 0x000000fff700720c */ /* 0x000fe20003f06270 */
[----:B------:R-:W-:Y:S01]  /*a170*/  @!P6 IMAD.MOV R13, RZ, RZ, -R13 ;  /* 0x000000ffff0de224 */ /* 0x000fe200078e0a0d */
[C---:B------:R-:W-:Y:S01]  /*a180*/  ISETP.GT.U32.AND P6, PT, R2.reuse, R5, PT ;  /* 0x000000050200720c */ /* 0x040fe20003fc4070 */
[----:B------:R-:W-:Y:S01]  /*a190*/  IMAD.MOV.U32 R0, RZ, RZ, R12 ;  /* 0x000000ffff007224 */ /* 0x000fe200078e000c */
[----:B------:R-:W-:Y:S01]  /*a1a0*/  ISETP.GT.U32.AND P3, PT, R2, R8, PT ;  /* 0x000000080200720c */ /* 0x000fe20003f64070 */
[----:B------:R-:W-:Y:S01]  /*a1b0*/  VIADD R247, R3, 0x16e ;  /* 0x0000016e03f77836 */ /* 0x000fe20000000000 */
[----:B------:R0:W-:Y:S01]  /*a1c0*/  STL [R1+0x20c], R13 ;  /* 0x00020c0d01007387 */ /* 0x0001e20000100800 */
[----:B------:R-:W-:-:S03]  /*a1d0*/  IMAD.HI.U32 R12, R4, R0, RZ ;  /* 0x00000000040c7227 */ /* 0x000fc600078e00ff */
[----:B------:R-:W-:Y:S01]  /*a1e0*/  IABS R10, R247 ;  /* 0x000000f7000a7213 */ /* 0x000fe20000000000 */
[----:B------:R-:W-:Y:S01]  /*a1f0*/  @!P4 IMAD.IADD R7, R7, 0x1, -R2 ;  /* 0x000000010707c824 */ /* 0x000fe200078e0a02 */
[----:B------:R-:W-:Y:S01]  /*a200*/  ISETP.GE.AND P4, PT, R246, RZ, PT ;  /* 0x000000fff600720c */ /* 0x000fe20003f86270 */
[----:B------:R-:W-:Y:S02]  /*a210*/  IMAD.MOV R12, RZ, RZ, -R12 ;  /* 0x000000ffff0c7224 */ /* 0x000fe400078e0a0c */
[----:B------:R-:W-:Y:S02]  /*a220*/  VIADD R239, R3, 0x16d ;  /* 0x0000016d03ef7836 */ /* 0x000fe40000000000 */
[----:B------:R-:W-:Y:S01]  /*a230*/  @!P6 IMAD.IADD R5, R5, 0x1, -R2 ;  /* 0x000000010505e824 */ /* 0x000fe200078e0a02 */
[C---:B------:R-:W-:Y:S01]  /*a240*/  ISETP.GT.U32.AND P6, PT, R2.reuse, R7, PT ;  /* 0x000000070200720c */ /* 0x040fe20003fc4070 */
[----:B------:R-:W-:Y:S01]  /*a250*/  IMAD R0, R2, R12, R0 ;  /* 0x0000000c02007224 */ /* 0x000fe200078e0200 */
[----:B------:R-:W-:Y:S01]  /*a260*/  IABS R9, R239 ;  /* 0x000000ef00097213 */ /* 0x000fe20000000000 */
[----:B------:R-:W-:-:S02]  /*a270*/  @!P3 IMAD.IADD R8, R8, 0x1, -R2 ;  /* 0x000000010808b824 */ /* 0x000fc400078e0a02 */
[----:B------:R-:W-:Y:S01]  /*a280*/  IMAD.HI.U32 R12, R4, R10, RZ ;  /* 0x0000000a040c7227 */ /* 0x000fe200078e00ff */
[----:B------:R-:W-:-:S03]  /*a290*/  ISETP.GT.U32.AND P3, PT, R2, R0, PT ;  /* 0x000000000200720c */ /* 0x000fc60003f64070 */
[----:B------:R-:W-:Y:S02]  /*a2a0*/  VIADD R244, R3, 0x16c ;  /* 0x0000016c03f47836 */ /* 0x000fe40000000000 */
[----:B------:R-:W-:Y:S02]  /*a2b0*/  IMAD.MOV R12, RZ, RZ, -R12 ;  /* 0x000000ffff0c7224 */ /* 0x000fe400078e0a0c */
[----:B------:R-:W-:Y:S01]  /*a2c0*/  @!P2 IMAD.MOV R8, RZ, RZ, -R8 ;  /* 0x000000ffff08a224 */ /* 0x000fe200078e0a08 */
[----:B0-----:R-:W-:Y:S01]  /*a2d0*/  IABS R13, R244 ;  /* 0x000000f4000d7213 */ /* 0x001fe20000000000 */
[----:B------:R-:W-:Y:S01]  /*a2e0*/  IMAD.HI.U32 R11, R4, R9, RZ ;  /* 0x00000009040b7227 */ /* 0x000fe200078e00ff */
[----:B------:R-:W-:Y:S02]  /*a2f0*/  ISETP.GT.U32.AND P2, PT, R2, R5, PT ;  /* 0x000000050200720c */ /* 0x000fe40003f44070 */
[----:B------:R0:W-:Y:S01]  /*a300*/  STL [R1+0x208], R8 ;  /* 0x0002080801007387 */ /* 0x0001e20000100800 */
[----:B------:R-:W-:-:S02]  /*a310*/  @!P5 IMAD.IADD R6, R6, 0x1, -R2 ;  /* 0x000000010606d824 */ /* 0x000fc400078e0a02 */
[C---:B------:R-:W-:Y:S02]  /*a320*/  IMAD R10, R2.reuse, R12, R10 ;  /* 0x0000000c020a7224 */ /* 0x040fe400078e020a */
[----:B------:R-:W-:Y:S01]  /*a330*/  IMAD.MOV R11, RZ, RZ, -R11 ;  /* 0x000000ffff0b7224 */ /* 0x000fe200078e0a0b */
[C---:B------:R-:W-:Y:S01]  /*a340*/  ISETP.GT.U32.AND P5, PT, R2.reuse, R6, PT ;  /* 0x000000060200720c */ /* 0x040fe20003fa4070 */
[--C-:B------:R-:W-:Y:S01]  /*a350*/  @!P6 IMAD.IADD R7, R7, 0x1, -R2.reuse ;  /* 0x000000010707e824 */ /* 0x100fe200078e0a02 */
[C---:B------:R-:W-:Y:S01]  /*a360*/  ISETP.GT.U32.AND P6, PT, R2.reuse, R10, PT ;  /* 0x0000000a0200720c */ /* 0x040fe20003fc4070 */
[C---:B------:R-:W-:Y:S02]  /*a370*/  IMAD R9, R2.reuse, R11, R9 ;  /* 0x0000000b02097224 */ /* 0x040fe400078e0209 */
[----:B0-----:R-:W-:Y:S02]  /*a380*/  IMAD.MOV.U32 R8, RZ, RZ, R13 ;  /* 0x000000ffff087224 */ /* 0x001fe400078e000d */
[----:B------:R-:W-:Y:S01]  /*a390*/  @!P2 IMAD.IADD R5, R5, 0x1, -R2 ;  /* 0x000000010505a824 */ /* 0x000fe200078e0a02 */
[----:B------:R-:W-:Y:S01]  /*a3a0*/  ISETP.GT.U32.AND P2, PT, R2, R9, PT ;  /* 0x000000090200720c */ /* 0x000fe20003f44070 */
[----:B------:R-:W-:-:S04]  /*a3b0*/  IMAD.HI.U32 R11, R4, R8, RZ ;  /* 0x00000008040b7227 */ /* 0x000fc800078e00ff */
[----:B------:R-:W-:Y:S02]  /*a3c0*/  IMAD.MOV R11, RZ, RZ, -R11 ;  /* 0x000000ffff0b7224 */ /* 0x000fe400078e0a0b */
[----:B------:R-:W-:Y:S01]  /*a3d0*/  @!P5 IMAD.IADD R6, R6, 0x1, -R2 ;  /* 0x000000010606d824 */ /* 0x000fe200078e0a02 */
[----:B------:R-:W-:Y:S01]  /*a3e0*/  ISETP.GE.AND P5, PT, R245, RZ, PT ;  /* 0x000000fff500720c */ /* 0x000fe20003fa6270 */
[----:B------:R-:W-:Y:S02]  /*a3f0*/  IMAD R8, R2, R11, R8 ;  /* 0x0000000b02087224 */ /* 0x000fe400078e0208 */
[----:B------:R-:W-:Y:S02]  /*a400*/  @!P6 IMAD.IADD R10, R10, 0x1, -R2 ;  /* 0x000000010a0ae824 */ /* 0x000fe400078e0a02 */
[----:B------:R-:W-:Y:S01]  /*a410*/  @!P1 IMAD.MOV R6, RZ, RZ, -R6 ;  /* 0x000000ffff069224 */ /* 0x000fe200078e0a06 */
[----:B------:R-:W-:Y:S01]  /*a420*/  ISETP.GT.U32.AND P6, PT, R2, R8, PT ;  /* 0x000000080200720c */ /* 0x000fe20003fc4070 */
[----:B------:R-:W-:-:S02]  /*a430*/  VIADD R246, R3, 0x16a ;  /* 0x0000016a03f67836 */ /* 0x000fc40000000000 */
[--C-:B------:R-:W-:Y:S01]  /*a440*/  @!P2 IMAD.IADD R9, R9, 0x1, -R2.reuse ;  /* 0x000000010909a824 */ /* 0x100fe200078e0a02 */
[----:B------:R-:W-:Y:S01]  /*a450*/  ISETP.GT.U32.AND P2, PT, R2, R10, PT ;  /* 0x0000000a0200720c */ /* 0x000fe20003f44070 */
[--C-:B------:R-:W-:Y:S01]  /*a460*/  @!P3 IMAD.IADD R0, R0, 0x1, -R2.reuse ;  /* 0x000000010000b824 */ /* 0x100fe200078e0a02 */
[----:B------:R-:W-:Y:S01]  /*a470*/  ISETP.GE.AND P3, PT, R247, RZ, PT ;  /* 0x000000fff700720c */ /* 0x000fe20003f66270 */
[----:B------:R0:W-:Y:S01]  /*a480*/  STL [R1+0x204], R6 ;  /* 0x0002040601007387 */ /* 0x0001e20000100800 */
[C---:B------:R-:W-:Y:S02]  /*a490*/  VIADD R247, R3.reuse, 0x169 ;  /* 0x0000016903f77836 */ /* 0x040fe40000000000 */
[----:B------:R-:W-:Y:S01]  /*a4a0*/  IMAD.MOV.U32 R15, RZ, RZ, R5 ;  /* 0x000000ffff0f7224 */ /* 0x000fe200078e0005 */
[----:B------:R-:W-:Y:S01]  /*a4b0*/  ISETP.GT.U32.AND P1, PT, R2, R0, PT ;  /* 0x000000000200720c */ /* 0x000fe20003f24070 */
[----:B------:R-:W-:Y:S01]  /*a4c0*/  VIADD R245, R3, 0x16b ;  /* 0x0000016b03f57836 */ /* 0x000fe20000000000 */
[----:B------:R-:W-:Y:S01]  /*a4d0*/  IABS R11, R247 ;  /* 0x000000f7000b7213 */ /* 0x000fe20000000000 */
[----:B------:R-:W-:-:S02]  /*a4e0*/  @!P6 IMAD.IADD R8, R8, 0x1, -R2 ;  /* 0x000000010808e824 */ /* 0x000fc400078e0a02 */
[----:B------:R-:W-:Y:S01]  /*a4f0*/  @!P0 IMAD.MOV R7, RZ, RZ, -R7 ;  /* 0x000000ffff078224 */ /* 0x000fe200078e0a07 */
[----:B0-----:R-:W-:Y:S01]  /*a500*/  IABS R6, R246 ;  /* 0x000000f600067213 */ /* 0x001fe20000000000 */
[----:B------:R-:W-:Y:S01]  /*a510*/  IMAD.HI.U32 R5, R4, R11, RZ ;  /* 0x0000000b04057227 */ /* 0x000fe200078e00ff */
[----:B------:R-:W-:Y:S02]  /*a520*/  ISETP.GT.U32.AND P6, PT, R2, R8, PT ;  /* 0x000000080200720c */ /* 0x000fe40003fc4070 */
[----:B------:R-:W-:Y:S01]  /*a530*/  IABS R12, R245 ;  /* 0x000000f5000c7213 */ /* 0x000fe20000000000 */
[----:B------:R-:W-:Y:S01]  /*a540*/  IMAD.HI.U32 R13, R4, R6, RZ ;  /* 0x00000006040d7227 */ /* 0x000fe200078e00ff */
[----:B------:R-:W-:Y:S01]  /*a550*/  ISETP.GE.AND P0, PT, R244, RZ, PT ;  /* 0x000000fff400720c */ /* 0x000fe20003f06270 */
[----:B------:R0:W-:Y:S02]  /*a560*/  STL [R1+0x200], R7 ;  /* 0x0002000701007387 */ /* 0x0001e40000100800 */
[----:B------:R-:W-:-:S02]  /*a570*/  IMAD.MOV R13, RZ, RZ, -R13 ;  /* 0x000000ffff0d7224 */ /* 0x000fc400078e0a0d */
[----:B------:R-:W-:Y:S02]  /*a580*/  @!P2 IMAD.IADD R10, R10, 0x1, -R2 ;  /* 0x000000010a0aa824 */ /* 0x000fe400078e0a02 */
[C---:B------:R-:W-:Y:S02]  /*a590*/  IMAD R6, R2.reuse, R13, R6 ;  /* 0x0000000d02067224 */ /* 0x040fe400078e0206 */
[----:B------:R-:W-:Y:S02]  /*a5a0*/  IMAD.MOV R5, RZ, RZ, -R5 ;  /* 0x000000ffff057224 */ /* 0x000fe400078e0a05 */
[----:B------:R-:W-:Y:S02]  /*a5b0*/  IMAD.MOV.U32 R13, RZ, RZ, R10 ;  /* 0x000000ffff0d7224 */ /* 0x000fe400078e000a */
[C---:B------:R-:W-:Y:S02]  /*a5c0*/  IMAD R5, R2.reuse, R5, R11 ;  /* 0x0000000502057224 */ /* 0x040fe400078e020b */
[----:B------:R-:W-:Y:S01]  /*a5d0*/  @!P3 IMAD.MOV R13, RZ, RZ, -R13 ;  /* 0x000000ffff0db224 */ /* 0x000fe200078e0a0d */
[----:B------:R-:W-:Y:S01]  /*a5e0*/  ISETP.GT.U32.AND P3, PT, R2, R6, PT ;  /* 0x000000060200720c */ /* 0x000fe20003f64070 */
[----:B------:R-:W-:Y:S01]  /*a5f0*/  @!P6 IMAD.IADD R8, R8, 0x1, -R2 ;  /* 0x000000010808e824 */ /* 0x000fe200078e0a02 */
[----:B------:R-:W-:Y:S01]  /*a600*/  ISETP.GT.U32.AND P6, PT, R2, R5, PT ;  /* 0x000000050200720c */ /* 0x000fe20003fc4070 */
[----:B------:R-:W-:-:S04]  /*a610*/  IMAD.HI.U32 R14, R4, R12, RZ ;  /* 0x0000000c040e7227 */ /* 0x000fc800078e00ff */
[----:B------:R-:W-:Y:S01]  /*a620*/  @!P1 IMAD.IADD R0, R0, 0x1, -R2 ;  /* 0x0000000100009824 */ /* 0x000fe200078e0a02 */
[----:B------:R-:W-:Y:S01]  /*a630*/  ISETP.GE.AND P1, PT, R239, RZ, PT ;  /* 0x000000ffef00720c */ /* 0x000fe20003f26270 */
[----:B------:R-:W-:Y:S02]  /*a640*/  IMAD.MOV R14, RZ, RZ, -R14 ;  /* 0x000000ffff0e7224 */ /* 0x000fe400078e0a0e */
[C---:B------:R-:W-:Y:S02]  /*a650*/  VIADD R239, R3.reuse, 0x168 ;  /* 0x0000016803ef7836 */ /* 0x040fe40000000000 */
[----:B------:R-:W-:Y:S02]  /*a660*/  VIADD R244, R3, 0x167 ;  /* 0x0000016703f47836 */ /* 0x000fe40000000000 */
[C---:B0-----:R-:W-:Y:S01]  /*a670*/  IMAD R7, R2.reuse, R14, R12 ;  /* 0x0000000e02077224 */ /* 0x041fe200078e020c */
[----:B------:R-:W-:Y:S01]  /*a680*/  IABS R12, R239 ;  /* 0x000000ef000c7213 */ /* 0x000fe20000000000 */
[----:B------:R-:W-:Y:S01]  /*a690*/  @!P5 IMAD.MOV R15, RZ, RZ, -R15 ;  /* 0x000000ffff0fd224 */ /* 0x000fe200078e0a0f */
[----:B------:R-:W-:Y:S01]  /*a6a0*/  IABS R11, R244 ;  /* 0x000000f4000b7213 */ /* 0x000fe20000000000 */
[----:B------:R-:W-:Y:S01]  /*a6b0*/  @!P4 IMAD.MOV R0, RZ, RZ, -R0 ;  /* 0x000000ffff00c224 */ /* 0x000fe200078e0a00 */
[----:B------:R-:W-:Y:S01]  /*a6c0*/  ISETP.GT.U32.AND P2, PT, R2, R7, PT ;  /* 0x000000070200720c */ /* 0x000fe20003f44070 */
[--C-:B------:R-:W-:Y:S01]  /*a6d0*/  @!P3 IMAD.IADD R6, R6, 0x1, -R2.reuse ;  /* 0x000000010606b824 */ /* 0x100fe200078e0a02 */
[----:B------:R-:W-:Y:S01]  /*a6e0*/  STL [R1+0x1fc], R15 ;  /* 0x0001fc0f01007387 */ /* 0x000fe20000100800 */
[----:B------:R-:W-:Y:S01]  /*a6f0*/  @!P6 IMAD.IADD R5, R5, 0x1, -R2 ;  /* 0x000000010505e824 */ /* 0x000fe200078e0a02 */
[----:B------:R-:W-:Y:S01]  /*a700*/  ISETP.GT.U32.AND P5, PT, R2, R9, PT ;  /* 0x000000090200720c */ /* 0x000fe20003fa4070 */
[----:B------:R-:W-:Y:S01]  /*a710*/  IMAD.HI.U32 R14, R4, R11, RZ ;  /* 0x0000000b040e7227 */ /* 0x000fe200078e00ff */
[----:B------:R0:W-:Y:S01]  /*a720*/  STL [R1+0x1f8], R0 ;  /* 0x0001f80001007387 */ /* 0x0001e20000100800 */
[----:B------:R-:W-:-:S02]  /*a730*/  ISETP.GT.U32.AND P6, PT, R2, R6, PT ;  /* 0x000000060200720c */ /* 0x000fc40003fc4070 */
[----:B------:R-:W-:Y:S01]  /*a740*/  ISETP.GE.AND P4, PT, R245, RZ, PT ;  /* 0x000000fff500720c */ /* 0x000fe20003f86270 */
[----:B------:R-:W-:Y:S01]  /*a750*/  VIADD R245, R3, 0x166 ;  /* 0x0000016603f57836 */ /* 0x000fe20000000000 */
[----:B------:R1:W-:Y:S01]  /*a760*/  STL [R1+0x1f4], R13 ;  /* 0x0001f40d01007387 */ /* 0x0003e20000100800 */
[----:B------:R-:W-:Y:S02]  /*a770*/  IMAD.MOV R14, RZ, RZ, -R14 ;  /* 0x000000ffff0e7224 */ /* 0x000fe400078e0a0e */
[----:B------:R-:W-:Y:S01]  /*a780*/  @!P2 IMAD.IADD R7, R7, 0x1, -R2 ;  /* 0x000000010707a824 */ /* 0x000fe200078e0a02 */
[----:B------:R-:W-:Y:S01]  /*a790*/  ISETP.GE.AND P2, PT, R247, RZ, PT ;  /* 0x000000fff700720c */ /* 0x000fe20003f46270 */
[----:B0-----:R-:W-:-:S03]  /*a7a0*/  IMAD.HI.U32 R0, R4, R12, RZ ;  /* 0x0000000c04007227 */ /* 0x001fc600078e00ff */
[C---:B------:R-:W-:Y:S01]  /*a7b0*/  ISETP.GT.U32.AND P3, PT, R2.reuse, R7, PT ;  /* 0x000000070200720c */ /* 0x040fe20003f64070 */
[----:B------:R-:W-:Y:S02]  /*a7c0*/  IMAD.MOV R0, RZ, RZ, -R0 ;  /* 0x000000ffff007224 */ /* 0x000fe400078e0a00 */
[C---:B------:R-:W-:Y:S02]  /*a7d0*/  IMAD R11, R2.reuse, R14, R11 ;  /* 0x0000000e020b7224 */ /* 0x040fe400078e020b */
[----:B------:R-:W-:Y:S01]  /*a7e0*/  IMAD R0, R2, R0, R12 ;  /* 0x0000000002007224 */ /* 0x000fe200078e020c */
[----:B------:R-:W-:Y:S01]  /*a7f0*/  IABS R12, R245 ;  /* 0x000000f5000c7213 */ /* 0x000fe20000000000 */
[--C-:B------:R-:W-:Y:S01]  /*a800*/  @!P6 IMAD.IADD R6, R6, 0x1, -R2.reuse ;  /* 0x000000010606e824 */ /* 0x100fe200078e0a02 */
[----:B------:R-:W-:Y:S01]  /*a810*/  ISETP.GT.U32.AND P6, PT, R2, R11, PT ;  /* 0x0000000b0200720c */ /* 0x000fe20003fc4070 */
[----:B------:R-:W-:Y:S01]  /*a820*/  @!P5 IMAD.IADD R9, R9, 0x1, -R2 ;  /* 0x000000010909d824 */ /* 0x000fe200078e0a02 */
[----:B------:R-:W-:Y:S01]  /*a830*/  ISETP.GE.AND P5, PT, R246, RZ, PT ;  /* 0x000000fff600720c */ /* 0x000fe20003fa6270 */
[----:B------:R-:W-:-:S04]  /*a840*/  IMAD.HI.U32 R14, R4, R12, RZ ;  /* 0x0000000c040e7227 */ /* 0x000fc800078e00ff */
[----:B------:R-:W-:Y:S01]  /*a850*/  @!P0 IMAD.MOV R8, RZ, RZ, -R8 ;  /* 0x000000ffff088224 */ /* 0x000fe200078e0a08 */
[C---:B------:R-:W-:Y:S01]  /*a860*/  ISETP.GT.U32.AND P0, PT, R2.reuse, R0, PT ;  /* 0x000000000200720c */ /* 0x040fe20003f04070 */
[C---:B------:R-:W-:Y:S02]  /*a870*/  VIADD R247, R3.reuse, 0x164 ;  /* 0x0000016403f77836 */ /* 0x040fe40000000000 */
[----:B------:R-:W-:Y:S02]  /*a880*/  IMAD.MOV R14, RZ, RZ, -R14 ;  /* 0x000000ffff0e7224 */ /* 0x000fe400078e0a0e */
[----:B------:R-:W-:Y:S01]  /*a890*/  @!P1 IMAD.MOV R9, RZ, RZ, -R9 ;  /* 0x000000ffff099224 */ /* 0x000fe200078e0a09 */
[C---:B------:R-:W-:Y:S01]  /*a8a0*/  ISETP.GT.U32.AND P1, PT, R2.reuse, R5, PT ;  /* 0x000000050200720c */ /* 0x040fe20003f24070 */
[----:B------:R-:W-:Y:S01]  /*a8b0*/  VIADD R246, R3, 0x165 ;  /* 0x0000016503f67836 */ /* 0x000fe20000000000 */
[----:B------:R-:W-:Y:S01]  /*a8c0*/  IABS R10, R247 ;  /* 0x000000f7000a7213 */ /* 0x000fe20000000000 */
[C---:B------:R-:W-:Y:S01]  /*a8d0*/  IMAD R12, R2.reuse, R14, R12 ;  /* 0x0000000e020c7224 */ /* 0x040fe200078e020c */
[----:B------:R0:W-:Y:S01]  /*a8e0*/  STL [R1+0x1f0], R9 ;  /* 0x0001f00901007387 */ /* 0x0001e20000100800 */
[--C-:B------:R-:W-:Y:S01]  /*a8f0*/  @!P6 IMAD.IADD R11, R11, 0x1, -R2.reuse ;  /* 0x000000010b0be824 */ /* 0x100fe200078e0a02 */
[----:B-1----:R-:W-:Y:S01]  /*a900*/  IABS R13, R246 ;  /* 0x000000f6000d7213 */ /* 0x002fe20000000000 */
[--C-:B------:R-:W-:Y:S01]  /*a910*/  @!P3 IMAD.IADD R7, R7, 0x1, -R2.reuse ;  /* 0x000000010707b824 */ /* 0x100fe200078e0a02 */
[----:B------:R1:W-:Y:S01]  /*a920*/  STL [R1+0x1ec], R8 ;  /* 0x0001ec0801007387 */ /* 0x0003e20000100800 */
[----:B------:R-:W-:Y:S01]  /*a930*/  ISETP.GT.U32.AND P6, PT, R2, R12, PT ;  /* 0x0000000c0200720c */ /* 0x000fe20003fc4070 */
[--C-:B------:R-:W-:Y:S01]  /*a940*/  @!P0 IMAD.IADD R0, R0, 0x1, -R2.reuse ;  /* 0x0000000100008824 */ /* 0x100fe200078e0a02 */
[----:B------:R-:W-:Y:S01]  /*a950*/  ISETP.GE.AND P3, PT, R239, RZ, PT ;  /* 0x000000ffef00720c */ /* 0x000fe20003f66270 */
[----:B------:R-:W-:Y:S01]  /*a960*/  @!P4 IMAD.MOV R7, RZ, RZ, -R7 ;  /* 0x000000ffff07c224 */ /* 0x000fe200078e0a07 */
[----:B------:R-:W-:Y:S01]  /*a970*/  ISETP.GE.AND P0, PT, R245, RZ, PT ;  /* 0x000000fff500720c */ /* 0x000fe20003f06270 */
[----:B0-----:R-:W-:Y:S01]  /*a980*/  IMAD.MOV.U32 R9, RZ, RZ, R13 ;  /* 0x000000ffff097224 */ /* 0x001fe200078e000d */
[----:B------:R-:W-:Y:S01]  /*a990*/  ISETP.GT.U32.AND P4, PT, R2, R0, PT ;  /* 0x000000000200720c */ /* 0x000fe20003f84070 */
[----:B------:R-:W-:Y:S01]  /*a9a0*/  @!P1 IMAD.IADD R5, R5, 0x1, -R2 ;  /* 0x0000000105059824 */ /* 0x000fe200078e0a02 */
[----:B------:R-:W-:Y:S01]  /*a9b0*/  ISETP.GE.AND P1, PT, R244, RZ, PT ;  /* 0x000000fff400720c */ /* 0x000fe20003f26270 */
[----:B-1----:R-:W-:Y:S01]  /*a9c0*/  IMAD.MOV.U32 R8, RZ, RZ, R10 ;  /* 0x000000ffff087224 */ /* 0x002fe200078e000a */
[----:B------:R-:W-:Y:S01]  /*a9d0*/  STL [R1+0x1e8], R7 ;  /* 0x0001e80701007387 */ /* 0x000fe20000100800 */
[----:B------:R-:W-:Y:S01]  /*a9e0*/  @!P5 IMAD.MOV R6, RZ, RZ, -R6 ;  /* 0x000000ffff06d224 */ /* 0x000fe200078e0a06 */
[----:B------:R-:W-:Y:S01]  /*a9f0*/  ISETP.GT.U32.AND P5, PT, R2, R11, PT ;  /* 0x0000000b0200720c */ /* 0x000fe20003fa4070 */
[----:B------:R-:W-:-:S03]  /*aa00*/  IMAD.HI.U32 R10, R4, R8, RZ ;  /* 0x00000008040a7227 */ /* 0x000fc600078e00ff */
[----:B------:R0:W-:Y:S01]  /*aa10*/  STL [R1+0x1e4], R6 ;  /* 0x0001e40601007387 */ /* 0x0001e20000100800 */
[----:B------:R-:W-:-:S04]  /*aa20*/  IMAD.HI.U32 R13, R4, R9, RZ ;  /* 0x00000009040d7227 */ /* 0x000fc800078e00ff */
[----:B------:R-:W-:Y:S02]  /*aa30*/  IMAD.MOV R10, RZ, RZ, -R10 ;  /* 0x000000ffff0a7224 */ /* 0x000fe400078e0a0a */
[----:B------:R-:W-:Y:S02]  /*aa40*/  VIADD R244, R3, 0x163 ;  /* 0x0000016303f47836 */ /* 0x000fe40000000000 */
[----:B------:R-:W-:Y:S02]  /*aa50*/  IMAD.MOV R13, RZ, RZ, -R13 ;  /* 0x000000ffff0d7224 */ /* 0x000fe400078e0a0d */
[----:B0-----:R-:W-:Y:S01]  /*aa60*/  IMAD R6, R2, R10, R8 ;  /* 0x0000000a02067224 */ /* 0x001fe200078e0208 */
[----:B------:R-:W-:Y:S01]  /*aa70*/  IABS R10, R244 ;  /* 0x000000f4000a7213 */ /* 0x000fe20000000000 */
[----:B------:R-:W-:Y:S02]  /*aa80*/  @!P2 IMAD.MOV R5, RZ, RZ, -R5 ;  /* 0x000000ffff05a224 */ /* 0x000fe400078e0a05 */
[----:B------:R-:W-:-:S02]  /*aa90*/  @!P6 IMAD.IADD R12, R12, 0x1, -R2 ;  /* 0x000000010c0ce824 */ /* 0x000fc400078e0a02 */
[----:B------:R-:W-:Y:S01]  /*aaa0*/  IMAD R9, R2, R13, R9 ;  /* 0x0000000d02097224 */ /* 0x000fe200078e0209 */
[----:B------:R0:W-:Y:S01]  /*aab0*/  STL [R1+0x1e0], R5 ;  /* 0x0001e00501007387 */ /* 0x0001e20000100800 */
[----:B------:R-:W-:Y:S01]  /*aac0*/  @!P4 IMAD.IADD R0, R0, 0x1, -R2 ;  /* 0x000000010000c824 */ /* 0x000fe200078e0a02 */
[C---:B------:R-:W-:Y:S01]  /*aad0*/  ISETP.GT.U32.AND P6, PT, R2.reuse, R12, PT ;  /* 0x0000000c0200720c */ /* 0x040fe20003fc4070 */
[C---:B------:R-:W-:Y:S01]  /*aae0*/  VIADD R239, R3.reuse, 0x161 ;  /* 0x0000016103ef7836 */ /* 0x040fe20000000000 */
[C---:B------:R-:W-:Y:S01]  /*aaf0*/  ISETP.GT.U32.AND P2, PT, R2.reuse, R9, PT ;  /* 0x000000090200720c */ /* 0x040fe20003f44070 */
[----:B------:R-:W-:Y:S01]  /*ab00*/  @!P3 IMAD.MOV R0, RZ, RZ, -R0 ;  /* 0x000000ffff00b224 */ /* 0x000fe200078e0a00 */
[----:B------:R-:W-:Y:S01]  /*ab10*/  ISETP.GT.U32.AND P4, PT, R2, R6, PT ;  /* 0x000000060200720c */ /* 0x000fe20003f84070 */
[----:B------:R-:W-:Y:S01]  /*ab20*/  VIADD R245, R3, 0x162 ;  /* 0x0000016203f57836 */ /* 0x000fe20000000000 */
[----:B------:R-:W-:Y:S01]  /*ab30*/  IABS R13, R239 ;  /* 0x000000ef000d7213 */ /* 0x000fe20000000000 */
[----:B------:R-:W-:Y:S01]  /*ab40*/  @!P5 IMAD.IADD R11, R11, 0x1, -R2 ;  /* 0x000000010b0bd824 */ /* 0x000fe200078e0a02 */
[----:B------:R1:W-:Y:S01]  /*ab50*/  STL [R1+0x1dc], R0 ;  /* 0x0001dc0001007387 */ /* 0x0003e20000100800 */
[----:B0-----:R-:W-:Y:S01]  /*ab60*/  IMAD.HI.U32 R5, R4, R10, RZ ;  /* 0x0000000a04057227 */ /* 0x001fe200078e00ff */
[----:B------:R-:W-:-:S02]  /*ab70*/  IABS R7, R245 ;  /* 0x000000f500077213 */ /* 0x000fc40000000000 */
[----:B------:R-:W-:Y:S01]  /*ab80*/  ISETP.GE.AND P5, PT, R246, RZ, PT ;  /* 0x000000fff600720c */ /* 0x000fe20003fa6270 */
[----:B------:R-:W-:Y:S02]  /*ab90*/  IMAD.MOV R5, RZ, RZ, -R5 ;  /* 0x000000ffff057224 */ /* 0x000fe400078e0a05 */
[----:B------:R-:W-:Y:S02]  /*aba0*/  @!P6 IMAD.IADD R12, R12, 0x1, -R2 ;  /* 0x000000010c0ce824 */ /* 0x000fe400078e0a02 */
[----:B------:R-:W-:Y:S02]  /*abb0*/  IMAD R10, R2, R5, R10 ;  /* 0x00000005020a7224 */ /* 0x000fe400078e020a */
[----:B-1----:R-:W-:-:S03]  /*abc0*/  IMAD.HI.U32 R0, R4, R13, RZ ;  /* 0x0000000d04007227 */ /* 0x002fc600078e00ff */
[----:B------:R-:W-:Y:S01]  /*abd0*/  ISETP.GT.U32.AND P6, PT, R2, R10, PT ;  /* 0x0000000a0200720c */ /* 0x000fe20003fc4070 */
[--C-:B------:R-:W-:Y:S02]  /*abe0*/  @!P2 IMAD.IADD R9, R9, 0x1, -R2.reuse ;  /* 0x000000010909a824 */ /* 0x100fe400078e0a02 */
[----:B------:R-:W-:Y:S01]  /*abf0*/  @!P4 IMAD.IADD R6, R6, 0x1, -R2 ;  /* 0x000000010606c824 */ /* 0x000fe200078e0a02 */
[----:B------:R-:W-:Y:S01]  /*ac00*/  ISETP.GE.AND P4, PT, R247, RZ, PT ;  /* 0x000000fff700720c */ /* 0x000fe20003f86270 */
[----:B------:R-:W-:Y:S01]  /*ac10*/  IMAD.MOV R0, RZ, RZ, -R0 ;  /* 0x000000ffff007224 */ /* 0x000fe200078e0a00 */
[----:B------:R-:W-:Y:S01]  /*ac20*/  ISETP.GT.U32.AND P2, PT, R2, R9, PT ;  /* 0x000000090200720c */ /* 0x000fe20003f44070 */
[----:B------:R-:W-:Y:S01]  /*ac30*/  IMAD.HI.U32 R8, R4, R7, RZ ;  /* 0x0000000704087227 */ /* 0x000fe200078e00ff */
[----:B------:R-:W-:-:S03]  /*ac40*/  ISETP.GT.U32.AND P3, PT, R2, R6, PT ;  /* 0x000000060200720c */ /* 0x000fc60003f64070 */
[----:B------:R-:W-:Y:S02]  /*ac50*/  IMAD R0, R2, R0, R13 ;  /* 0x0000000002007224 */ /* 0x000fe400078e020d */
[----:B------:R-:W-:Y:S02]  /*ac60*/  IMAD.MOV R8, RZ, RZ, -R8 ;  /* 0x000000ffff087224 */ /* 0x000fe400078e0a08 */
[--C-:B------:R-:W-:Y:S01]  /*ac70*/  @!P6 IMAD.IADD R10, R10, 0x1, -R2.reuse ;  /* 0x000000010a0ae824 */ /* 0x100fe200078e0a02 */
[C---:B------:R-:W-:Y:S01]  /*ac80*/  ISETP.GT.U32.AND P6, PT, R2.reuse, R0, PT ;  /* 0x000000000200720c */ /* 0x040fe20003fc4070 */
[----:B------:R-:W-:Y:S02]  /*ac90*/  VIADD R246, R3, 0x160 ;  /* 0x0000016003f67836 */ /* 0x000fe40000000000 */
[----:B------:R-:W-:Y:S02]  /*aca0*/  IMAD R7, R2, R8, R7 ;  /* 0x0000000802077224 */ /* 0x000fe400078e0207 */
[--C-:B------:R-:W-:Y:S01]  /*acb0*/  @!P2 IMAD.IADD R9, R9, 0x1, -R2.reuse ;  /* 0x000000010909a824 */ /* 0x100fe200078e0a02 */
[----:B------:R-:W-:Y:S01]  /*acc0*/  IABS R8, R246 ;  /* 0x000000f600087213 */ /* 0x000fe20000000000 */
[----:B------:R-:W-:Y:S01]  /*acd0*/  @!P3 IMAD.IADD R6, R6, 0x1, -R2 ;  /* 0x000000010606b824 */ /* 0x000fe200078e0a02 */
[----:B------:R-:W-:Y:S01]  /*ace0*/  ISETP.GT.U32.AND P2, PT, R2, R7, PT ;  /* 0x000000070200720c */ /* 0x000fe20003f44070 */
[C---:B------:R-:W-:Y:S01]  /*acf0*/  VIADD R247, R3.reuse, 0x15f ;  /* 0x0000015f03f77836 */ /* 0x040fe20000000000 */
[----:B------:R-:W-:Y:S01]  /*ad00*/  ISETP.GE.AND P3, PT, R244, RZ, PT ;  /* 0x000000fff400720c */ /* 0x000fe20003f66270 */
[----:B------:R-:W-:-:S02]  /*ad10*/  VIADD R244, R3, 0x15e ;  /* 0x0000015e03f47836 */ /* 0x000fc40000000000 */
[----:B------:R-:W-:Y:S01]  /*ad20*/  IMAD.HI.U32 R15, R4, R8, RZ ;  /* 0x00000008040f7227 */ /* 0x000fe200078e00ff */
[----:B------:R-:W-:Y:S02]  /*ad30*/  IABS R5, R247 ;  /* 0x000000f700057213 */ /* 0x000fe40000000000 */
[----:B------:R-:W-:Y:S01]  /*ad40*/  IABS R14, R244 ;  /* 0x000000f4000e7213 */ /* 0x000fe20000000000 */
[----:B------:R-:W-:Y:S02]  /*ad50*/  IMAD.MOV.U32 R16, RZ, RZ, R11 ;  /* 0x000000ffff107224 */ /* 0x000fe400078e000b */
[----:B------:R-:W-:Y:S02]  /*ad60*/  @!P6 IMAD.IADD R0, R0, 0x1, -R2 ;  /* 0x000000010000e824 */ /* 0x000fe400078e0a02 */
[----:B------:R-:W-:Y:S02]  /*ad70*/  IMAD.MOV R15, RZ, RZ, -R15 ;  /* 0x000000ffff0f7224 */ /* 0x000fe400078e0a0f */
[----:B------:R-:W-:Y:S01]  /*ad80*/  @!P1 IMAD.MOV R16, RZ, RZ, -R16 ;  /* 0x000000ffff109224 */ /* 0x000fe200078e0a10 */
[----:B------:R-:W-:Y:S01]  /*ad90*/  ISETP.GT.U32.AND P1, PT, R2, R10, PT ;  /* 0x0000000a0200720c */ /* 0x000fe20003f24070 */
[----:B------:R-:W-:Y:S01]  /*ada0*/  IMAD.HI.U32 R13, R4, R5, RZ ;  /* 0x00000005040d7227 */ /* 0x000fe200078e00ff */
[----:B------:R-:W-:-:S02]  /*adb0*/  ISETP.GT.U32.AND P6, PT, R2, R0, PT ;  /* 0x000000000200720c */ /* 0x000fc40003fc4070 */
[----:B------:R-:W-:Y:S01]  /*adc0*/  STL [R1+0x1d8], R16 ;  /* 0x0001d81001007387 */ /* 0x000fe20000100800 */
[----:B------:R-:W-:-:S04]  /*add0*/  IMAD.HI.U32 R11, R4, R14, RZ ;  /* 0x0000000e040b7227 */ /* 0x000fc800078e00ff */
[----:B------:R-:W-:Y:S02]  /*ade0*/  @!P0 IMAD.MOV R12, RZ, RZ, -R12 ;  /* 0x000000ffff0c8224 */ /* 0x000fe400078e0a0c */
[C---:B------:R-:W-:Y:S02]  /*adf0*/  IMAD R8, R2.reuse, R15, R8 ;  /* 0x0000000f02087224 */ /* 0x040fe400078e0208 */
[----:B------:R-:W-:Y:S01]  /*ae00*/  @!P5 IMAD.MOV R9, RZ, RZ, -R9 ;  /* 0x000000ffff09d224 */ /* 0x000fe200078e0a09 */
[----:B------:R-:W-:Y:S01]  /*ae10*/  STL [R1+0x1d4], R12 ;  /* 0x0001d40c01007387 */ /* 0x000fe20000100800 */
[----:B------:R-:W-:Y:S01]  /*ae20*/  @!P2 IMAD.IADD R7, R7, 0x1, -R2 ;  /* 0x000000010707a824 */ /* 0x000fe200078e0a02 */
[C---:B------:R-:W-:Y:S01]  /*ae30*/  ISETP.GT.U32.AND P5, PT, R2.reuse, R8, PT ;  /* 0x000000080200720c */ /* 0x040fe20003fa4070 */
[----:B------:R-:W-:Y:S01]  /*ae40*/  @!P4 IMAD.MOV R6, RZ, RZ, -R6 ;  /* 0x000000ffff06c224 */ /* 0x000fe200078e0a06 */
[----:B------:R-:W-:Y:S01]  /*ae50*/  STL [R1+0x1d0], R9 ;  /* 0x0001d00901007387 */ /* 0x000fe20000100800 */
[----:B------:R-:W-:Y:S01]  /*ae60*/  IMAD.MOV R13, RZ, RZ, -R13 ;  /* 0x000000ffff0d7224 */ /* 0x000fe200078e0a0d */
[C---:B------:R-:W-:Y:S01]  /*ae70*/  ISETP.GT.U32.AND P0, PT, R2.reuse, R7, PT ;  /* 0x000000070200720c */ /* 0x040fe20003f04070 */
[----:B------:R-:W-:Y:S01]  /*ae80*/  IMAD.MOV R11, RZ, RZ, -R11 ;  /* 0x000000ffff0b7224 */ /* 0x000fe200078e0a0b */
[----:B------:R0:W-:Y:S01]  /*ae90*/  STL [R1+0x1cc], R6 ;  /* 0x0001cc0601007387 */ /* 0x0001e20000100800 */
[----:B------:R-:W-:Y:S01]  /*aea0*/  IMAD R5, R2, R13, R5 ;  /* 0x0000000d02057224 */ /* 0x000fe200078e0205 */
[----:B------:R-:W-:Y:S01]  /*aeb0*/  ISETP.GE.AND P2, PT, R245, RZ, PT ;  /* 0x000000fff500720c */ /* 0x000fe20003f46270 */
[--C-:B------:R-:W-:Y:S01]  /*aec0*/  @!P1 IMAD.IADD R10, R10, 0x1, -R2.reuse ;  /* 0x000000010a0a9824 */ /* 0x100fe200078e0a02 */
[----:B------:R-:W-:Y:S01]  /*aed0*/  ISETP.GE.AND P4, PT, R239, RZ, PT ;  /* 0x000000ffef00720c */ /* 0x000fe20003f86270 */
[----:B------:R-:W-:Y:S01]  /*aee0*/  @!P6 IMAD.IADD R0, R0, 0x1, -R2 ;  /* 0x000000010000e824 */ /* 0x000fe200078e0a02 */
[----:B------:R-:W-:Y:S01]  /*aef0*/  ISETP.GT.U32.AND P1, PT, R2, R5, PT ;  /* 0x000000050200720c */ /* 0x000fe20003f24070 */
[----:B------:R-:W-:-:S02]  /*af00*/  VIADD R245, R3, 0x15d ;  /* 0x0000015d03f57836 */ /* 0x000fc40000000000 */
[----:B------:R-:W-:Y:S01]  /*af10*/  @!P5 IMAD.IADD R8, R8, 0x1, -R2 ;  /* 0x000000010808d824 */ /* 0x000fe200078e0a02 */
[----:B------:R-:W-:Y:S01]  /*af20*/  ISETP.GE.AND P5, PT, R247, RZ, PT ;  /* 0x000000fff700720c */ /* 0x000fe20003fa6270 */
[----:B0-----:R-:W-:Y:S01]  /*af30*/  IMAD R6, R2, R11, R14 ;  /* 0x0000000b02067224 */ /* 0x001fe200078e020e */
[----:B------:R-:W-:Y:S01]  /*af40*/  IABS R13, R245 ;  /* 0x000000f5000d7213 */ /* 0x000fe20000000000 */
[----:B------:R-:W-:Y:S01]  /*af50*/  @!P0 IMAD.IADD R7, R7, 0x1, -R2 ;  /* 0x0000000107078824 */ /* 0x000fe200078e0a02 */
[----:B------:R-:W-:Y:S01]  /*af60*/  ISETP.GE.AND P0, PT, R246, RZ, PT ;  /* 0x000000fff600720c */ /* 0x000fe20003f06270 */
[----:B------:R-:W-:Y:S01]  /*af70*/  @!P3 IMAD.MOV R10, RZ, RZ, -R10 ;  /* 0x000000ffff0ab224 */ /* 0x000fe200078e0a0a */
[C---:B------:R-:W-:Y:S01]  /*af80*/  ISETP.GT.U32.AND P6, PT, R2.reuse, R6, PT ;  /* 0x000000060200720c */ /* 0x040fe20003fc4070 */
[----:B------:R-:W-:Y:S01]  /*af90*/  VIADD R246, R3, 0x15c ;  /* 0x0000015c03f67836 */ /* 0x000fe20000000000 */
[----:B------:R-:W-:Y:S01]  /*afa0*/  ISETP.GT.U32.AND P3, PT, R2, R8, PT ;  /* 0x000000080200720c */ /* 0x000fe20003f64070 */
[----:B------:R-:W-:Y:S01]  /*afb0*/  @!P1 IMAD.IADD R5, R5, 0x1, -R2 ;  /* 0x0000000105059824 */ /* 0x000fe200078e0a02 */
[----:B------:R0:W-:Y:S01]  /*afc0*/  STL [R1+0x1c8], R10 ;  /* 0x0001c80a01007387 */ /* 0x0001e20000100800 */
[----:B------:R-:W-:Y:S01]  /*afd0*/  IMAD.MOV.U32 R12, RZ, RZ, R7 ;  /* 0x000000ffff0c7224 */ /* 0x000fe200078e0007 */
[----:B------:R-:W-:Y:S01]  /*afe0*/  ISETP.GE.AND P1, PT, R244, RZ, PT ;  /* 0x000000fff400720c */ /* 0x000fe20003f26270 */
[----:B------:R-:W-:-:S04]  /*aff0*/  IMAD.HI.U32 R9, R4, R13, RZ ;  /* 0x0000000d04097227 */ /* 0x000fc800078e00ff */
[----:B------:R-:W-:Y:S01]  /*b000*/  @!P2 IMAD.MOV R12, RZ, RZ, -R12 ;  /* 0x000000ffff0ca224 */ /* 0x000fe200078e0a0c */
[----:B------:R-:W-:Y:S01]  /*b010*/  ISETP.GT.U32.AND P2, PT, R2, R5, PT ;  /* 0x000000050200720c */ /* 0x000fe20003f44070 */
[----:B------:R-:W-:Y:S01]  /*b020*/  @!P6 IMAD.IADD R6, R6, 0x1, -R2 ;  /* 0x000000010606e824 */ /* 0x000fe200078e0a02 */
[----:B0-----:R-:W-:Y:S01]  /*b030*/  IABS R10, R246 ;  /* 0x000000f6000a7213 */ /* 0x001fe20000000000 */
[----:B------:R-:W-:Y:S01]  /*b040*/  IMAD.MOV R9, RZ, RZ, -R9 ;  /* 0x000000ffff097224 */ /* 0x000fe200078e0a09 */
[----:B------:R0:W-:Y:S01]  /*b050*/  STL [R1+0x1c4], R12 ;  /* 0x0001c40c01007387 */ /* 0x0001e20000100800 */
[----:B------:R-:W-:Y:S01]  /*b060*/  VIADD R247, R3, 0x15b ;  /* 0x0000015b03f77836 */ /* 0x000fe20000000000 */
[----:B------:R-:W-:Y:S01]  /*b070*/  ISETP.GT.U32.AND P6, PT, R2, R6, PT ;  /* 0x000000060200720c */ /* 0x000fe20003fc4070 */
[----:B------:R-:W-:-:S03]  /*b080*/  IMAD.HI.U32 R7, R4, R10, RZ ;  /* 0x0000000a04077227 */ /* 0x000fc600078e00ff */
[----:B------:R-:W-:Y:S01]  /*b090*/  IABS R11, R247 ;  /* 0x000000f7000b7213 */ /* 0x000fe20000000000 */
[----:B------:R-:W-:Y:S02]  /*b0a0*/  IMAD R9, R2, R9, R13 ;  /* 0x0000000902097224 */ /* 0x000fe400078e020d */
[----:B------:R-:W-:Y:S02]  /*b0b0*/  IMAD.MOV R7, RZ, RZ, -R7 ;  /* 0x000000ffff077224 */ /* 0x000fe400078e0a07 */
[----:B------:R-:W-:Y:S01]  /*b0c0*/  @!P3 IMAD.IADD R8, R8, 0x1, -R2 ;  /* 0x000000010808b824 */ /* 0x000fe200078e0a02 */
[C---:B------:R-:W-:Y:S01]  /*b0d0*/  ISETP.GT.U32.AND P3, PT, R2.reuse, R9, PT ;  /* 0x000000090200720c */ /* 0x040fe20003f64070 */
[----:B------:R-:W-:Y:S02]  /*b0e0*/  IMAD R7, R2, R7, R10 ;  /* 0x0000000702077224 */ /* 0x000fe400078e020a */
[----:B0-----:R-:W-:Y:S02]  /*b0f0*/  IMAD.MOV.U32 R12, RZ, RZ, R8 ;  /* 0x000000ffff0c7224 */ /* 0x001fe400078e0008 */
[----:B------:R-:W-:Y:S01]  /*b100*/  @!P4 IMAD.MOV R0, RZ, RZ, -R0 ;  /* 0x000000ffff00c224 */ /* 0x000fe200078e0a00 */
[----:B------:R-:W-:Y:S01]  /*b110*/  ISETP.GE.AND P4, PT, R245, RZ, PT ;  /* 0x000000fff500720c */ /* 0x000fe20003f86270 */
[--C-:B------:R-:W-:Y:S01]  /*b120*/  @!P2 IMAD.IADD R5, R5, 0x1, -R2.reuse ;  /* 0x000000010505a824 */ /* 0x100fe200078e0a02 */
[----:B------:R-:W-:Y:S01]  /*b130*/  ISETP.GE.AND P2, PT, R247, RZ, PT ;  /* 0x000000fff700720c */ /* 0x000fe20003f46270 */
[----:B------:R-:W-:Y:S01]  /*b140*/  @!P6 IMAD.IADD R6, R6, 0x1, -R2 ;  /* 0x000000010606e824 */ /* 0x000fe200078e0a02 */
[----:B------:R-:W-:Y:S01]  /*b150*/  ISETP.GT.U32.AND P6, PT, R2, R7, PT ;  /* 0x000000070200720c */ /* 0x000fe20003fc4070 */
[----:B------:R-:W-:Y:S01]  /*b160*/  @!P0 IMAD.MOV R12, RZ, RZ, -R12 ;  /* 0x000000ffff0c8224 */ /* 0x000fe200078e0a0c */
[----:B------:R0:W-:Y:S01]  /*b170*/  STL [R1+0x1c0], R0 ;  /* 0x0001c00001007387 */ /* 0x0001e20000100800 */
[----:B------:R-:W-:Y:S01]  /*b180*/  VIADD R247, R3, 0x15a ;  /* 0x0000015a03f77836 */ /* 0x000fe20000000000 */
[----:B------:R-:W-:Y:S01]  /*b190*/  ISETP.GE.AND P0, PT, R246, RZ, PT ;  /* 0x000000fff600720c */ /* 0x000fe20003f06270 */
[----:B------:R-:W-:Y:S01]  /*b1a0*/  @!P3 IMAD.IADD R9, R9, 0x1, -R2 ;  /* 0x000000010909b824 */ /* 0x000fe200078e0a02 */
[----:B------:R1:W-:Y:S01]  /*b1b0*/  STL [R1+0x1bc], R12 ;  /* 0x0001bc0c01007387 */ /* 0x0003e20000100800 */
[----:B------:R-:W-:Y:S01]  /*b1c0*/  VIADD R244, R3, 0x159 ;  /* 0x0000015903f47836 */ /* 0x000fe20000000000 */
[----:B------:R-:W-:Y:S01]  /*b1d0*/  ISETP.GE.AND P3, PT, R247, RZ, PT ;  /* 0x000000fff700720c */ /* 0x000fe20003f66270 */
[----:B------:R-:W-:-:S02]  /*b1e0*/  IMAD.MOV.U32 R14, RZ, RZ, R5 ;  /* 0x000000ffff0e7224 */ /* 0x000fc400078e0005 */
[----:B------:R-:W-:Y:S02]  /*b1f0*/  VIADD R245, R3, 0x158 ;  /* 0x0000015803f57836 */ /* 0x000fe40000000000 */
[----:B0-----:R-:W-:Y:S01]  /*b200*/  IMAD.HI.U32 R0, R4, R11, RZ ;  /* 0x0000000b04007227 */ /* 0x001fe200078e00ff */
[----:B-1----:R-:W-:-:S03]  /*b210*/  IABS R12, R247 ;  /* 0x000000f7000c7213 */ /* 0x002fc60000000000 */
[----:B------:R-:W-:Y:S01]  /*b220*/  IMAD.MOV R0, RZ, RZ, -R0 ;  /* 0x000000ffff007224 */ /* 0x000fe200078e0a00 */
[----:B------:R-:W-:Y:S01]  /*b230*/  IABS R8, R245 ;  /* 0x000000f500087213 */ /* 0x000fe20000000000 */
[----:B------:R-:W-:Y:S02]  /*b240*/  @!P6 IMAD.IADD R7, R7, 0x1, -R2 ;  /* 0x000000010707e824 */ /* 0x000fe400078e0a02 */
[C---:B------:R-:W-:Y:S01]  /*b250*/  IMAD R10, R2.reuse, R0, R11 ;  /* 0x00000000020a7224 */ /* 0x040fe200078e020b */
[----:B------:R-:W-:Y:S01]  /*b260*/  IABS R0, R244 ;  /* 0x000000f400007213 */ /* 0x000fe20000000000 */
[----:B------:R-:W-:Y:S01]  /*b270*/  IMAD.MOV.U32 R11, RZ, RZ, R12 ;  /* 0x000000ffff0b7224 */ /* 0x000fe200078e000c */
[C---:B------:R-:W-:Y:S01]  /*b280*/  ISETP.GT.U32.AND P6, PT, R2.reuse, R7, PT ;  /* 0x000000070200720c */ /* 0x040fe20003fc4070 */
[----:B------:R-:W-:Y:S01]  /*b290*/  @!P5 IMAD.MOV R14, RZ, RZ, -R14 ;  /* 0x000000ffff0ed224 */ /* 0x000fe200078e0a0e */
[----:B------:R-:W-:Y:S01]  /*b2a0*/  ISETP.GT.U32.AND P5, PT, R2, R9, PT ;  /* 0x000000090200720c */ /* 0x000fe20003fa4070 */
[----:B------:R-:W-:-:S03]  /*b2b0*/  IMAD.HI.U32 R13, R4, R11, RZ ;  /* 0x0000000b040d7227 */ /* 0x000fc600078e00ff */
[----:B------:R0:W-:Y:S01]  /*b2c0*/  STL [R1+0x1b8], R14 ;  /* 0x0001b80e01007387 */ /* 0x0001e20000100800 */
[----:B------:R-:W-:-:S04]  /*b2d0*/  IMAD.HI.U32 R5, R4, R0, RZ ;  /* 0x0000000004057227 */ /* 0x000fc800078e00ff */
[----:B------:R-:W-:Y:S02]  /*b2e0*/  IMAD.MOV R13, RZ, RZ, -R13 ;  /* 0x000000ffff0d7224 */ /* 0x000fe400078e0a0d */
[----:B------:R-:W-:Y:S02]  /*b2f0*/  IMAD.MOV R5, RZ, RZ, -R5 ;  /* 0x000000ffff057224 */ /* 0x000fe400078e0a05 */
[C---:B------:R-:W-:Y:S02]  /*b300*/  IMAD R11, R2.reuse, R13, R11 ;  /* 0x0000000d020b7224 */ /* 0x040fe400078e020b */
[----:B0-----:R-:W-:Y:S02]  /*b310*/  IMAD.MOV.U32 R14, RZ, RZ, R6 ;  /* 0x000000ffff0e7224 */ /* 0x001fe400078e0006 */
[C---:B------:R-:W-:Y:S02]  /*b320*/  IMAD R0, R2.reuse, R5, R0 ;  /* 0x0000000502007224 */ /* 0x040fe400078e0200 */
[----:B------:R-:W-:Y:S01]  /*b330*/  @!P1 IMAD.MOV R14, RZ, RZ, -R14 ;  /* 0x000000ffff0e9224 */ /* 0x000fe200078e0a0e */
[C---:B------:R-:W-:Y:S01]  /*b340*/  ISETP.GT.U32.AND P1, PT, R2.reuse, R10, PT ;  /* 0x0000000a0200720c */ /* 0x040fe20003f24070 */
[--C-:B------:R-:W-:Y:S01]  /*b350*/  @!P5 IMAD.IADD R9, R9, 0x1, -R2.reuse ;  /* 0x000000010909d824 */ /* 0x100fe200078e0a02 */
[C---:B------:R-:W-:Y:S01]  /*b360*/  ISETP.GT.U32.AND P5, PT, R2.reuse, R11, PT ;  /* 0x0000000b0200720c */ /* 0x040fe20003fa4070 */
[----:B------:R-:W-:Y:S01]  /*b370*/  VIADD R239, R3, 0x157 ;  /* 0x0000015703ef7836 */ /* 0x000fe20000000000 */
[----:B------:R-:W-:Y:S01]  /*b380*/  STL [R1+0x1b4], R14 ;  /* 0x0001b40e01007387 */ /* 0x000fe20000100800 */
[----:B------:R-:W-:Y:S01]  /*b390*/  @!P6 IMAD.IADD R7, R7, 0x1, -R2 ;  /* 0x000000010707e824 */ /* 0x000fe200078e0a02 */
[----:B------:R-:W-:Y:S01]  /*b3a0*/  ISETP.GT.U32.AND P6, PT, R2, R0, PT ;  /* 0x000000000200720c */ /* 0x000fe20003fc4070 */
[----:B------:R-:W-:Y:S01]  /*b3b0*/  VIADD R246, R3, 0x156 ;  /* 0x0000015603f67836 */ /* 0x000fe20000000000 */
[----:B------:R-:W-:Y:S01]  /*b3c0*/  IABS R12, R239 ;  /* 0x000000ef000c7213 */ /* 0x000fe20000000000 */
[----:B------:R-:W-:-:S03]  /*b3d0*/  IMAD.HI.U32 R13, R4, R8, RZ ;  /* 0x00000008040d7227 */ /* 0x000fc600078e00ff */
[----:B------:R-:W-:Y:S01]  /*b3e0*/  IABS R5, R246 ;  /* 0x000000f600057213 */ /* 0x000fe20000000000 */
[----:B------:R-:W-:Y:S01]  /*b3f0*/  @!P1 IMAD.IADD R10, R10, 0x1, -R2 ;  /* 0x000000010a0a9824 */ /* 0x000fe200078e0a02 */
[----:B------:R-:W-:Y:S01]  /*b400*/  ISETP.GE.AND P1, PT, R244, RZ, PT ;  /* 0x000000fff400720c */ /* 0x000fe20003f26270 */
[----:B------:R-:W-:Y:S02]  /*b410*/  IMAD.MOV.U32 R6, RZ, RZ, R12 ;  /* 0x000000ffff067224 */ /* 0x000fe400078e000c */
[----:B------:R-:W-:Y:S01]  /*b420*/  @!P5 IMAD.IADD R11, R11, 0x1, -R2 ;  /* 0x000000010b0bd824 */ /* 0x000fe200078e0a02 */
[----:B------:R-:W-:Y:S01]  /*b430*/  ISETP.GT.U32.AND P5, PT, R2, R10, PT ;  /* 0x0000000a0200720c */ /* 0x000fe20003fa4070 */
[----:B------:R-:W-:Y:S02]  /*b440*/  IMAD.MOV R13, RZ, RZ, -R13 ;  /* 0x000000ffff0d7224 */ /* 0x000fe400078e0a0d */
[----:B------:R-:W-:-:S04]  /*b450*/  IMAD.HI.U32 R12, R4, R6, RZ ;  /* 0x00000006040c7227 */ /* 0x000fc800078e00ff */
[----:B------:R-:W-:Y:S01]  /*b460*/  @!P6 IMAD.IADD R0, R0, 0x1, -R2 ;  /* 0x000000010000e824 */ /* 0x000fe200078e0a02 */
[C---:B------:R-:W-:Y:S01]  /*b470*/  ISETP.GT.U32.AND P6, PT, R2.reuse, R11, PT ;  /* 0x0000000b0200720c */ /* 0x040fe20003fc4070 */
[----:B------:R-:W-:Y:S02]  /*b480*/  IMAD R8, R2, R13, R8 ;  /* 0x0000000d02087224 */ /* 0x000fe400078e0208 */
[----:B------:R-:W-:Y:S02]  /*b490*/  IMAD.MOV R12, RZ, RZ, -R12 ;  /* 0x000000ffff0c7224 */ /* 0x000fe400078e0a0c */
[----:B------:R-:W-:-:S04]  /*b4a0*/  IMAD.HI.U32 R13, R4, R5, RZ ;  /* 0x00000005040d7227 */ /* 0x000fc800078e00ff */
[----:B------:R-:W-:Y:S01]  /*b4b0*/  @!P4 IMAD.MOV R9, RZ, RZ, -R9 ;  /* 0x000000ffff09c224 */ /* 0x000fe200078e0a09 */
[C---:B------:R-:W-:Y:S01]  /*b4c0*/  ISETP.GT.U32.AND P4, PT, R2.reuse, R0, PT ;  /* 0x000000000200720c */ /* 0x040fe20003f84070 */
[----:B------:R-:W-:Y:S01]  /*b4d0*/  @!P0 IMAD.MOV R7, RZ, RZ, -R7 ;  /* 0x000000ffff078224 */ /* 0x000fe200078e0a07 */
[C---:B------:R-:W-:Y:S01]  /*b4e0*/  ISETP.GT.U32.AND P0, PT, R2.reuse, R8, PT ;  /* 0x000000080200720c */ /* 0x040fe20003f04070 */
[----:B------:R-:W-:Y:S01]  /*b4f0*/  IMAD R6, R2, R12, R6 ;  /* 0x0000000c02067224 */ /* 0x000fe200078e0206 */
[----:B------:R-:W-:Y:S01]  /*b500*/  STL [R1+0x1b0], R9 ;  /* 0x0001b00901007387 */ /* 0x000fe20000100800 */
[----:B------:R-:W-:Y:S02]  /*b510*/  IMAD.MOV R13, RZ, RZ, -R13 ;  /* 0x000000ffff0d7224 */ /* 0x000fe400078e0a0d */
[----:B------:R-:W-:Y:S01]  /*b520*/  @!P5 IMAD.IADD R10, R10, 0x1, -R2 ;  /* 0x000000010a0ad824 */ /* 0x000fe200078e0a02 */
[----:B------:R0:W-:Y:S01]  /*b530*/  STL [R1+0x1ac], R7 ;  /* 0x0001ac0701007387 */ /* 0x0001e20000100800 */
[----:B------:R-:W-:Y:S01]  /*b540*/  ISETP.GT.U32.AND P5, PT, R2, R6, PT ;  /* 0x000000060200720c */ /* 0x000fe20003fa4070 */
[----:B------:R-:W-:-:S02]  /*b550*/  VIADD R247, R3, 0x155 ;  /* 0x0000015503f77836 */ /* 0x000fc40000000000 */
[--C-:B------:R-:W-:Y:S02]  /*b560*/  @!P6 IMAD.IADD R11, R11, 0x1, -R2.reuse ;  /* 0x000000010b0be824 */ /* 0x100fe400078e0a02 */
[----:B------:R-:W-:Y:S01]  /*b570*/  VIADD R244, R3, 0x154 ;  /* 0x0000015403f47836 */ /* 0x000fe20000000000 */
[----:B------:R-:W-:Y:S01]  /*b580*/  IABS R12, R247 ;  /* 0x000000f7000c7213 */ /* 0x000fe20000000000 */
[----:B------:R-:W-:Y:S01]  /*b590*/  @!P0 IMAD.IADD R8, R8, 0x1, -R2 ;  /* 0x0000000108088824 */ /* 0x000fe200078e0a02 */
[----:B------:R-:W-:Y:S01]  /*b5a0*/  ISETP.GE.AND P0, PT, R239, RZ, PT ;  /* 0x000000ffef00720c */ /* 0x000fe20003f06270 */
[----:B0-----:R-:W-:Y:S01]  /*b5b0*/  IMAD R7, R2, R13, R5 ;  /* 0x0000000d02077224 */ /* 0x001fe200078e0205 */
[----:B------:R-:W-:Y:S01]  /*b5c0*/  IABS R9, R244 ;  /* 0x000000f400097213 */ /* 0x000fe20000000000 */
[----:B------:R-:W-:-:S03]  /*b5d0*/  IMAD.HI.U32 R5, R4, R12, RZ ;  /* 0x0000000c04057227 */ /* 0x000fc600078e00ff */
[----:B------:R-:W-:Y:S01]  /*b5e0*/  ISETP.GT.U32.AND P6, PT, R2, R7, PT ;  /* 0x000000070200720c */ /* 0x000fe20003fc4070 */
[--C-:B------:R-:W-:Y:S01]  /*b5f0*/  @!P5 IMAD.IADD R6, R6, 0x1, -R2.reuse ;  /* 0x000000010606d824 */ /* 0x100fe200078e0a02 */
[----:B------:R-:W-:Y:S01]  /*b600*/  ISETP.GT.U32.AND P5, PT, R2, R8, PT ;  /* 0x000000080200720c */ /* 0x000fe20003fa4070 */
[----:B------:R-:W-:Y:S02]  /*b610*/  IMAD.MOV R5, RZ, RZ, -R5 ;  /* 0x000000ffff057224 */ /* 0x000fe400078e0a05 */
[----:B------:R-:W-:Y:S01]  /*b620*/  @!P4 IMAD.IADD R0, R0, 0x1, -R2 ;  /* 0x000000010000c824 */ /* 0x000fe200078e0a02 */
[----:B------:R-:W-:Y:S01]  /*b630*/  ISETP.GE.AND P4, PT, R245, RZ, PT ;  /* 0x000000fff500720c */ /* 0x000fe20003f86270 */
[----:B------:R-:W-:-:S04]  /*b640*/  IMAD.HI.U32 R13, R4, R9, RZ ;  /* 0x00000009040d7227 */ /* 0x000fc800078e00ff */
[C---:B------:R-:W-:Y:S02]  /*b650*/  IMAD R5, R2.reuse, R5, R12 ;  /* 0x0000000502057224 */ /* 0x040fe400078e020c */
[----:B------:R-:W-:Y:S01]  /*b660*/  @!P6 IMAD.IADD R7, R7, 0x1, -R2 ;  /* 0x000000010707e824 */ /* 0x000fe200078e0a02 */
[C---:B------:R-:W-:Y:S01]  /*b670*/  ISETP.GT.U32.AND P6, PT, R2.reuse, R6, PT ;  /* 0x000000060200720c */ /* 0x040fe20003fc4070 */
[----:B------:R-:W-:Y:S02]  /*b680*/  @!P2 IMAD.MOV R10, RZ, RZ, -R10 ;  /* 0x000000ffff0aa224 */ /* 0x000fe400078e0a0a */
[----:B------:R-:W-:Y:S01]  /*b690*/  @!P3 IMAD.MOV R11, RZ, RZ, -R11 ;  /* 0x000000ffff0bb224 */ /* 0x000fe200078e0a0b */
[C---:B------:R-:W-:Y:S01]  /*b6a0*/  ISETP.GT.U32.AND P2, PT, R2.reuse, R7, PT ;  /* 0x000000070200720c */ /* 0x040fe20003f44070 */
[----:B------:R-:W-:Y:S01]  /*b6b0*/  @!P1 IMAD.MOV R0, RZ, RZ, -R0 ;  /* 0x000000ffff009224 */ /* 0x000fe200078e0a00 */
[----:B------:R-:W-:Y:S01]  /*b6c0*/  STL [R1+0x1a8], R10 ;  /* 0x0001a80a01007387 */ /* 0x000fe20000100800 */
[C---:B------:R-:W-:Y:S01]  /*b6d0*/  VIADD R245, R3.reuse, 0x153 ;  /* 0x0000015303f57836 */ /* 0x040fe20000000000 */
[----:B------:R-:W-:Y:S01]  /*b6e0*/  ISETP.GT.U32.AND P1, PT, R2, R5, PT ;  /* 0x000000050200720c */ /* 0x000fe20003f24070 */
[----:B------:R-:W-:Y:S01]  /*b6f0*/  IMAD.MOV R13, RZ, RZ, -R13 ;  /* 0x000000ffff0d7224 */ /* 0x000fe200078e0a0d */
[----:B------:R0:W-:Y:S01]  /*b700*/  STL [R1+0x1a4], R11 ;  /* 0x0001a40b01007387 */ /* 0x0001e20000100800 */
[----:B------:R-:W-:Y:S01]  /*b710*/  ISETP.GE.AND P3, PT, R246, RZ, PT ;  /* 0x000000fff600720c */ /* 0x000fe20003f66270 */
[----:B------:R-:W-:Y:S01]  /*b720*/  VIADD R246, R3, 0x152 ;  /* 0x0000015203f67836 */ /* 0x000fe20000000000 */
[----:B------:R-:W-:Y:S01]  /*b730*/  IABS R12, R245 ;  /* 0x000000f5000c7213 */ /* 0x000fe20000000000 */
[----:B------:R1:W-:Y:S01]  /*b740*/  STL [R1+0x1a0], R0 ;  /* 0x0001a00001007387 */ /* 0x0003e20000100800 */
[----:B------:R-:W-:-:S02]  /*b750*/  @!P6 IMAD.IADD R6, R6, 0x1, -R2 ;  /* 0x000000010606e824 */ /* 0x000fc400078e0a02 */
[--C-:B------:R-:W-:Y:S01]  /*b760*/  @!P5 IMAD.IADD R8, R8, 0x1, -R2.reuse ;  /* 0x000000010808d824 */ /* 0x100fe200078e0a02 */
[----:B------:R-:W-:Y:S01]  /*b770*/  ISETP.GE.AND P5, PT, R247, RZ, PT ;  /* 0x000000fff700720c */ /* 0x000fe20003fa6270 */
[----:B------:R-:W-:Y:S01]  /*b780*/  VIADD R247, R3, 0x151 ;  /* 0x0000015103f77836 */ /* 0x000fe20000000000 */
[----:B0-----:R-:W-:Y:S01]  /*b790*/  IABS R11, R246 ;  /* 0x000000f6000b7213 */ /* 0x001fe20000000000 */
[----:B------:R-:W-:Y:S01]  /*b7a0*/  @!P1 IMAD.IADD R5, R5, 0x1, -R2 ;  /* 0x0000000105059824 */ /* 0x000fe200078e0a02 */
[----:B------:R-:W-:Y:S01]  /*b7b0*/  ISETP.GE.AND P1, PT, R245, RZ, PT ;  /* 0x000000fff500720c */ /* 0x000fe20003f26270 */
[----:B------:R-:W-:Y:S01]  /*b7c0*/  @!P4 IMAD.MOV R8, RZ, RZ, -R8 ;  /* 0x000000ffff08c224 */ /* 0x000fe200078e0a08 */
[----:B------:R-:W-:Y:S01]  /*b7d0*/  IABS R10, R247 ;  /* 0x000000f7000a7213 */ /* 0x000fe20000000000 */
[C---:B-1----:R-:W-:Y:S01]  /*b7e0*/  IMAD R0, R2.reuse, R13, R9 ;  /* 0x0000000d02007224 */ /* 0x042fe200078e0209 */
[----:B------:R-:W-:Y:S01]  /*b7f0*/  ISETP.GT.U32.AND P4, PT, R2, R5, PT ;  /* 0x000000050200720c */ /* 0x000fe20003f84070 */
[----:B------:R-:W-:Y:S01]  /*b800*/  IMAD.HI.U32 R9, R4, R12, RZ ;  /* 0x0000000c04097227 */ /* 0x000fe200078e00ff */
[----:B------:R-:W-:Y:S02]  /*b810*/  STL [R1+0x19c], R8 ;  /* 0x00019c0801007387 */ /* 0x000fe40000100800 */
[----:B------:R-:W-:Y:S01]  /*b820*/  ISETP.GT.U32.AND P6, PT, R2, R0, PT ;  /* 0x000000000200720c */ /* 0x000fe20003fc4070 */
[----:B------:R-:W-:-:S02]  /*b830*/  IMAD.MOV R9, RZ, RZ, -R9 ;  /* 0x000000ffff097224 */ /* 0x000fc400078e0a09 */
[----:B------:R-:W-:Y:S02]  /*b840*/  @!P0 IMAD.MOV R6, RZ, RZ, -R6 ;  /* 0x000000ffff068224 */ /* 0x000fe400078e0a06 */
[----:B------:R-:W-:Y:S01]  /*b850*/  @!P2 IMAD.IADD R7, R7, 0x1, -R2 ;  /* 0x000000010707a824 */ /* 0x000fe200078e0a02 */
[----:B------:R-:W-:Y:S01]  /*b860*/  ISETP.GE.AND P2, PT, R244, RZ, PT ;  /* 0x000000fff400720c */ /* 0x000fe20003f46270 */
[----:B------:R-:W-:Y:S01]  /*b870*/  IMAD R9, R2, R9, R12 ;  /* 0x0000000902097224 */ /* 0x000fe200078e020c */
[----:B------:R0:W-:Y:S01]  /*b880*/  STL [R1+0x198], R6 ;  /* 0x0001980601007387 */ /* 0x0001e20000100800 */
[----:B------:R-:W-:-:S04]  /*b890*/  IMAD.HI.U32 R14, R4, R11, RZ ;  /* 0x0000000b040e7227 */ /* 0x000fc800078e00ff */
[----:B------:R-:W-:Y:S01]  /*b8a0*/  @!P6 IMAD.IADD R0, R0, 0x1, -R2 ;  /* 0x000000010000e824 */ /* 0x000fe200078e0a02 */
[----:B------:R-:W-:Y:S01]  /*b8b0*/  ISETP.GT.U32.AND P6, PT, R2, R9, PT ;  /* 0x000000090200720c */ /* 0x000fe20003fc4070 */
[----:B------:R-:W-:-:S03]  /*b8c0*/  IMAD.HI.U32 R12, R4, R10, RZ ;  /* 0x0000000a040c7227 */ /* 0x000fc600078e00ff */
[----:B------:R-:W-:Y:S01]  /*b8d0*/  ISETP.GT.U32.AND P0, PT, R2, R0, PT ;  /* 0x000000000200720c */ /* 0x000fe20003f04070 */
[----:B0-----:R-:W-:Y:S02]  /*b8e0*/  IMAD.MOV.U32 R6, RZ, RZ, R7 ;  /* 0x000000ffff067224 */ /* 0x001fe400078e0007 */
[----:B------:R-:W-:Y:S02]  /*b8f0*/  IMAD.MOV R14, RZ, RZ, -R14 ;  /* 0x000000ffff0e7224 */ /* 0x000fe400078e0a0e */
[----:B------:R-:W-:Y:S02]  /*b900*/  VIADD R244, R3, 0x150 ;  /* 0x0000015003f47836 */ /* 0x000fe40000000000 */
[----:B------:R-:W-:Y:S01]  /*b910*/  @!P3 IMAD.MOV R6, RZ, RZ, -R6 ;  /* 0x000000ffff06b224 */ /* 0x000fe200078e0a06 */
[----:B------:R-:W-:Y:S01]  /*b920*/  ISETP.GE.AND P3, PT, R246, RZ, PT ;  /* 0x000000fff600720c */ /* 0x000fe20003f66270 */
[----:B------:R-:W-:Y:S01]  /*b930*/  IMAD.MOV R12, RZ, RZ, -R12 ;  /* 0x000000ffff0c7224 */ /* 0x000fe200078e0a0c */
[----:B------:R-:W-:Y:S01]  /*b940*/  IABS R13, R244 ;  /* 0x000000f4000d7213 */ /* 0x000fe20000000000 */
[----:B------:R-:W-:Y:S01]  /*b950*/  IMAD R7, R2, R14, R11 ;  /* 0x0000000e02077224 */ /* 0x000fe200078e020b */
[----:B------:R0:W-:Y:S01]  /*b960*/  STL [R1+0x190], R6 ;  /* 0x0001900601007387 */ /* 0x0001e20000100800 */
[----:B------:R-:W-:-:S02]  /*b970*/  @!P4 IMAD.IADD R5, R5, 0x1, -R2 ;  /* 0x000000010505c824 */ /* 0x000fc400078e0a02 */
[----:B------:R-:W-:Y:S01]  /*b980*/  IMAD.MOV.U32 R8, RZ, RZ, R13 ;  /* 0x000000ffff087224 */ /* 0x000fe200078e000d */
[----:B------:R-:W-:Y:S01]  /*b990*/  ISETP.GT.U32.AND P4, PT, R2, R7, PT ;  /* 0x000000070200720c */ /* 0x000fe20003f84070 */
[----:B------:R-:W-:Y:S02]  /*b9a0*/  @!P6 IMAD.IADD R9, R9, 0x1, -R2 ;  /* 0x000000010909e824 */ /* 0x000fe400078e0a02 */
[----:B------:R-:W-:Y:S02]  /*b9b0*/  IMAD.MOV.U32 R15, RZ, RZ, R5 ;  /* 0x000000ffff0f7224 */ /* 0x000fe400078e0005 */
[----:B------:R-:W-:-:S04]  /*b9c0*/  IMAD.HI.U32 R11, R4, R8, RZ ;  /* 0x00000008040b7227 */ /* 0x000fc800078e00ff */
[C---:B0-----:R-:W-:Y:S02]  /*b9d0*/  IMAD R6, R2.reuse, R12, R10 ;  /* 0x0000000c02067224 */ /* 0x041fe400078e020a */
[C---:B------:R-:W-:Y:S02]  /*b9e0*/  VIADD R239, R3.reuse, 0x14f ;  /* 0x0000014f03ef7836 */ /* 0x040fe40000000000 */
[----:B------:R-:W-:Y:S01]  /*b9f0*/  @!P5 IMAD.MOV R15, RZ, RZ, -R15 ;  /* 0x000000ffff0fd224 */ /* 0x000fe200078e0a0f */
[----:B------:R-:W-:Y:S01]  /*ba00*/  ISETP.GT.U32.AND P6, PT, R2, R6, PT ;  /* 0x000000060200720c */ /* 0x000fe20003fc4070 */
[----:B------:R-:W-:Y:S01]  /*ba10*/  IMAD.MOV R11, RZ, RZ, -R11 ;  /* 0x000000ffff0b7224 */ /* 0x000fe200078e0a0b */
[----:B------:R-:W-:Y:S01]  /*ba20*/  IABS R13, R239 ;  /* 0x000000ef000d7213 */ /* 0x000fe20000000000 */
[--C-:B------:R-:W-:Y:S01]  /*ba30*/  @!P0 IMAD.IADD R0, R0, 0x1, -R2.reuse ;  /* 0x0000000100008824 */ /* 0x100fe200078e0a02 */
[----:B------:R0:W-:Y:S01]  /*ba40*/  STL [R1+0x188], R15 ;  /* 0x0001880f01007387 */ /* 0x0001e20000100800 */
[----:B------:R-:W-:Y:S01]  /*ba50*/  VIADD R245, R3, 0x14e ;  /* 0x0000014e03f57836 */ /* 0x000fe20000000000 */
[----:B------:R-:W-:Y:S01]  /*ba60*/  ISETP.GE.AND P0, PT, R247, RZ, PT ;  /* 0x000000fff700720c */ /* 0x000fe20003f06270 */
[----:B------:R-:W-:Y:S01]  /*ba70*/  @!P4 IMAD.IADD R7, R7, 0x1, -R2 ;  /* 0x000000010707c824 */ /* 0x000fe200078e0a02 */
[C---:B------:R-:W-:Y:S01]  /*ba80*/  ISETP.GT.U32.AND P4, PT, R2.reuse, R9, PT ;  /* 0x000000090200720c */ /* 0x040fe20003f84070 */
[----:B------:R-:W-:Y:S01]  /*ba90*/  IMAD R8, R2, R11, R8 ;  /* 0x0000000b02087224 */ /* 0x000fe200078e0208 */
[----:B------:R-:W-:Y:S01]  /*baa0*/  IABS R10, R245 ;  /* 0x000000f5000a7213 */ /* 0x000fe20000000000 */
[----:B------:R-:W-:-:S04]  /*bab0*/  IMAD.HI.U32 R14, R4, R13, RZ ;  /* 0x0000000d040e7227 */ /* 0x000fc800078e00ff */
[----:B0-----:R-:W-:Y:S02]  /*bac0*/  IMAD.MOV.U32 R15, RZ, RZ, R0 ;  /* 0x000000ffff0f7224 */ /* 0x001fe400078e0000 */
[----:B------:R-:W-:Y:S01]  /*bad0*/  @!P6 IMAD.IADD R6, R6, 0x1, -R2 ;  /* 0x000000010606e824 */ /* 0x000fe200078e0a02 */
[C---:B------:R-:W-:Y:S01]  /*bae0*/  ISETP.GT.U32.AND P6, PT, R2.reuse, R7, PT ;  /* 0x000000070200720c */ /* 0x040fe20003fc4070 */
[----:B------:R-:W-:Y:S01]  /*baf0*/  @!P2 IMAD.MOV R15, RZ, RZ, -R15 ;  /* 0x000000ffff0fa224 */ /* 0x000fe200078e0a0f */
[----:B------:R-:W-:Y:S01]  /*bb00*/  ISETP.GT.U32.AND P2, PT, R2, R8, PT ;  /* 0x000000080200720c */ /* 0x000fe20003f44070 */
[----:B------:R-:W-:Y:S01]  /*bb10*/  IMAD.HI.U32 R5, R4, R10, RZ ;  /* 0x0000000a04057227 */ /* 0x000fe200078e00ff */
[----:B------:R-:W-:Y:S02]  /*bb20*/  ISETP.GT.U32.AND P5, PT, R2, R6, PT ;  /* 0x000000060200720c */ /* 0x000fe40003fa4070 */
[----:B------:R-:W-:Y:S01]  /*bb30*/  STL [R1+0x184], R15 ;  /* 0x0001840f01007387 */ /* 0x000fe20000100800 */
[----:B------:R-:W-:-:S02]  /*bb40*/  IMAD.MOV R14, RZ, RZ, -R14 ;  /* 0x000000ffff0e7224 */ /* 0x000fc400078e0a0e */
[----:B------:R-:W-:Y:S02]  /*bb50*/  IMAD.MOV R0, RZ, RZ, -R5 ;  /* 0x000000ffff007224 */ /* 0x000fe400078e0a05 */
[----:B------:R-:W-:Y:S02]  /*bb60*/  IMAD R5, R2, R14, R13 ;  /* 0x0000000e02057224 */ /* 0x000fe400078e020d */
[--C-:B------:R-:W-:Y:S02]  /*bb70*/  @!P6 IMAD.IADD R7, R7, 0x1, -R2.reuse ;  /* 0x000000010707e824 */ /* 0x100fe400078e0a02 */
[--C-:B------:R-:W-:Y:S01]  /*bb80*/  @!P2 IMAD.IADD R8, R8, 0x1, -R2.reuse ;  /* 0x000000010808a824 */ /* 0x100fe200078e0a02 */
[C---:B------:R-:W-:Y:S01]  /*bb90*/  ISETP.GT.U32.AND P6, PT, R2.reuse, R5, PT ;  /* 0x000000050200720c */ /* 0x040fe20003fc4070 */
[----:B------:R-:W-:Y:S02]  /*bba0*/  VIADD R247, R3, 0x14c ;  /* 0x0000014c03f77836 */ /* 0x000fe40000000000 */
[----:B------:R-:W-:Y:S01]  /*bbb0*/  @!P4 IMAD.IADD R9, R9, 0x1, -R2 ;  /* 0x000000010909c824 */ /* 0x000fe200078e0a02 */
[C---:B------:R-:W-:Y:S01]  /*bbc0*/  ISETP.GT.U32.AND P2, PT, R2.reuse, R8, PT ;  /* 0x000000080200720c */ /* 0x040fe20003f44070 */
[----:B------:R-:W-:Y:S01]  /*bbd0*/  IMAD R0, R2, R0, R10 ;  /* 0x0000000002007224 */ /* 0x000fe200078e020a */
[----:B------:R-:W-:Y:S01]  /*bbe0*/  ISETP.GE.AND P4, PT, R244, RZ, PT ;  /* 0x000000fff400720c */ /* 0x000fe20003f86270 */
[----:B------:R-:W-:Y:S01]  /*bbf0*/  @!P1 IMAD.MOV R9, RZ, RZ, -R9 ;  /* 0x000000ffff099224 */ /* 0x000fe200078e0a09 */
[----:B------:R-:W-:Y:S01]  /*bc00*/  IABS R11, R247 ;  /* 0x000000f7000b7213 */ /* 0x000fe20000000000 */
[----:B------:R-:W-:Y:S01]  /*bc10*/  VIADD R244, R3, 0x14b ;  /* 0x0000014b03f47836 */ /* 0x000fe20000000000 */
[----:B------:R-:W-:Y:S01]  /*bc20*/  ISETP.GE.AND P1, PT, R239, RZ, PT ;  /* 0x000000ffef00720c */ /* 0x000fe20003f26270 */
[----:B------:R-:W-:Y:S01]  /*bc30*/  IMAD.MOV.U32 R14, RZ, RZ, R7 ;  /* 0x000000ffff0e7224 */ /* 0x000fe200078e0007 */
[----:B------:R0:W-:Y:S01]  /*bc40*/  STL [R1+0x134], R9 ;  /* 0x0001340901007387 */ /* 0x0001e20000100800 */
[----:B------:R-:W-:Y:S01]  /*bc50*/  @!P6 IMAD.IADD R5, R5, 0x1, -R2 ;  /* 0x000000010505e824 */ /* 0x000fe200078e0a02 */
[----:B------:R-:W-:Y:S01]  /*bc60*/  ISETP.GE.AND P6, PT, R245, RZ, PT ;  /* 0x000000fff500720c */ /* 0x000fe20003fc6270 */
[----:B------:R-:W-:-:S04]  /*bc70*/  IMAD.HI.U32 R10, R4, R11, RZ ;  /* 0x0000000b040a7227 */ /* 0x000fc800078e00ff */
[----:B------:R-:W-:Y:S02]  /*bc80*/  VIADD R246, R3, 0x14d ;  /* 0x0000014d03f67836 */ /* 0x000fe40000000000 */
[----:B------:R-:W-:Y:S01]  /*bc90*/  @!P3 IMAD.MOV R14, RZ, RZ, -R14 ;  /* 0x000000ffff0eb224 */ /* 0x000fe200078e0a0e */
[----:B0-----:R-:W-:Y:S01]  /*bca0*/  IABS R9, R244 ;  /* 0x000000f400097213 */ /* 0x001fe20000000000 */
[----:B------:R-:W-:Y:S01]  /*bcb0*/  IMAD.MOV R10, RZ, RZ, -R10 ;  /* 0x000000ffff0a7224 */ /* 0x000fe200078e0a0a */
[----:B------:R-:W-:Y:S01]  /*bcc0*/  ISETP.GT.U32.AND P3, PT, R2, R5, PT ;  /* 0x000000050200720c */ /* 0x000fe20003f64070 */
[--C-:B------:R-:W-:Y:S01]  /*bcd0*/  @!P5 IMAD.IADD R6, R6, 0x1, -R2.reuse ;  /* 0x000000010606d824 */ /* 0x100fe200078e0a02 */
[----:B------:R-:W-:Y:S01]  /*bce0*/  IABS R12, R246 ;  /* 0x000000f6000c7213 */ /* 0x000fe20000000000 */
[----:B------:R-:W-:Y:S01]  /*bcf0*/  IMAD.HI.U32 R7, R4, R9, RZ ;  /* 0x0000000904077227 */ /* 0x000fe200078e00ff */
[----:B------:R-:W-:Y:S01]  /*bd00*/  ISETP.GT.U32.AND P5, PT, R2, R0, PT ;  /* 0x000000000200720c */ /* 0x000fe20003fa4070 */
[----:B------:R-:W-:Y:S02]  /*bd10*/  STL [R1+0x130], R14 ;  /* 0x0001300e01007387 */ /* 0x000fe40000100800 */
[----:B------:R-:W-:-:S02]  /*bd20*/  @!P2 IMAD.IADD R8, R8, 0x1, -R2 ;  /* 0x000000010808a824 */ /* 0x000fc400078e0a02 */
[----:B------:R-:W-:Y:S02]  /*bd30*/  IMAD R11, R2, R10, R11 ;  /* 0x0000000a020b7224 */ /* 0x000fe400078e020b */
[----:B------:R-:W-:Y:S02]  /*bd40*/  IMAD.MOV R7, RZ, RZ, -R7 ;  /* 0x000000ffff077224 */ /* 0x000fe400078e0a07 */
[----:B------:R-:W-:Y:S02]  /*bd50*/  IMAD.MOV.U32 R10, RZ, RZ, R8 ;  /* 0x000000ffff0a7224 */ /* 0x000fe400078e0008 */
[----:B------:R-:W-:-:S04]  /*bd60*/  IMAD.HI.U32 R13, R4, R12, RZ ;  /* 0x0000000c040d7227 */ /* 0x000fc800078e00ff */
[C---:B------:R-:W-:Y:S02]  /*bd70*/  IMAD R9, R2.reuse, R7, R9 ;  /* 0x0000000702097224 */ /* 0x040fe400078e0209 */
[----:B------:R-:W-:Y:S01]  /*bd80*/  @!P4 IMAD.MOV R10, RZ, RZ, -R10 ;  /* 0x000000ffff0ac224 */ /* 0x000fe200078e0a0a */
[C---:B------:R-:W-:Y:S01]  /*bd90*/  ISETP.GT.U32.AND P4, PT, R2.reuse, R11, PT ;  /* 0x0000000b0200720c */ /* 0x040fe20003f84070 */
[----:B------:R-:W-:Y:S02]  /*bda0*/  IMAD.MOV R13, RZ, RZ, -R13 ;  /* 0x000000ffff0d7224 */ /* 0x000fe400078e0a0d */
[----:B------:R-:W-:Y:S01]  /*bdb0*/  @!P3 IMAD.IADD R5, R5, 0x1, -R2 ;  /* 0x000000010505b824 */ /* 0x000fe200078e0a02 */
[C---:B------:R-:W-:Y:S01]  /*bdc0*/  ISETP.GT.U32.AND P3, PT, R2.reuse, R9, PT ;  /* 0x000000090200720c */ /* 0x040fe20003f64070 */
[----:B------:R-:W-:Y:S02]  /*bdd0*/  IMAD R12, R2, R13, R12 ;  /* 0x0000000d020c7224 */ /* 0x000fe400078e020c */
[----:B------:R-:W-:-:S02]  /*bde0*/  @!P5 IMAD.IADD R0, R0, 0x1, -R2 ;  /* 0x000000010000d824 */ /* 0x000fc400078e0a02 */
[----:B------:R-:W-:Y:S01]  /*bdf0*/  @!P0 IMAD.MOV R6, RZ, RZ, -R6 ;  /* 0x000000ffff068224 */ /* 0x000fe200078e0a06 */
[C---:B------:R-:W-:Y:S01]  /*be00*/  ISETP.GT.U32.AND P2, PT, R2.reuse, R12, PT ;  /* 0x0000000c0200720c */ /* 0x040fe20003f44070 */
[----:B------:R-:W-:Y:S01]  /*be10*/  VIADD R245, R3, 0x14a ;  /* 0x0000014a03f57836 */ /* 0x000fe20000000000 */
[----:B------:R-:W-:Y:S01]  /*be20*/  ISETP.GT.U32.AND P5, PT, R2, R0, PT ;  /* 0x000000000200720c */ /* 0x000fe20003fa4070 */
[--C-:B------:R-:W-:Y:S01]  /*be30*/  @!P4 IMAD.IADD R11, R11, 0x1, -R2.reuse ;  /* 0x000000010b0bc824 */ /* 0x100fe200078e0a02 */
[----:B------:R0:W-:Y:S01]  /*be40*/  STL [R1+0x12c], R6 ;  /* 0x00012c0601007387 */ /* 0x0001e20000100800 */
[----:B------:R-:W-:Y:S01]  /*be50*/  @!P1 IMAD.MOV R5, RZ, RZ, -R5 ;  /* 0x000000ffff059224 */ /* 0x000fe200078e0a05 */
[----:B------:R-:W-:Y:S01]  /*be60*/  ISETP.GE.AND P0, PT, R246, RZ, PT ;  /* 0x000000fff600720c */ /* 0x000fe20003f06270 */
[----:B------:R-:W-:Y:S01]  /*be70*/  @!P3 IMAD.IADD R9, R9, 0x1, -R2 ;  /* 0x000000010909b824 */ /* 0x000fe200078e0a02 */
[----:B------:R-:W-:Y:S01]  /*be80*/  ISETP.GT.U32.AND P3, PT, R2, R11, PT ;  /* 0x0000000b0200720c */ /* 0x000fe20003f64070 */
[----:B------:R1:W-:Y:S01]  /*be90*/  STL [R1+0x128], R10 ;  /* 0x0001280a01007387 */ /* 0x0003e20000100800 */
[----:B------:R-:W-:-:S02]  /*bea0*/  VIADD R246, R3, 0x149 ;  /* 0x0000014903f67836 */ /* 0x000fc40000000000 */
[----:B------:R-:W-:Y:S01]  /*beb0*/  ISETP.GT.U32.AND P1, PT, R2, R9, PT ;  /* 0x000000090200720c */ /* 0x000fe20003f24070 */
[--C-:B------:R-:W-:Y:S01]  /*bec0*/  @!P2 IMAD.IADD R12, R12, 0x1, -R2.reuse ;  /* 0x000000010c0ca824 */ /* 0x100fe200078e0a02 */
[----:B0-----:R-:W-:Y:S01]  /*bed0*/  IABS R6, R245 ;  /* 0x000000f500067213 */ /* 0x001fe20000000000 */
[----:B------:R-:W-:Y:S01]  /*bee0*/  @!P5 IMAD.IADD R0, R0, 0x1, -R2 ;  /* 0x000000010000d824 */ /* 0x000fe200078e0a02 */
[----:B------:R0:W-:Y:S01]  /*bef0*/  STL [R1+0x124], R5 ;  /* 0x0001240501007387 */ /* 0x0001e20000100800 */
[----:B------:R-:W-:Y:S01]  /*bf00*/  ISETP.GE.AND P5, PT, R247, RZ, PT ;  /* 0x000000fff700720c */ /* 0x000fe20003fa6270 */
[----:B------:R-:W-:Y:S01]  /*bf10*/  VIADD R247, R3, 0x148 ;  /* 0x0000014803f77836 */ /* 0x000fe20000000000 */
[----:B------:R-:W-:Y:S01]  /*bf20*/  ISETP.GT.U32.AND P4, PT, R2, R12, PT ;  /* 0x0000000c0200720c */ /* 0x000fe20003f84070 */
[----:B------:R-:W-:Y:S01]  /*bf30*/  IMAD.HI.U32 R8, R4, R6, RZ ;  /* 0x0000000604087227 */ /* 0x000fe200078e00ff */
[----:B------:R-:W-:Y:S02]  /*bf40*/  IABS R7, R246 ;  /* 0x000000f600077213 */ /* 0x000fe40000000000 */
[----:B-1----:R-:W-:Y:S01]  /*bf50*/  IABS R10, R247 ;  /* 0x000000f7000a7213 */ /* 0x002fe20000000000 */
[----:B------:R-:W-:Y:S01]  /*bf60*/  IMAD.MOV R8, RZ, RZ, -R8 ;  /* 0x000000ffff087224 */ /* 0x000fe200078e0a08 */
[----:B------:R-:W-:Y:S01]  /*bf70*/  ISETP.GE.AND P2, PT, R244, RZ, PT ;  /* 0x000000fff400720c */ /* 0x000fe20003f46270 */
[----:B0-----:R-:W-:-:S02]  /*bf80*/  IMAD.MOV.U32 R5, RZ, RZ, R0 ;  /* 0x000000ffff057224 */ /* 0x001fc400078e0000 */
[C---:B------:R-:W-:Y:S02]  /*bf90*/  IMAD R6, R2.reuse, R8, R6 ;  /* 0x0000000802067224 */ /* 0x040fe400078e0206 */
[----:B------:R-:W-:Y:S01]  /*bfa0*/  @!P6 IMAD.MOV R5, RZ, RZ, -R5 ;  /* 0x000000ffff05e224 */ /* 0x000fe200078e0a05 */
[----:B------:R-:W-:Y:S01]  /*bfb0*/  ISETP.GE.AND P6, PT, R245, RZ, PT ;  /* 0x000000fff500720c */ /* 0x000fe20003fc6270 */
[----:B------:R-:W-:Y:S01]  /*bfc0*/  @!P3 IMAD.IADD R11, R11, 0x1, -R2 ;  /* 0x000000010b0bb824 */ /* 0x000fe200078e0a02 */
[----:B------:R-:W-:Y:S01]  /*bfd0*/  ISETP.GT.U32.AND P3, PT, R2, R6, PT ;  /* 0x000000060200720c */ /* 0x000fe20003f64070 */
[----:B------:R-:W-:Y:S01]  /*bfe0*/  IMAD.MOV.U32 R0, RZ, RZ, R10 ;  /* 0x000000ffff007224 */ /* 0x000fe200078e000a */
[----:B------:R0:W-:Y:S01]  /*bff0*/  STL [R1+0x120], R5 ;  /* 0x0001200501007387 */ /* 0x0001e20000100800 */
[----:B------:R-:W-:Y:S01]  /*c000*/  @!P4 IMAD.IADD R12, R12, 0x1, -R2 ;  /* 0x000000010c0cc824 */ /* 0x000fe200078e0a02 */
[----:B------:R-:W-:Y:S01]  /*c010*/  ISETP.GE.AND P4, PT, R246, RZ, PT ;  /* 0x000000fff600720c */ /* 0x000fe20003f86270 */
[----:B------:R-:W-:-:S04]  /*c020*/  IMAD.HI.U32 R10, R4, R0, RZ ;  /* 0x00000000040a7227 */ /* 0x000fc800078e00ff */
[----:B------:R-:W-:Y:S02]  /*c030*/  IMAD.MOV.U32 R15, RZ, RZ, R12 ;  /* 0x000000ffff0f7224 */ /* 0x000fe400078e000c */
[----:B------:R-:W-:Y:S02]  /*c040*/  IMAD.MOV R10, RZ, RZ, -R10 ;  /* 0x000000ffff0a7224 */ /* 0x000fe400078e0a0a */
[----:B0-----:R-:W-:-:S04]  /*c050*/  IMAD.HI.U32 R5, R4, R7, RZ ;  /* 0x0000000704057227 */ /* 0x001fc800078e00ff */
[----:B------:R-:W-:Y:S02]  /*c060*/  IMAD.MOV R5, RZ, RZ, -R5 ;  /* 0x000000ffff057224 */ /* 0x000fe400078e0a05 */
[--C-:B------:R-:W-:Y:S02]  /*c070*/  @!P3 IMAD.IADD R6, R6, 0x1, -R2.reuse ;  /* 0x000000010606b824 */ /* 0x100fe400078e0a02 */
[C---:B------:R-:W-:Y:S02]  /*c080*/  IMAD R5, R2.reuse, R5, R7 ;  /* 0x0000000502057224 */ /* 0x040fe400078e0207 */
[----:B------:R-:W-:Y:S01]  /*c090*/  VIADD R239, R3, 0x146 ;  /* 0x0000014603ef7836 */ /* 0x000fe20000000000 */
[C---:B------:R-:W-:Y:S01]  /*c0a0*/  ISETP.GT.U32.AND P3, PT, R2.reuse, R6, PT ;  /* 0x000000060200720c */ /* 0x040fe20003f64070 */
[----:B------:R-:W-:Y:S01]  /*c0b0*/  @!P0 IMAD.MOV R15, RZ, RZ, -R15 ;  /* 0x000000ffff0f8224 */ /* 0x000fe200078e0a0f */
[C---:B------:R-:W-:Y:S01]  /*c0c0*/  ISETP.GT.U32.AND P0, PT, R2.reuse, R5, PT ;  /* 0x000000050200720c */ /* 0x040fe20003f04070 */
[----:B------:R-:W-:Y:S01]  /*c0d0*/  @!P1 IMAD.IADD R9, R9, 0x1, -R2 ;  /* 0x0000000109099824 */ /* 0x000fe200078e0a02 */
[----:B------:R-:W-:Y:S01]  /*c0e0*/  ISETP.GE.AND P1, PT, R247, RZ, PT ;  /* 0x000000fff700720c */ /* 0x000fe20003f26270 */
[C---:B------:R-:W-:Y:S01]  /*c0f0*/  VIADD R247, R3.reuse, 0x144 ;  /* 0x0000014403f77836 */ /* 0x040fe20000000000 */
[----:B------:R0:W-:Y:S01]  /*c100*/  STL [R1+0x11c], R15 ;  /* 0x00011c0f01007387 */ /* 0x0001e20000100800 */
[C---:B------:R-:W-:Y:S01]  /*c110*/  IMAD R0, R2.reuse, R10, R0 ;  /* 0x0000000a02007224 */ /* 0x040fe200078e0200 */
[----:B------:R-:W-:Y:S01]  /*c120*/  IABS R10, R239 ;  /* 0x000000ef000a7213 */ /* 0x000fe20000000000 */
[----:B------:R-:W-:Y:S01]  /*c130*/  @!P5 IMAD.MOV R11, RZ, RZ, -R11 ;  /* 0x000000ffff0bd224 */ /* 0x000fe200078e0a0b */
[----:B------:R-:W-:Y:S01]  /*c140*/  IABS R8, R247 ;  /* 0x000000f700087213 */ /* 0x000fe20000000000 */
[----:B------:R-:W-:Y:S01]  /*c150*/  VIADD R245, R3, 0x147 ;  /* 0x0000014703f57836 */ /* 0x000fe20000000000 */
[----:B------:R-:W-:Y:S01]  /*c160*/  ISETP.GT.U32.AND P5, PT, R2, R0, PT ;  /* 0x000000000200720c */ /* 0x000fe20003fa4070 */
[----:B------:R-:W-:Y:S01]  /*c170*/  IMAD.HI.U32 R12, R4, R10, RZ ;  /* 0x0000000a040c7227 */ /* 0x000fe200078e00ff */
[----:B------:R1:W-:Y:S02]  /*c180*/  STL [R1+0x118], R11 ;  /* 0x0001180b01007387 */ /* 0x0003e40000100800 */
[----:B------:R-:W-:Y:S01]  /*c190*/  IABS R13, R245 ;  /* 0x000000f5000d7213 */ /* 0x000fe20000000000 */
[----:B------:R-:W-:-:S02]  /*c1a0*/  @!P3 IMAD.IADD R6, R6, 0x1, -R2 ;  /* 0x000000010606b824 */ /* 0x000fc400078e0a02 */
[----:B------:R-:W-:Y:S02]  /*c1b0*/  @!P0 IMAD.IADD R5, R5, 0x1, -R2 ;  /* 0x0000000105058824 */ /* 0x000fe400078e0a02 */
[----:B------:R-:W-:Y:S02]  /*c1c0*/  VIADD R246, R3, 0x145 ;  /* 0x0000014503f67836 */ /* 0x000fe40000000000 */
[----:B0-----:R-:W-:Y:S01]  /*c1d0*/  IMAD.MOV.U32 R15, RZ, RZ, R6 ;  /* 0x000000ffff0f7224 */ /* 0x001fe200078e0006 */
[----:B------:R-:W-:Y:S01]  /*c1e0*/  ISETP.GT.U32.AND P0, PT, R2, R5, PT ;  /* 0x000000050200720c */ /* 0x000fe20003f04070 */
[----:B-1----:R-:W-:Y:S01]  /*c1f0*/  IMAD.MOV.U32 R11, RZ, RZ, R8 ;  /* 0x000000ffff0b7224 */ /* 0x002fe200078e0008 */
[----:B------:R-:W-:Y:S01]  /*c200*/  IABS R7, R246 ;  /* 0x000000f600077213 */ /* 0x000fe20000000000 */
[----:B------:R-:W-:Y:S02]  /*c210*/  IMAD.MOV R8, RZ, RZ, -R12 ;  /* 0x000000ffff087224 */ /* 0x000fe400078e0a0c */
[----:B------:R-:W-:-:S04]  /*c220*/  IMAD.HI.U32 R14, R4, R13, RZ ;  /* 0x0000000d040e7227 */ /* 0x000fc800078e00ff */
[C---:B------:R-:W-:Y:S02]  /*c230*/  IMAD R8, R2.reuse, R8, R10 ;  /* 0x0000000802087224 */ /* 0x040fe400078e020a */
[----:B------:R-:W-:Y:S01]  /*c240*/  @!P2 IMAD.MOV R9, RZ, RZ, -R9 ;  /* 0x000000ffff09a224 */ /* 0x000fe200078e0a09 */
[----:B------:R-:W-:Y:S01]  /*c250*/  ISETP.GE.AND P2, PT, R245, RZ, PT ;  /* 0x000000fff500720c */ /* 0x000fe20003f46270 */
[----:B------:R-:W-:Y:S01]  /*c260*/  @!P6 IMAD.MOV R15, RZ, RZ, -R15 ;  /* 0x000000ffff0fe224 */ /* 0x000fe200078e0a0f */
[----:B------:R-:W-:Y:S01]  /*c270*/  ISETP.GT.U32.AND P6, PT, R2, R8, PT ;  /* 0x000000080200720c */ /* 0x000fe20003fc4070 */
[----:B------:R-:W-:Y:S01]  /*c280*/  IMAD.MOV R14, RZ, RZ, -R14 ;  /* 0x000000ffff0e7224 */ /* 0x000fe200078e0a0e */
[----:B------:R0:W-:Y:S01]  /*c290*/  STL [R1+0x114], R9 ;  /* 0x0001140901007387 */ /* 0x0001e20000100800 */
[----:B------:R-:W-:Y:S02]  /*c2a0*/  @!P5 IMAD.IADD R0, R0, 0x1, -R2 ;  /* 0x000000010000d824 */ /* 0x000fe400078e0a02 */
[----:B------:R-:W-:Y:S01]  /*c2b0*/  IMAD.HI.U32 R12, R4, R7, RZ ;  /* 0x00000007040c7227 */ /* 0x000fe200078e00ff */
[----:B------:R-:W-:Y:S02]  /*c2c0*/  STL [R1+0x110], R15 ;  /* 0x0001100f01007387 */ /* 0x000fe40000100800 */
[----:B------:R-:W-:Y:S01]  /*c2d0*/  ISETP.GT.U32.AND P5, PT, R2, R0, PT ;  /* 0x000000000200720c */ /* 0x000fe20003fa4070 */
[----:B------:R-:W-:-:S02]  /*c2e0*/  IMAD.MOV R12, RZ, RZ, -R12 ;  /* 0x000000ffff0c7224 */ /* 0x000fc400078e0a0c */
[----:B------:R-:W-:-:S04]  /*c2f0*/  IMAD.HI.U32 R10, R4, R11, RZ ;  /* 0x0000000b040a7227 */ /* 0x000fc800078e00ff */
[C---:B0-----:R-:W-:Y:S02]  /*c300*/  IMAD R9, R2.reuse, R14, R13 ;  /* 0x0000000e02097224 */ /* 0x041fe400078e020d */
[----:B------:R-:W-:Y:S02]  /*c310*/  @!P0 IMAD.IADD R5, R5, 0x1, -R2 ;  /* 0x0000000105058824 */ /* 0x000fe400078e0a02 */
[C---:B------:R-:W-:Y:S01]  /*c320*/  IMAD R7, R2.reuse, R12, R7 ;  /* 0x0000000c02077224 */ /* 0x040fe200078e0207 */
[C---:B------:R-:W-:Y:S01]  /*c330*/  ISETP.GT.U32.AND P3, PT, R2.reuse, R9, PT ;  /* 0x000000090200720c */ /* 0x040fe20003f64070 */
[----:B------:R-:W-:Y:S02]  /*c340*/  IMAD.MOV R10, RZ, RZ, -R10 ;  /* 0x000000ffff0a7224 */ /* 0x000fe400078e0a0a */
[----:B------:R-:W-:Y:S01]  /*c350*/  VIADD R244, R3, 0x143 ;  /* 0x0000014303f47836 */ /* 0x000fe20000000000 */
[----:B------:R-:W-:Y:S01]  /*c360*/  ISETP.GT.U32.AND P0, PT, R2, R7, PT ;  /* 0x000000070200720c */ /* 0x000fe20003f04070 */
[----:B------:R-:W-:-:S02]  /*c370*/  IMAD.MOV.U32 R12, RZ, RZ, R5 ;  /* 0x000000ffff0c7224 */ /* 0x000fc400078e0005 */
[----:B------:R-:W-:Y:S01]  /*c380*/  @!P6 IMAD.IADD R8, R8, 0x1, -R2 ;  /* 0x000000010808e824 */ /* 0x000fe200078e0a02 */
[----:B------:R-:W-:Y:S01]  /*c390*/  ISETP.GE.AND P6, PT, R239, RZ, PT ;  /* 0x000000ffef00720c */ /* 0x000fe20003fc6270 */
[----:B------:R-:W-:Y:S02]  /*c3a0*/  VIADD R245, R3, 0x142 ;  /* 0x0000014203f57836 */ /* 0x000fe40000000000 */
[C---:B------:R-:W-:Y:S01]  /*c3b0*/  IMAD R6, R2.reuse, R10, R11 ;  /* 0x0000000a02067224 */ /* 0x040fe200078e020b */
[----:B------:R-:W-:Y:S01]  /*c3c0*/  IABS R11, R244 ;  /* 0x000000f4000b7213 */ /* 0x000fe20000000000 */
[----:B------:R-:W-:Y:S01]  /*c3d0*/  @!P4 IMAD.MOV R12, RZ, RZ, -R12 ;  /* 0x000000ffff0cc224 */ /* 0x000fe200078e0a0c */
[----:B------:R-:W-:Y:S01]  /*c3e0*/  ISETP.GT.U32.AND P4, PT, R2, R8, PT ;  /* 0x000000080200720c */ /* 0x000fe20003f84070 */
[--C-:B------:R-:W-:Y:S01]  /*c3f0*/  @!P5 IMAD.IADD R0, R0, 0x1, -R2.reuse ;  /* 0x000000010000d824 */ /* 0x100fe200078e0a02 */
[----:B------:R-:W-:Y:S01]  /*c400*/  IABS R10, R245 ;  /* 0x000000f5000a7213 */ /* 0x000fe20000000000 */
[----:B------:R-:W-:Y:S01]  /*c410*/  @!P3 IMAD.IADD R9, R9, 0x1, -R2 ;  /* 0x000000010909b824 */ /* 0x000fe200078e0a02 */
[----:B------:R-:W-:Y:S01]  /*c420*/  ISETP.GT.U32.AND P5, PT, R2, R6, PT ;  /* 0x000000060200720c */ /* 0x000fe20003fa4070 */
[----:B------:R-:W-:Y:S01]  /*c430*/  IMAD.HI.U32 R5, R4, R11, RZ ;  /* 0x0000000b04057227 */ /* 0x000fe200078e00ff */
[----:B------:R0:W-:Y:S02]  /*c440*/  STL [R1+0x10c], R12 ;  /* 0x00010c0c01007387 */ /* 0x0001e40000100800 */
[----:B------:R-:W-:Y:S01]  /*c450*/  ISETP.GT.U32.AND P3, PT, R2, R9, PT ;  /* 0x000000090200720c */ /* 0x000fe20003f64070 */
[----:B------:R-:W-:-:S02]  /*c460*/  IMAD.MOV R5, RZ, RZ, -R5 ;  /* 0x000000ffff057224 */ /* 0x000fc400078e0a05 */
[----:B------:R-:W-:Y:S02]  /*c470*/  IMAD.MOV.U32 R13, RZ, RZ, R0 ;  /* 0x000000ffff0d7224 */ /* 0x000fe400078e0000 */
[----:B------:R-:W-:Y:S02]  /*c480*/  IMAD R5, R2, R5, R11 ;  /* 0x0000000502057224 */ /* 0x000fe400078e020b */
[----:B------:R-:W-:Y:S02]  /*c490*/  @!P4 IMAD.IADD R8, R8, 0x1, -R2 ;  /* 0x000000010808c824 */ /* 0x000fe400078e0a02 */
[----:B0-----:R-:W-:Y:S01]  /*c4a0*/  IMAD.HI.U32 R12, R4, R10, RZ ;  /* 0x0000000a040c7227 */ /* 0x001fe200078e00ff */
[----:B------:R-:W-:-:S03]  /*c4b0*/  ISETP.GT.U32.AND P4, PT, R2, R5, PT ;  /* 0x000000050200720c */ /* 0x000fc60003f84070 */
[----:B------:R-:W-:Y:S02]  /*c4c0*/  IMAD.MOV R12, RZ, RZ, -R12 ;  /* 0x000000ffff0c7224 */ /* 0x000fe400078e0a0c */
[----:B------:R-:W-:Y:S02]  /*c4d0*/  @!P5 IMAD.IADD R6, R6, 0x1, -R2 ;  /* 0x000000010606d824 */ /* 0x000fe400078e0a02 */
[C---:B------:R-:W-:Y:S02]  /*c4e0*/  IMAD R0, R2.reuse, R12, R10 ;  /* 0x0000000c02007224 */ /* 0x040fe400078e020a */
[----:B------:R-:W-:Y:S01]  /*c4f0*/  IMAD.MOV.U32 R11, RZ, RZ, R8 ;  /* 0x000000ffff0b7224 */ /* 0x000fe200078e0008 */
[C---:B------:R-:W-:Y:S01]  /*c500*/  ISETP.GT.U32.AND P5, PT, R2.reuse, R6, PT ;  /* 0x000000060200720c */ /* 0x040fe20003fa4070 */
[--C-:B------:R-:W-:Y:S01]  /*c510*/  @!P0 IMAD.IADD R7, R7, 0x1, -R2.reuse ;  /* 0x0000000107078824 */ /* 0x100fe200078e0a02 */
[----:B------:R-:W-:Y:S01]  /*c520*/  ISETP.GE.AND P0, PT, R247, RZ, PT ;  /* 0x000000fff700720c */ /* 0x000fe20003f06270 */
[----:B------:R-:W-:Y:S01]  /*c530*/  @!P6 IMAD.MOV R11, RZ, RZ, -R11 ;  /* 0x000000ffff0be224 */ /* 0x000fe200078e0a0b */
[----:B------:R-:W-:Y:S01]  /*c540*/  ISETP.GT.U32.AND P6, PT, R2, R0, PT ;  /* 0x000000000200720c */ /* 0x000fe20003fc4070 */
[----:B------:R-:W-:Y:S01]  /*c550*/  @!P3 IMAD.IADD R9, R9, 0x1, -R2 ;  /* 0x000000010909b824 */ /* 0x000fe200078e0a02 */
[----:B------:R-:W-:Y:S01]  /*c560*/  ISETP.GE.AND P3, PT, R246, RZ, PT ;  /* 0x000000fff600720c */ /* 0x000fe20003f66270 */
[----:B------:R-:W-:Y:S01]  /*c570*/  @!P1 IMAD.MOV R13, RZ, RZ, -R13 ;  /* 0x000000ffff0d9224 */ /* 0x000fe200078e0a0d */
[----:B------:R-:W-:Y:S01]  /*c580*/  ISETP.GT.U32.AND P1, PT, R2, R7, PT ;  /* 0x000000070200720c */ /* 0x000fe20003f24070 */
[----:B------:R-:W-:-:S02]  /*c590*/  VIADD R247, R3, 0x141 ;  /* 0x0000014103f77836 */ /* 0x000fc40000000000 */
[----:B------:R-:W-:Y:S01]  /*c5a0*/  IMAD.MOV.U32 R10, RZ, RZ, R9 ;  /* 0x000000ffff0a7224 */ /* 0x000fe200078e0009 */
[----:B------:R-:W-:Y:S01]  /*c5b0*/  STL [R1+0x108], R13 ;  /* 0x0001080d01007387 */ /* 0x000fe20000100800 */
[----:B------:R-:W-:Y:S01]  /*c5c0*/  VIADD R246, R3, 0x140 ;  /* 0x0000014003f67836 */ /* 0x000fe20000000000 */
[----:B------:R-:W-:Y:S01]  /*c5d0*/  IABS R9, R247 ;  /* 0x000000f700097213 */ /* 0x000fe20000000000 */
[----:B------:R-:W-:Y:S01]  /*c5e0*/  @!P2 IMAD.MOV R10, RZ, RZ, -R10 ;  /* 0x000000ffff0aa224 */ /* 0x000fe200078e0a0a */
[----:B------:R-:W-:Y:S01]  /*c5f0*/  ISETP.GE.AND P2, PT, R244, RZ, PT ;  /* 0x000000fff400720c */ /* 0x000fe20003f46270 */
[--C-:B------:R-:W-:Y:S01]  /*c600*/  @!P4 IMAD.IADD R5, R5, 0x1, -R2.reuse ;  /* 0x000000010505c824 */ /* 0x100fe200078e0a02 */
[----:B------:R-:W-:Y:S01]  /*c610*/  ISETP.GE.AND P4, PT, R246, RZ, PT ;  /* 0x000000fff600720c */ /* 0x000fe20003f86270 */
[----:B------:R-:W-:Y:S01]  /*c620*/  IMAD.MOV.U32 R8, RZ, RZ, R9 ;  /* 0x000000ffff087224 */ /* 0x000fe200078e0009 */
[----:B------:R0:W-:Y:S01]  /*c630*/  STL [R1+0x104], R10 ;  /* 0x0001040a01007387 */ /* 0x0001e20000100800 */
[--C-:B------:R-:W-:Y:S01]  /*c640*/  @!P5 IMAD.IADD R6, R6, 0x1, -R2.reuse ;  /* 0x000000010606d824 */ /* 0x100fe200078e0a02 */
[----:B------:R-:W-:Y:S01]  /*c650*/  ISETP.GE.AND P5, PT, R247, RZ, PT ;  /* 0x000000fff700720c */ /* 0x000fe20003fa6270 */
[--C-:B------:R-:W-:Y:S01]  /*c660*/  @!P6 IMAD.IADD R0, R0, 0x1, -R2.reuse ;  /* 0x000000010000e824 */ /* 0x100fe200078e0a02 */
[----:B------:R-:W-:Y:S01]  /*c670*/  ISETP.GT.U32.AND P6, PT, R2, R5, PT ;  /* 0x000000050200720c */ /* 0x000fe20003fc4070 */
[----:B------:R-:W-:Y:S01]  /*c680*/  @!P1 IMAD.IADD R7, R7, 0x1, -R2 ;  /* 0x0000000107079824 */ /* 0x000fe200078e0a02 */
[----:B------:R1:W-:Y:S01]  /*c690*/  STL [R1+0x100], R11 ;  /* 0x0001000b01007387 */ /* 0x0003e20000100800 */
[----:B------:R-:W-:Y:S01]  /*c6a0*/  VIADD R247, R3, 0x13f ;  /* 0x0000013f03f77836 */ /* 0x000fe20000000000 */
[----:B------:R-:W-:Y:S01]  /*c6b0*/  ISETP.GE.AND P1, PT, R245, RZ, PT ;  /* 0x000000fff500720c */ /* 0x000fe20003f26270 */
[----:B------:R-:W-:Y:S01]  /*c6c0*/  IMAD.HI.U32 R12, R4, R8, RZ ;  /* 0x00000008040c7227 */ /* 0x000fe200078e00ff */
[----:B0-----:R-:W-:-:S03]  /*c6d0*/  IABS R10, R246 ;  /* 0x000000f6000a7213 */ /* 0x001fc60000000000 */
[----:B------:R-:W-:Y:S01]  /*c6e0*/  @!P3 IMAD.MOV R7, RZ, RZ, -R7 ;  /* 0x000000ffff07b224 */ /* 0x000fe200078e0a07 */
[C---:B------:R-:W-:Y:S01]  /*c6f0*/  ISETP.GT.U32.AND P3, PT, R2.reuse, R0, PT ;  /* 0x000000000200720c */ /* 0x040fe20003f64070 */
[----:B------:R-:W-:Y:S01]  /*c700*/  IMAD.MOV.U32 R9, RZ, RZ, R10 ;  /* 0x000000ffff097224 */ /* 0x000fe200078e000a */
[----:B------:R-:W-:Y:S01]  /*c710*/  IABS R10, R247 ;  /* 0x000000f7000a7213 */ /* 0x000fe20000000000 */
[----:B------:R-:W-:Y:S01]  /*c720*/  IMAD.MOV R12, RZ, RZ, -R12 ;  /* 0x000000ffff0c7224 */ /* 0x000fe200078e0a0c */
[----:B------:R0:W-:Y:S01]  /*c730*/  STL [R1+0xfc], R7 ;  /* 0x0000fc0701007387 */ /* 0x0001e20000100800 */
[----:B------:R-:W-:Y:S01]  /*c740*/  @!P0 IMAD.MOV R6, RZ, RZ, -R6 ;  /* 0x000000ffff068224 */ /* 0x000fe200078e0a06 */
[----:B------:R-:W-:Y:S01]  /*c750*/  ISETP.GE.AND P0, PT, R247, RZ, PT ;  /* 0x000000fff700720c */ /* 0x000fe20003f06270 */
[----:B------:R-:W-:Y:S02]  /*c760*/  IMAD R8, R2, R12, R8 ;  /* 0x0000000c02087224 */ /* 0x000fe400078e0208 */
[----:B------:R-:W-:Y:S01]  /*c770*/  @!P6 IMAD.IADD R5, R5, 0x1, -R2 ;  /* 0x000000010505e824 */ /* 0x000fe200078e0a02 */
[----:B------:R2:W-:Y:S01]  /*c780*/  STL [R1+0xf8], R6 ;  /* 0x0000f80601007387 */ /* 0x0005e20000100800 */
[----:B-1----:R-:W-:Y:S01]  /*c790*/  IMAD.HI.U32 R11, R4, R9, RZ ;  /* 0x00000009040b7227 */ /* 0x002fe200078e00ff */
[----:B------:R-:W-:-:S03]  /*c7a0*/  ISETP.GT.U32.AND P6, PT, R2, R8, PT ;  /* 0x000000080200720c */ /* 0x000fc60003fc4070 */
[----:B------:R-:W-:Y:S02]  /*c7b0*/  IMAD.MOV R11, RZ, RZ, -R11 ;  /* 0x000000ffff0b7224 */ /* 0x000fe400078e0a0b */
[----:B------:R-:W-:Y:S02]  /*c7c0*/  @!P3 IMAD.IADD R0, R0, 0x1, -R2 ;  /* 0x000000010000b824 */ /* 0x000fe400078e0a02 */
[C---:B0-----:R-:W-:Y:S02]  /*c7d0*/  IMAD R7, R2.reuse, R11, R9 ;  /* 0x0000000b02077224 */ /* 0x041fe400078e0209 */
[----:B--2---:R-:W-:Y:S02]  /*c7e0*/  IMAD.MOV.U32 R6, RZ, RZ, R10 ;  /* 0x000000ffff067224 */ /* 0x004fe400078e000a */
[----:B------:R-:W-:Y:S01]  /*c7f0*/  IMAD.MOV.U32 R18, RZ, RZ, R5 ;  /* 0x000000ffff127224 */ /* 0x000fe200078e0005 */
[----:B------:R-:W-:Y:S01]  /*c800*/  ISETP.GT.U32.AND P3, PT, R2, R7, PT ;  /* 0x000000070200720c */ /* 0x000fe20003f64070 */
[----:B------:R-:W-:-:S04]  /*c810*/  IMAD.HI.U32 R13, R4, R6, RZ ;  /* 0x00000006040d7227 */ /* 0x000fc800078e00ff */
[----:B------:R-:W-:Y:S02]  /*c820*/  IMAD.MOV R13, RZ, RZ, -R13 ;  /* 0x000000ffff0d7224 */ /* 0x000fe400078e0a0d */
[----:B------:R-:W-:Y:S02]  /*c830*/  @!P6 IMAD.IADD R8, R8, 0x1, -R2 ;  /* 0x000000010808e824 */ /* 0x000fe400078e0a02 */
[C---:B------:R-:W-:Y:S02]  /*c840*/  IMAD R6, R2.reuse, R13, R6 ;  /* 0x0000000d02067224 */ /* 0x040fe400078e0206 */
[C---:B------:R-:W-:Y:S02]  /*c850*/  VIADD R246, R3.reuse, 0x13c ;  /* 0x0000013c03f67836 */ /* 0x040fe40000000000 */
[----:B------:R-:W-:Y:S01]  /*c860*/  @!P2 IMAD.MOV R18, RZ, RZ, -R18 ;  /* 0x000000ffff12a224 */ /* 0x000fe200078e0a12 */
[C---:B------:R-:W-:Y:S01]  /*c870*/  ISETP.GT.U32.AND P6, PT, R2.reuse, R6, PT ;  /* 0x000000060200720c */ /* 0x040fe20003fc4070 */
[C---:B------:R-:W-:Y:S01]  /*c880*/  VIADD R247, R3.reuse, 0x13b ;  /* 0x0000013b03f77836 */ /* 0x040fe20000000000 */
[----:B------:R-:W-:Y:S01]  /*c890*/  ISETP.GT.U32.AND P2, PT, R2, R8, PT ;  /* 0x000000080200720c */ /* 0x000fe20003f44070 */
[----:B------:R-:W-:Y:S01]  /*c8a0*/  VIADD R245, R3, 0x13d ;  /* 0x0000013d03f57836 */ /* 0x000fe20000000000 */
[----:B------:R-:W-:Y:S01]  /*c8b0*/  IABS R11, R246 ;  /* 0x000000f6000b7213 */ /* 0x000fe20000000000 */
[----:B------:R-:W-:Y:S01]  /*c8c0*/  IMAD.MOV.U32 R17, RZ, RZ, R0 ;  /* 0x000000ffff117224 */ /* 0x000fe200078e0000 */
[----:B------:R-:W-:Y:S01]  /*c8d0*/  IABS R9, R247 ;  /* 0x000000f700097213 */ /* 0x000fe20000000000 */
[--C-:B------:R-:W-:Y:S01]  /*c8e0*/  @!P3 IMAD.IADD R7, R7, 0x1, -R2.reuse ;  /* 0x000000010707b824 */ /* 0x100fe200078e0a02 */
[----:B------:R-:W-:Y:S01]  /*c8f0*/  IABS R10, R245 ;  /* 0x000000f5000a7213 */ /* 0x000fe20000000000 */
[----:B------:R-:W-:Y:S01]  /*c900*/  IMAD.HI.U32 R14, R4, R11, RZ ;  /* 0x0000000b040e7227 */ /* 0x000fe200078e00ff */
[----:B------:R-:W-:Y:S02]  /*c910*/  STL [R1+0xf4], R18 ;  /* 0x0000f41201007387 */ /* 0x000fe40000100800 */
[----:B------:R-:W-:Y:S01]  /*c920*/  ISETP.GT.U32.AND P3, PT, R2, R7, PT ;  /* 0x000000070200720c */ /* 0x000fe20003f64070 */
[----:B------:R-:W-:-:S02]  /*c930*/  @!P6 IMAD.IADD R6, R6, 0x1, -R2 ;  /* 0x000000010606e824 */ /* 0x000fc400078e0a02 */
[----:B------:R-:W-:Y:S02]  /*c940*/  @!P1 IMAD.MOV R17, RZ, RZ, -R17 ;  /* 0x000000ffff119224 */ /* 0x000fe400078e0a11 */
[----:B------:R-:W-:Y:S01]  /*c950*/  IMAD.HI.U32 R13, R4, R9, RZ ;  /* 0x00000009040d7227 */ /* 0x000fe200078e00ff */
[----:B------:R-:W-:Y:S02]  /*c960*/  ISETP.GT.U32.AND P6, PT, R2, R6, PT ;  /* 0x000000060200720c */ /* 0x000fe40003fc4070 */
[----:B------:R0:W-:Y:S01]  /*c970*/  STL [R1+0xec], R17 ;  /* 0x0000ec1101007387 */ /* 0x0001e20000100800 */
[----:B------:R-:W-:Y:S02]  /*c980*/  IMAD.MOV R14, RZ, RZ, -R14 ;  /* 0x000000ffff0e7224 */ /* 0x000fe400078e0a0e */
[----:B------:R-:W-:Y:S02]  /*c990*/  @!P2 IMAD.IADD R8, R8, 0x1, -R2 ;  /* 0x000000010808a824 */ /* 0x000fe400078e0a02 */
[----:B------:R-:W-:-:S02]  /*c9a0*/  VIADD R244, R3, 0x13e ;  /* 0x0000013e03f47836 */ /* 0x000fc40000000000 */
        /* <DEDUP_REMOVED lines=11> */
[----:B------:R-:W-:Y:S01]  /*ca60*/  IMAD.HI.U32 R16, R4, R12, RZ ;  /* 0x0000000c04107227 */ /* 0x000fe200078e00ff */
[----:B------:R-:W-:Y:S03]  /*ca70*/  STL [R1+0xdc], R17 ;  /* 0x0000dc1101007387 */ /* 0x000fe60000100800 */
[--C-:B------:R-:W-:Y:S01]  /*ca80*/  @!P6 IMAD.IADD R6, R6, 0x1, -R2.reuse ;  /* 0x000000010606e824 */ /* 0x100fe200078e0a02 */
[C---:B------:R-:W-:Y:S01]  /*ca90*/  ISETP.GT.U32.AND P6, PT, R2.reuse, R9, PT ;  /* 0x000000090200720c */ /* 0x040fe20003fc4070 */
[----:B------:R-:W-:Y:S01]  /*caa0*/  @!P3 IMAD.IADD R7, R7, 0x1, -R2 ;  /* 0x000000010707b824 */ /* 0x000fe200078e0a02 */
[----:B------:R-:W-:Y:S01]  /*cab0*/  ISETP.GT.U32.AND P3, PT, R2, R10, PT ;  /* 0x0000000a0200720c */ /* 0x000fe20003f64070 */
[----:B------:R-:W-:Y:S02]  /*cac0*/  IMAD.MOV R5, RZ, RZ, -R16 ;  /* 0x000000ffff057224 */ /* 0x000fe400078e0a10 */
[----:B------:R-:W-:-:S02]  /*cad0*/  VIADD R244, R3, 0x139 ;  /* 0x0000013903f47836 */ /* 0x000fc40000000000 */
[C---:B------:R-:W-:Y:S02]  /*cae0*/  IMAD R5, R2.reuse, R5, R12 ;  /* 0x0000000502057224 */ /* 0x040fe400078e020c */
[--C-:B------:R-:W-:Y:S01]  /*caf0*/  @!P5 IMAD.IADD R11, R11, 0x1, -R2.reuse ;  /* 0x000000010b0bd824 */ /* 0x100fe200078e0a02 */
[----:B------:R-:W-:Y:S01]  /*cb00*/  IABS R8, R244 ;  /* 0x000000f400087213 */ /* 0x000fe20000000000 */
[----:B------:R-:W-:Y:S01]  /*cb10*/  VIADD R239, R3, 0x13a ;  /* 0x0000013a03ef7836 */ /* 0x000fe20000000000 */
[C---:B------:R-:W-:Y:S01]  /*cb20*/  ISETP.GT.U32.AND P2, PT, R2.reuse, R5, PT ;  /* 0x000000050200720c */ /* 0x040fe20003f44070 */
[--C-:B------:R-:W-:Y:S01]  /*cb30*/  @!P6 IMAD.IADD R9, R9, 0x1, -R2.reuse ;  /* 0x000000010909e824 */ /* 0x100fe200078e0a02 */
[----:B------:R-:W-:Y:S01]  /*cb40*/  ISETP.GT.U32.AND P6, PT, R2, R11, PT ;  /* 0x0000000b0200720c */ /* 0x000fe20003fc4070 */
[----:B------:R-:W-:Y:S01]  /*cb50*/  @!P3 IMAD.IADD R10, R10, 0x1, -R2 ;  /* 0x000000010a0ab824 */ /* 0x000fe200078e0a02 */
[----:B------:R-:W-:Y:S01]  /*cb60*/  IABS R0, R239 ;  /* 0x000000ef00007213 */ /* 0x000fe20000000000 */
[----:B------:R-:W-:-:S02]  /*cb70*/  IMAD.MOV.U32 R12, RZ, RZ, R6 ;  /* 0x000000ffff0c7224 */ /* 0x000fc400078e0006 */
[----:B------:R-:W-:Y:S01]  /*cb80*/  IMAD.HI.U32 R6, R4, R8, RZ ;  /* 0x0000000804067227 */ /* 0x000fe200078e00ff */
[----:B------:R-:W-:-:S03]  /*cb90*/  ISETP.GT.U32.AND P5, PT, R2, R10, PT ;  /* 0x0000000a0200720c */ /* 0x000fc60003fa4070 */
[----:B------:R-:W-:Y:S02]  /*cba0*/  IMAD.MOV.U32 R16, RZ, RZ, R7 ;  /* 0x000000ffff107224 */ /* 0x000fe400078e0007 */
[----:B------:R-:W-:Y:S02]  /*cbb0*/  IMAD.MOV R6, RZ, RZ, -R6 ;  /* 0x000000ffff067224 */ /* 0x000fe400078e0a06 */
[----:B------:R-:W-:-:S04]  /*cbc0*/  IMAD.HI.U32 R7, R4, R0, RZ ;  /* 0x0000000004077227 */ /* 0x000fc800078e00ff */
[----:B------:R-:W-:Y:S02]  /*cbd0*/  IMAD R6, R2, R6, R8 ;  /* 0x0000000602067224 */ /* 0x000fe400078e0208 */
[--C-:B------:R-:W-:Y:S01]  /*cbe0*/  @!P2 IMAD.IADD R5, R5, 0x1, -R2.reuse ;  /* 0x000000010505a824 */ /* 0x100fe200078e0a02 */
[----:B------:R-:W-:Y:S01]  /*cbf0*/  ISETP.GE.AND P2, PT, R246, RZ, PT ;  /* 0x000000fff600720c */ /* 0x000fe20003f46270 */
[----:B------:R-:W-:Y:S02]  /*cc00*/  IMAD.MOV R7, RZ, RZ, -R7 ;  /* 0x000000ffff077224 */ /* 0x000fe400078e0a07 */
[----:B------:R-:W-:Y:S01]  /*cc10*/  @!P6 IMAD.IADD R11, R11, 0x1, -R2 ;  /* 0x000000010b0be824 */ /* 0x000fe200078e0a02 */
[C---:B------:R-:W-:Y:S01]  /*cc20*/  ISETP.GT.U32.AND P6, PT, R2.reuse, R6, PT ;  /* 0x000000060200720c */ /* 0x040fe20003fc4070 */
[C---:B------:R-:W-:Y:S01]  /*cc30*/  IMAD R7, R2.reuse, R7, R0 ;  /* 0x0000000702077224 */ /* 0x040fe200078e0200 */
[----:B------:R-:W-:Y:S01]  /*cc40*/  ISETP.GT.U32.AND P3, PT, R2, R5, PT ;  /* 0x000000050200720c */ /* 0x000fe20003f64070 */
[----:B------:R-:W-:Y:S01]  /*cc50*/  @!P4 IMAD.MOV R16, RZ, RZ, -R16 ;  /* 0x000000ffff10c224 */ /* 0x000fe200078e0a10 */
[----:B------:R-:W-:Y:S01]  /*cc60*/  ISETP.GE.AND P4, PT, R245, RZ, PT ;  /* 0x000000fff500720c */ /* 0x000fe20003f86270 */
[----:B------:R-:W-:Y:S01]  /*cc70*/  @!P5 IMAD.IADD R10, R10, 0x1, -R2 ;  /* 0x000000010a0ad824 */ /* 0x000fe200078e0a02 */
[C---:B------:R-:W-:Y:S01]  /*cc80*/  ISETP.GT.U32.AND P5, PT, R2.reuse, R7, PT ;  /* 0x000000070200720c */ /* 0x040fe20003fa4070 */
[C---:B------:R-:W-:Y:S01]  /*cc90*/  VIADD R245, R3.reuse, 0x138 ;  /* 0x0000013803f57836 */ /* 0x040fe20000000000 */
[----:B------:R-:W-:Y:S01]  /*cca0*/  STL [R1+0xd8], R16 ;  /* 0x0000d81001007387 */ /* 0x000fe20000100800 */
[----:B------:R-:W-:Y:S01]  /*ccb0*/  @!P0 IMAD.MOV R12, RZ, RZ, -R12 ;  /* 0x000000ffff0c8224 */ /* 0x000fe200078e0a0c */
[----:B------:R-:W-:Y:S01]  /*ccc0*/  ISETP.GT.U32.AND P0, PT, R2, R9, PT ;  /* 0x000000090200720c */ /* 0x000fe20003f04070 */
[----:B------:R-:W-:Y:S01]  /*ccd0*/  VIADD R246, R3, 0x137 ;  /* 0x0000013703f67836 */ /* 0x000fe20000000000 */
[----:B------:R-:W-:Y:S01]  /*cce0*/  IABS R0, R245 ;  /* 0x000000f500007213 */ /* 0x000fe20000000000 */
[--C-:B------:R-:W-:Y:S01]  /*ccf0*/  @!P6 IMAD.IADD R6, R6, 0x1, -R2.reuse ;  /* 0x000000010606e824 */ /* 0x100fe200078e0a02 */
[----:B------:R0:W-:Y:S01]  /*cd00*/  STL [R1+0xd4], R12 ;  /* 0x0000d40c01007387 */ /* 0x0001e20000100800 */
[----:B------:R-:W-:Y:S01]  /*cd10*/  @!P3 IMAD.IADD R5, R5, 0x1, -R2 ;  /* 0x000000010505b824 */ /* 0x000fe200078e0a02 */
[----:B------:R-:W-:Y:S01]  /*cd20*/  ISETP.GE.AND P3, PT, R247, RZ, PT ;  /* 0x000000fff700720c */ /* 0x000fe20003f66270 */
[----:B------:R-:W-:Y:S01]  /*cd30*/  IMAD.HI.U32 R13, R4, R0, RZ ;  /* 0x00000000040d7227 */ /* 0x000fe200078e00ff */
[----:B------:R-:W-:-:S03]  /*cd40*/  ISETP.GT.U32.AND P6, PT, R2, R6, PT ;  /* 0x000000060200720c */ /* 0x000fc60003fc4070 */
[----:B------:R-:W-:Y:S01]  /*cd50*/  @!P5 IMAD.IADD R7, R7, 0x1, -R2 ;  /* 0x000000010707d824 */ /* 0x000fe200078e0a02 */
[----:B------:R-:W-:Y:S01]  /*cd60*/  ISETP.GE.AND P5, PT, R244, RZ, PT ;  /* 0x000000fff400720c */ /* 0x000fe20003fa6270 */
[----:B------:R-:W-:Y:S01]  /*cd70*/  IMAD.MOV.U32 R15, RZ, RZ, R5 ;  /* 0x000000ffff0f7224 */ /* 0x000fe200078e0005 */
[----:B0-----:R-:W-:Y:S01]  /*cd80*/  IABS R12, R246 ;  /* 0x000000f6000c7213 */ /* 0x001fe20000000000 */
[----:B------:R-:W-:Y:S02]  /*cd90*/  IMAD.MOV R13, RZ, RZ, -R13 ;  /* 0x000000ffff0d7224 */ /* 0x000fe400078e0a0d */
[----:B------:R-:W-:Y:S01]  /*cda0*/  @!P1 IMAD.MOV R15, RZ, RZ, -R15 ;  /* 0x000000ffff0f9224 */ /* 0x000fe200078e0a0f */
[----:B------:R-:W-:Y:S01]  /*cdb0*/  ISETP.GT.U32.AND P1, PT, R2, R7, PT ;  /* 0x000000070200720c */ /* 0x000fe20003f24070 */
[----:B------:R-:W-:-:S03]  /*cdc0*/  IMAD.HI.U32 R14, R4, R12, RZ ;  /* 0x0000000c040e7227 */ /* 0x000fc600078e00ff */
[----:B------:R-:W-:Y:S01]  /*cdd0*/  STL [R1+0xd0], R15 ;  /* 0x0000d00f01007387 */ /* 0x000fe20000100800 */
[C---:B------:R-:W-:Y:S02]  /*cde0*/  IMAD R0, R2.reuse, R13, R0 ;  /* 0x0000000d02007224 */ /* 0x040fe400078e0200 */
[----:B------:R-:W-:Y:S02]  /*cdf0*/  IMAD.MOV R5, RZ, RZ, -R14 ;  /* 0x000000ffff057224 */ /* 0x000fe400078e0a0e */
[----:B------:R-:W-:Y:S01]  /*ce00*/  @!P0 IMAD.IADD R9, R9, 0x1, -R2 ;  /* 0x0000000109098824 */ /* 0x000fe200078e0a02 */
[----:B------:R-:W-:Y:S01]  /*ce10*/  ISETP.GE.AND P0, PT, R239, RZ, PT ;  /* 0x000000ffef00720c */ /* 0x000fe20003f06270 */
[----:B------:R-:W-:Y:S01]  /*ce20*/  @!P4 IMAD.MOV R10, RZ, RZ, -R10 ;  /* 0x000000ffff0ac224 */ /* 0x000fe200078e0a0a */
[C---:B------:R-:W-:Y:S01]  /*ce30*/  ISETP.GT.U32.AND P4, PT, R2.reuse, R0, PT ;  /* 0x000000000200720c */ /* 0x040fe20003f84070 */
[----:B------:R-:W-:Y:S02]  /*ce40*/  IMAD R5, R2, R5, R12 ;  /* 0x0000000502057224 */ /* 0x000fe400078e020c */
[--C-:B------:R-:W-:Y:S01]  /*ce50*/  @!P6 IMAD.IADD R6, R6, 0x1, -R2.reuse ;  /* 0x000000010606e824 */ /* 0x100fe200078e0a02 */
[----:B------:R0:W-:Y:S01]  /*ce60*/  STL [R1+0xcc], R10 ;  /* 0x0000cc0a01007387 */ /* 0x0001e20000100800 */
[----:B------:R-:W-:Y:S01]  /*ce70*/  VIADD R247, R3, 0x136 ;  /* 0x0000013603f77836 */ /* 0x000fe20000000000 */
[----:B------:R-:W-:Y:S01]  /*ce80*/  ISETP.GT.U32.AND P6, PT, R2, R5, PT ;  /* 0x000000050200720c */ /* 0x000fe20003fc4070 */
[----:B------:R-:W-:-:S02]  /*ce90*/  @!P1 IMAD.IADD R7, R7, 0x1, -R2 ;  /* 0x0000000107079824 */ /* 0x000fc400078e0a02 */
[----:B------:R-:W-:Y:S01]  /*cea0*/  @!P2 IMAD.MOV R11, RZ, RZ, -R11 ;  /* 0x000000ffff0ba224 */ /* 0x000fe200078e0a0b */
[----:B------:R-:W-:Y:S01]  /*ceb0*/  IABS R8, R247 ;  /* 0x000000f700087213 */ /* 0x000fe20000000000 */
[----:B------:R-:W-:Y:S01]  /*cec0*/  @!P3 IMAD.MOV R9, RZ, RZ, -R9 ;  /* 0x000000ffff09b224 */ /* 0x000fe200078e0a09 */
[----:B------:R-:W-:Y:S01]  /*ced0*/  ISETP.GE.AND P1, PT, R247, RZ, PT ;  /* 0x000000fff700720c */ /* 0x000fe20003f26270 */
[----:B------:R-:W-:Y:S01]  /*cee0*/  @!P0 IMAD.MOV R7, RZ, RZ, -R7 ;  /* 0x000000ffff078224 */ /* 0x000fe200078e0a07 */
[----:B------:R-:W-:Y:S01]  /*cef0*/  STL [R1+0xc8], R11 ;  /* 0x0000c80b01007387 */ /* 0x000fe20000100800 */
[----:B------:R-:W-:Y:S01]  /*cf00*/  VIADD R247, R3, 0x135 ;  /* 0x0000013503f77836 */ /* 0x000fe20000000000 */
[----:B------:R-:W-:Y:S01]  /*cf10*/  ISETP.GE.AND P3, PT, R246, RZ, PT ;  /* 0x000000fff600720c */ /* 0x000fe20003f66270 */
[--C-:B------:R-:W-:Y:S01]  /*cf20*/  @!P4 IMAD.IADD R0, R0, 0x1, -R2.reuse ;  /* 0x000000010000c824 */ /* 0x100fe200078e0a02 */
[----:B------:R1:W-:Y:S01]  /*cf30*/  STL [R1+0xb8], R9 ;  /* 0x0000b80901007387 */ /* 0x0003e20000100800 */
[----:B------:R-:W-:Y:S01]  /*cf40*/  @!P6 IMAD.IADD R5, R5, 0x1, -R2 ;  /* 0x000000010505e824 */ /* 0x000fe200078e0a02 */
[----:B------:R-:W-:Y:S01]  /*cf50*/  ISETP.GE.AND P0, PT, R247, RZ, PT ;  /* 0x000000fff700720c */ /* 0x000fe20003f06270 */
[----:B------:R-:W-:Y:S01]  /*cf60*/  IMAD.HI.U32 R13, R4, R8, RZ ;  /* 0x00000008040d7227 */ /* 0x000fe200078e00ff */
[----:B------:R2:W-:Y:S01]  /*cf70*/  STL [R1+0xb4], R7 ;  /* 0x0000b40701007387 */ /* 0x0005e20000100800 */
[----:B------:R-:W-:-:S02]  /*cf80*/  ISETP.GT.U32.AND P4, PT, R2, R0, PT ;  /* 0x000000000200720c */ /* 0x000fc40003f84070 */
[----:B0-----:R-:W-:Y:S01]  /*cf90*/  IMAD.MOV.U32 R10, RZ, RZ, R6 ;  /* 0x000000ffff0a7224 */ /* 0x001fe200078e0006 */
[C---:B------:R-:W-:Y:S01]  /*cfa0*/  ISETP.GT.U32.AND P6, PT, R2.reuse, R5, PT ;  /* 0x000000050200720c */ /* 0x040fe20003fc4070 */
[----:B------:R-:W-:Y:S01]  /*cfb0*/  IMAD.MOV R13, RZ, RZ, -R13 ;  /* 0x000000ffff0d7224 */ /* 0x000fe200078e0a0d */
[----:B------:R-:W-:Y:S01]  /*cfc0*/  ISETP.GE.AND P2, PT, R245, RZ, PT ;  /* 0x000000fff500720c */ /* 0x000fe20003f46270 */
[C---:B------:R-:W-:Y:S02]  /*cfd0*/  VIADD R246, R3.reuse, 0x134 ;  /* 0x0000013403f67836 */ /* 0x040fe40000000000 */
[----:B-1----:R-:W-:Y:S01]  /*cfe0*/  IMAD R9, R2, R13, R8 ;  /* 0x0000000d02097224 */ /* 0x002fe200078e0208 */
[----:B--2---:R-:W-:Y:S01]  /*cff0*/  IABS R7, R247 ;  /* 0x000000f700077213 */ /* 0x004fe20000000000 */
[C---:B------:R-:W-:Y:S01]  /*d000*/  VIADD R247, R3.reuse, 0x133 ;  /* 0x0000013303f77836 */ /* 0x040fe20000000000 */
[----:B------:R-:W-:Y:S01]  /*d010*/  IABS R12, R246 ;  /* 0x000000f6000c7213 */ /* 0x000fe20000000000 */
[----:B------:R-:W-:-:S02]  /*d020*/  VIADD R236, R3, 0x132 ;  /* 0x0000013203ec7836 */ /* 0x000fc40000000000 */
[----:B------:R-:W-:Y:S01]  /*d030*/  IMAD.HI.U32 R6, R4, R7, RZ ;  /* 0x0000000704067227 */ /* 0x000fe200078e00ff */
[----:B------:R-:W-:Y:S02]  /*d040*/  IABS R13, R247 ;  /* 0x000000f7000d7213 */ /* 0x000fe40000000000 */
[----:B------:R-:W-:Y:S01]  /*d050*/  IABS R11, R236 ;  /* 0x000000ec000b7213 */ /* 0x000fe20000000000 */
[----:B------:R-:W-:Y:S02]  /*d060*/  IMAD.MOV R6, RZ, RZ, -R6 ;  /* 0x000000ffff067224 */ /* 0x000fe400078e0a06 */
[--C-:B------:R-:W-:Y:S01]  /*d070*/  @!P4 IMAD.IADD R0, R0, 0x1, -R2.reuse ;  /* 0x000000010000c824 */ /* 0x100fe200078e0a02 */
[C---:B------:R-:W-:Y:S01]  /*d080*/  ISETP.GT.U32.AND P4, PT, R2.reuse, R9, PT ;  /* 0x000000090200720c */ /* 0x040fe20003f84070 */
[----:B------:R-:W-:Y:S02]  /*d090*/  IMAD R7, R2, R6, R7 ;  /* 0x0000000602077224 */ /* 0x000fe400078e0207 */
[----:B------:R-:W-:-:S02]  /*d0a0*/  @!P6 IMAD.IADD R5, R5, 0x1, -R2 ;  /* 0x000000010505e824 */ /* 0x000fc400078e0a02 */
[----:B------:R-:W-:Y:S01]  /*d0b0*/  IMAD.HI.U32 R15, R4, R12, RZ ;  /* 0x0000000c040f7227 */ /* 0x000fe200078e00ff */
[----:B------:R-:W-:-:S03]  /*d0c0*/  ISETP.GT.U32.AND P6, PT, R2, R7, PT ;  /* 0x000000070200720c */ /* 0x000fc60003fc4070 */
[----:B------:R-:W-:Y:S01]  /*d0d0*/  @!P5 IMAD.MOV R10, RZ, RZ, -R10 ;  /* 0x000000ffff0ad224 */ /* 0x000fe200078e0a0a */
[----:B------:R-:W-:Y:S01]  /*d0e0*/  ISETP.GE.AND P5, PT, R246, RZ, PT ;  /* 0x000000fff600720c */ /* 0x000fe20003fa6270 */
[----:B------:R-:W-:-:S03]  /*d0f0*/  IMAD.HI.U32 R14, R4, R13, RZ ;  /* 0x0000000d040e7227 */ /* 0x000fc600078e00ff */
[----:B------:R0:W-:Y:S01]  /*d100*/  STL [R1+0xb0], R10 ;  /* 0x0000b00a01007387 */ /* 0x0001e20000100800 */
[--C-:B------:R-:W-:Y:S01]  /*d110*/  @!P4 IMAD.IADD R9, R9, 0x1, -R2.reuse ;  /* 0x000000010909c824 */ /* 0x100fe200078e0a02 */
[----:B------:R-:W-:Y:S01]  /*d120*/  ISETP.GE.AND P4, PT, R247, RZ, PT ;  /* 0x000000fff700720c */ /* 0x000fe20003f86270 */
[----:B------:R-:W-:Y:S02]  /*d130*/  VIADD R237, R3, 0x131 ;  /* 0x0000013103ed7836 */ /* 0x000fe40000000000 */
[----:B------:R-:W-:Y:S01]  /*d140*/  @!P6 IMAD.IADD R7, R7, 0x1, -R2 ;  /* 0x000000010707e824 */ /* 0x000fe200078e0a02 */
[----:B------:R-:W-:Y:S01]  /*d150*/  ISETP.GT.U32.AND P6, PT, R2, R9, PT ;  /* 0x000000090200720c */ /* 0x000fe20003fc4070 */
[----:B------:R-:W-:Y:S01]  /*d160*/  IMAD.HI.U32 R8, R4, R11, RZ ;  /* 0x0000000b04087227 */ /* 0x000fe200078e00ff */
[----:B0-----:R-:W-:-:S03]  /*d170*/  IABS R10, R237 ;  /* 0x000000ed000a7213 */ /* 0x001fc60000000000 */
[----:B------:R-:W-:Y:S02]  /*d180*/  IMAD.MOV R15, RZ, RZ, -R15 ;  /* 0x000000ffff0f7224 */ /* 0x000fe400078e0a0f */
[----:B------:R-:W-:Y:S02]  /*d190*/  IMAD.MOV R14, RZ, RZ, -R14 ;  /* 0x000000ffff0e7224 */ /* 0x000fe400078e0a0e */
[C---:B------:R-:W-:Y:S02]  /*d1a0*/  VIADD R239, R3.reuse, 0x12e ;  /* 0x0000012e03ef7836 */ /* 0x040fe40000000000 */
        /* <DEDUP_REMOVED lines=61> */
[----:B------:R-:W-:Y:S01]  /*d580*/  VIADD R246, R3, 0x12b ;  /* 0x0000012b03f67836 */ /* 0x000fe20000000000 */
[----:B------:R-:W-:Y:S01]  /*d590*/  ISETP.GT.U32.AND P6, PT, R2, R0, PT ;  /* 0x000000000200720c */ /* 0x000fe20003fc4070 */
[--C-:B------:R-:W-:Y:S01]  /*d5a0*/  @!P3 IMAD.IADD R11, R11, 0x1, -R2.reuse ;  /* 0x000000010b0bb824 */ /* 0x100fe200078e0a02 */
[----:B------:R-:W-:Y:S01]  /*d5b0*/  ISETP.GE.AND P3, PT, R236, RZ, PT ;  /* 0x000000ffec00720c */ /* 0x000fe20003f66270 */
[----:B------:R-:W-:Y:S01]  /*d5c0*/  @!P0 IMAD.IADD R8, R8, 0x1, -R2 ;  /* 0x0000000108088824 */ /* 0x000fe200078e0a02 */
[----:B------:R-:W-:Y:S01]  /*d5d0*/  ISETP.GE.AND P0, PT, R237, RZ, PT ;  /* 0x000000ffed00720c */ /* 0x000fe20003f06270 */
[----:B------:R-:W-:Y:S01]  /*d5e0*/  IMAD.HI.U32 R15, R4, R9, RZ ;  /* 0x00000009040f7227 */ /* 0x000fe200078e00ff */
[----:B0-----:R-:W-:-:S03]  /*d5f0*/  IABS R7, R246 ;  /* 0x000000f600077213 */ /* 0x001fc60000000000 */
[--C-:B------:R-:W-:Y:S01]  /*d600*/  @!P2 IMAD.IADD R6, R6, 0x1, -R2.reuse ;  /* 0x000000010606a824 */ /* 0x100fe200078e0a02 */
[----:B------:R-:W-:Y:S01]  /*d610*/  ISETP.GE.AND P2, PT, R247, RZ, PT ;  /* 0x000000fff700720c */ /* 0x000fe20003f46270 */
[----:B------:R-:W-:Y:S02]  /*d620*/  IMAD.MOV R15, RZ, RZ, -R15 ;  /* 0x000000ffff0f7224 */ /* 0x000fe400078e0a0f */
[----:B------:R-:W-:Y:S01]  /*d630*/  @!P1 IMAD.IADD R5, R5, 0x1, -R2 ;  /* 0x0000000105059824 */ /* 0x000fe200078e0a02 */
[----:B------:R-:W-:Y:S01]  /*d640*/  ISETP.GE.AND P1, PT, R238, RZ, PT ;  /* 0x000000ffee00720c */ /* 0x000fe20003f26270 */
[----:B------:R-:W-:Y:S02]  /*d650*/  IMAD.MOV.U32 R18, RZ, RZ, R12 ;  /* 0x000000ffff127224 */ /* 0x000fe400078e000c */
[----:B------:R-:W-:-:S04]  /*d660*/  IMAD.HI.U32 R14, R4, R7, RZ ;  /* 0x00000007040e7227 */ /* 0x000fc800078e00ff */
[----:B------:R-:W-:Y:S02]  /*d670*/  IMAD.MOV.U32 R17, RZ, RZ, R13 ;  /* 0x000000ffff117224 */ /* 0x000fe400078e000d */
[----:B------:R-:W-:Y:S02]  /*d680*/  IMAD R9, R2, R15, R9 ;  /* 0x0000000f02097224 */ /* 0x000fe400078e0209 */
[----:B------:R-:W-:Y:S01]  /*d690*/  @!P6 IMAD.IADD R0, R0, 0x1, -R2 ;  /* 0x000000010000e824 */ /* 0x000fe200078e0a02 */
[C---:B------:R-:W-:Y:S01]  /*d6a0*/  ISETP.GT.U32.AND P6, PT, R2.reuse, R6, PT ;  /* 0x000000060200720c */ /* 0x040fe20003fc4070 */
[----:B------:R-:W-:Y:S02]  /*d6b0*/  IMAD.MOV.U32 R13, RZ, RZ, R11 ;  /* 0x000000ffff0d7224 */ /* 0x000fe400078e000b */
[----:B------:R-:W-:Y:S01]  /*d6c0*/  @!P5 IMAD.MOV R18, RZ, RZ, -R18 ;  /* 0x000000ffff12d224 */ /* 0x000fe200078e0a12 */
[----:B------:R-:W-:Y:S01]  /*d6d0*/  ISETP.GT.U32.AND P5, PT, R2, R5, PT ;  /* 0x000000050200720c */ /* 0x000fe20003fa4070 */
[----:B------:R-:W-:-:S02]  /*d6e0*/  IMAD.MOV.U32 R11, RZ, RZ, R10 ;  /* 0x000000ffff0b7224 */ /* 0x000fc400078e000a */
[----:B------:R-:W-:Y:S01]  /*d6f0*/  VIADD R247, R3, 0x12a ;  /* 0x0000012a03f77836 */ /* 0x000fe20000000000 */
[----:B------:R-:W-:Y:S01]  /*d700*/  STL [R1+0x9c], R18 ;  /* 0x00009c1201007387 */ /* 0x000fe20000100800 */
[----:B------:R-:W-:Y:S02]  /*d710*/  IMAD.MOV R16, RZ, RZ, -R14 ;  /* 0x000000ffff107224 */ /* 0x000fe400078e0a0e */
[----:B------:R-:W-:Y:S01]  /*d720*/  @!P4 IMAD.MOV R17, RZ, RZ, -R17 ;  /* 0x000000ffff11c224 */ /* 0x000fe200078e0a11 */
[C---:B------:R-:W-:Y:S01]  /*d730*/  ISETP.GT.U32.AND P4, PT, R2.reuse, R9, PT ;  /* 0x000000090200720c */ /* 0x040fe20003f84070 */
[----:B------:R-:W-:Y:S01]  /*d740*/  @!P3 IMAD.MOV R13, RZ, RZ, -R13 ;  /* 0x000000ffff0db224 */ /* 0x000fe200078e0a0d */
[C---:B------:R-:W-:Y:S01]  /*d750*/  ISETP.GT.U32.AND P3, PT, R2.reuse, R0, PT ;  /* 0x000000000200720c */ /* 0x040fe20003f64070 */
[----:B------:R-:W-:Y:S01]  /*d760*/  @!P0 IMAD.MOV R11, RZ, RZ, -R11 ;  /* 0x000000ffff0b8224 */ /* 0x000fe200078e0a0b */
[----:B------:R-:W-:Y:S01]  /*d770*/  ISETP.GE.AND P0, PT, R239, RZ, PT ;  /* 0x000000ffef00720c */ /* 0x000fe20003f06270 */
[----:B------:R-:W-:Y:S01]  /*d780*/  IMAD R7, R2, R16, R7 ;  /* 0x0000001002077224 */ /* 0x000fe200078e0207 */
[----:B------:R-:W-:Y:S01]  /*d790*/  IABS R14, R247 ;  /* 0x000000f7000e7213 */ /* 0x000fe20000000000 */
[----:B------:R-:W-:Y:S01]  /*d7a0*/  IMAD.MOV.U32 R10, RZ, RZ, R8 ;  /* 0x000000ffff0a7224 */ /* 0x000fe200078e0008 */
[----:B------:R-:W-:Y:S01]  /*d7b0*/  STL [R1+0x98], R17 ;  /* 0x0000981101007387 */ /* 0x000fe20000100800 */
[----:B------:R-:W-:Y:S01]  /*d7c0*/  @!P6 IMAD.IADD R6, R6, 0x1, -R2 ;  /* 0x000000010606e824 */ /* 0x000fe200078e0a02 */
[----:B------:R-:W-:Y:S01]  /*d7d0*/  ISETP.GE.AND P6, PT, R244, RZ, PT ;  /* 0x000000fff400720c */ /* 0x000fe20003fc6270 */
[----:B------:R-:W-:Y:S01]  /*d7e0*/  @!P2 IMAD.MOV R10, RZ, RZ, -R10 ;  /* 0x000000ffff0aa224 */ /* 0x000fe200078e0a0a */
[----:B------:R-:W-:Y:S01]  /*d7f0*/  ISETP.GT.U32.AND P2, PT, R2, R7, PT ;  /* 0x000000070200720c */ /* 0x000fe20003f44070 */
[----:B------:R-:W-:Y:S01]  /*d800*/  IMAD.MOV.U32 R12, RZ, RZ, R14 ;  /* 0x000000ffff0c7224 */ /* 0x000fe200078e000e */
[----:B------:R0:W-:Y:S01]  /*d810*/  STL [R1+0x94], R13 ;  /* 0x0000940d01007387 */ /* 0x0001e20000100800 */
[--C-:B------:R-:W-:Y:S01]  /*d820*/  @!P5 IMAD.IADD R5, R5, 0x1, -R2.reuse ;  /* 0x000000010505d824 */ /* 0x100fe200078e0a02 */
[----:B------:R-:W-:Y:S01]  /*d830*/  ISETP.GE.AND P5, PT, R245, RZ, PT ;  /* 0x000000fff500720c */ /* 0x000fe20003fa6270 */
[----:B------:R-:W-:Y:S01]  /*d840*/  IMAD.HI.U32 R8, R4, R12, RZ ;  /* 0x0000000c04087227 */ /* 0x000fe200078e00ff */
[----:B------:R-:W-:Y:S03]  /*d850*/  STL [R1+0x90], R11 ;  /* 0x0000900b01007387 */ /* 0x000fe60000100800 */
[--C-:B------:R-:W-:Y:S01]  /*d860*/  @!P3 IMAD.IADD R0, R0, 0x1, -R2.reuse ;  /* 0x000000010000b824 */ /* 0x100fe200078e0a02 */
[----:B------:R-:W-:Y:S01]  /*d870*/  ISETP.GE.AND P3, PT, R246, RZ, PT ;  /* 0x000000fff600720c */ /* 0x000fe20003f66270 */
[----:B------:R-:W-:Y:S01]  /*d880*/  @!P4 IMAD.IADD R9, R9, 0x1, -R2 ;  /* 0x000000010909c824 */ /* 0x000fe200078e0a02 */
[----:B------:R-:W-:Y:S01]  /*d890*/  ISETP.GE.AND P4, PT, R247, RZ, PT ;  /* 0x000000fff700720c */ /* 0x000fe20003f86270 */
[----:B------:R-:W-:Y:S01]  /*d8a0*/  @!P1 IMAD.MOV R6, RZ, RZ, -R6 ;  /* 0x000000ffff069224 */ /* 0x000fe200078e0a06 */
[----:B------:R-:W-:Y:S01]  /*d8b0*/  STL [R1+0x8c], R10 ;  /* 0x00008c0a01007387 */ /* 0x000fe20000100800 */
[----:B------:R-:W-:-:S02]  /*d8c0*/  @!P0 IMAD.MOV R5, RZ, RZ, -R5 ;  /* 0x000000ffff058224 */ /* 0x000fc400078e0a05 */
[----:B------:R-:W-:Y:S01]  /*d8d0*/  IMAD.MOV R8, RZ, RZ, -R8 ;  /* 0x000000ffff087224 */ /* 0x000fe200078e0a08 */
[----:B------:R-:W-:Y:S01]  /*d8e0*/  STL [R1+0x88], R6 ;  /* 0x0000880601007387 */ /* 0x000fe20000100800 */
[C---:B------:R-:W-:Y:S02]  /*d8f0*/  VIADD R247, R3.reuse, 0x129 ;  /* 0x0000012903f77836 */ /* 0x040fe40000000000 */
[----:B------:R-:W-:Y:S01]  /*d900*/  VIADD R246, R3, 0x128 ;  /* 0x0000012803f67836 */ /* 0x000fe20000000000 */
[----:B------:R1:W-:Y:S01]  /*d910*/  STL [R1+0x84], R5 ;  /* 0x0000840501007387 */ /* 0x0003e20000100800 */
[C---:B------:R-:W-:Y:S01]  /*d920*/  IMAD R12, R2.reuse, R8, R12 ;  /* 0x00000008020c7224 */ /* 0x040fe200078e020c */
[----:B------:R-:W-:Y:S01]  /*d930*/  ISETP.GE.AND P0, PT, R247, RZ, PT ;  /* 0x000000fff700720c */ /* 0x000fe20003f06270 */
[----:B------:R-:W-:Y:S01]  /*d940*/  @!P2 IMAD.IADD R7, R7, 0x1, -R2 ;  /* 0x000000010707a824 */ /* 0x000fe200078e0a02 */
[----:B0-----:R-:W-:Y:S01]  /*d950*/  IABS R13, R247 ;  /* 0x000000f7000d7213 */ /* 0x001fe20000000000 */
[----:B------:R-:W-:Y:S01]  /*d960*/  IMAD.MOV.U32 R8, RZ, RZ, R0 ;  /* 0x000000ffff087224 */ /* 0x000fe200078e0000 */
[C---:B------:R-:W-:Y:S01]  /*d970*/  ISETP.GT.U32.AND P2, PT, R2.reuse, R9, PT ;  /* 0x000000090200720c */ /* 0x040fe20003f44070 */
[C---:B------:R-:W-:Y:S01]  /*d980*/  VIADD R247, R3.reuse, 0x127 ;  /* 0x0000012703f77836 */ /* 0x040fe20000000000 */
[C---:B------:R-:W-:Y:S01]  /*d990*/  ISETP.GT.U32.AND P1, PT, R2.reuse, R7, PT ;  /* 0x000000070200720c */ /* 0x040fe20003f24070 */
[----:B------:R-:W-:Y:S01]  /*d9a0*/  @!P6 IMAD.MOV R8, RZ, RZ, -R8 ;  /* 0x000000ffff08e224 */ /* 0x000fe200078e0a08 */
[----:B-1----:R-:W-:Y:S01]  /*d9b0*/  IABS R5, R246 ;  /* 0x000000f600057213 */ /* 0x002fe20000000000 */
[C---:B------:R-:W-:Y:S01]  /*d9c0*/  VIADD R237, R3.reuse, 0x126 ;  /* 0x0000012603ed7836 */ /* 0x040fe20000000000 */
[----:B------:R-:W-:Y:S01]  /*d9d0*/  ISETP.GT.U32.AND P6, PT, R2, R12, PT ;  /* 0x0000000c0200720c */ /* 0x000fe20003fc4070 */
[----:B------:R-:W-:Y:S01]  /*d9e0*/  VIADD R239, R3, 0x124 ;  /* 0x0000012403ef7836 */ /* 0x000fe20000000000 */
[----:B------:R-:W-:Y:S01]  /*d9f0*/  IABS R6, R247 ;  /* 0x000000f700067213 */ /* 0x000fe20000000000 */
[----:B------:R-:W-:Y:S01]  /*da00*/  IMAD.MOV.U32 R0, RZ, RZ, R5 ;  /* 0x000000ffff007224 */ /* 0x000fe200078e0005 */
[----:B------:R0:W-:Y:S01]  /*da10*/  STL [R1+0x80], R8 ;  /* 0x0000800801007387 */ /* 0x0001e20000100800 */
[----:B------:R-:W-:Y:S01]  /*da20*/  IMAD.HI.U32 R5, R4, R13, RZ ;  /* 0x0000000d04057227 */ /* 0x000fe200078e00ff */
[----:B------:R-:W-:-:S03]  /*da30*/  IABS R10, R237 ;  /* 0x000000ed000a7213 */ /* 0x000fc60000000000 */
[----:B------:R-:W-:Y:S02]  /*da40*/  IMAD.MOV R5, RZ, RZ, -R5 ;  /* 0x000000ffff057224 */ /* 0x000fe400078e0a05 */
[----:B------:R-:W-:-:S04]  /*da50*/  IMAD.HI.U32 R11, R4, R6, RZ ;  /* 0x00000006040b7227 */ /* 0x000fc800078e00ff */
[----:B------:R-:W-:Y:S01]  /*da60*/  @!P2 IMAD.IADD R9, R9, 0x1, -R2 ;  /* 0x000000010909a824 */ /* 0x000fe200078e0a02 */
[----:B------:R-:W-:Y:S01]  /*da70*/  ISETP.GE.AND P2, PT, R246, RZ, PT ;  /* 0x000000fff600720c */ /* 0x000fe20003f46270 */
        /* <DEDUP_REMOVED lines=17> */
[----:B------:R-:W-:Y:S02]  /*db90*/  IMAD R10, R2, R5, R10 ;  /* 0x00000005020a7224 */ /* 0x000fe400078e020a */
[--C-:B------:R-:W-:Y:S01]  /*dba0*/  @!P5 IMAD.IADD R13, R13, 0x1, -R2.reuse ;  /* 0x000000010d0dd824 */ /* 0x100fe200078e0a02 */
[----:B------:R0:W-:Y:S01]  /*dbb0*/  STL [R1+0x78], R7 ;  /* 0x0000780701007387 */ /* 0x0001e20000100800 */
[----:B------:R-:W-:Y:S01]  /*dbc0*/  @!P6 IMAD.IADD R12, R12, 0x1, -R2 ;  /* 0x000000010c0ce824 */ /* 0x000fe200078e0a02 */
[C---:B------:R-:W-:Y:S01]  /*dbd0*/  ISETP.GT.U32.AND P5, PT, R2.reuse, R10, PT ;  /* 0x0000000a0200720c */ /* 0x040fe20003fa4070 */
[----:B------:R-:W-:Y:S01]  /*dbe0*/  VIADD R245, R3, 0x123 ;  /* 0x0000012303f57836 */ /* 0x000fe20000000000 */
[----:B------:R-:W-:Y:S01]  /*dbf0*/  ISETP.GT.U32.AND P6, PT, R2, R6, PT ;  /* 0x000000060200720c */ /* 0x000fe20003fc4070 */
[----:B------:R-:W-:-:S02]  /*dc00*/  IMAD.MOV.U32 R14, RZ, RZ, R12 ;  /* 0x000000ffff0e7224 */ /* 0x000fc400078e000c */
[C---:B------:R-:W-:Y:S01]  /*dc10*/  VIADD R238, R3.reuse, 0x125 ;  /* 0x0000012503ee7836 */ /* 0x040fe20000000000 */
[----:B------:R-:W-:Y:S01]  /*dc20*/  IABS R5, R245 ;  /* 0x000000f500057213 */ /* 0x000fe20000000000 */
[----:B------:R-:W-:Y:S01]  /*dc30*/  @!P3 IMAD.IADD R0, R0, 0x1, -R2 ;  /* 0x000000010000b824 */ /* 0x000fe200078e0a02 */
[----:B0-----:R-:W-:Y:S01]  /*dc40*/  IABS R7, R239 ;  /* 0x000000ef00077213 */ /* 0x001fe20000000000 */
[----:B------:R-:W-:Y:S01]  /*dc50*/  @!P4 IMAD.MOV R14, RZ, RZ, -R14 ;  /* 0x000000ffff0ec224 */ /* 0x000fe200078e0a0e */
[C---:B------:R-:W-:Y:S01]  /*dc60*/  ISETP.GT.U32.AND P3, PT, R2.reuse, R13, PT ;  /* 0x0000000d0200720c */ /* 0x040fe20003f64070 */
[----:B------:R-:W-:Y:S01]  /*dc70*/  VIADD R247, R3, 0x122 ;  /* 0x0000012203f77836 */ /* 0x000fe20000000000 */
[----:B------:R-:W-:Y:S01]  /*dc80*/  ISETP.GT.U32.AND P4, PT, R2, R0, PT ;  /* 0x000000000200720c */ /* 0x000fe20003f84070 */
[----:B------:R-:W-:Y:S01]  /*dc90*/  IMAD.HI.U32 R11, R4, R7, RZ ;  /* 0x00000007040b7227 */ /* 0x000fe200078e00ff */
[----:B------:R-:W-:Y:S01]  /*dca0*/  IABS R9, R238 ;  /* 0x000000ee00097213 */ /* 0x000fe20000000000 */
[----:B------:R0:W-:Y:S02]  /*dcb0*/  STL [R1+0x74], R14 ;  /* 0x0000740e01007387 */ /* 0x0001e40000100800 */
[----:B------:R-:W-:-:S02]  /*dcc0*/  @!P5 IMAD.IADD R10, R10, 0x1, -R2 ;  /* 0x000000010a0ad824 */ /* 0x000fc400078e0a02 */
[----:B------:R-:W-:Y:S02]  /*dcd0*/  IMAD.MOV R11, RZ, RZ, -R11 ;  /* 0x000000ffff0b7224 */ /* 0x000fe400078e0a0b */
        /* <DEDUP_REMOVED lines=8> */
[--C-:B------:R-:W-:Y:S01]  /*dd60*/  @!P4 IMAD.IADD R0, R0, 0x1, -R2.reuse ;  /* 0x000000010000c824 */ /* 0x100fe200078e0a02 */
[C---:B------:R-:W-:Y:S01]  /*dd70*/  ISETP.GT.U32.AND P4, PT, R2.reuse, R7, PT ;  /* 0x000000070200720c */ /* 0x040fe20003f84070 */
[C---:B------:R-:W-:Y:S02]  /*dd80*/  IMAD R5, R2.reuse, R11, R5 ;  /* 0x0000000b02057224 */ /* 0x040fe400078e0205 */
[--C-:B------:R-:W-:Y:S02]  /*dd90*/  @!P3 IMAD.IADD R13, R13, 0x1, -R2.reuse ;  /* 0x000000010d0db824 */ /* 0x100fe400078e0a02 */
        /* <DEDUP_REMOVED lines=8> */
[----:B------:R-:W-:-:S02]  /*de20*/  VIADD R246, R3, 0x121 ;  /* 0x0000012103f67836 */ /* 0x000fc40000000000 */
        /* <DEDUP_REMOVED lines=65> */
[C---:B0-----:R-:W-:Y:S02]  /*e240*/  IMAD R7, R2.reuse, R12, R11 ;  /* 0x0000000c02077224 */ /* 0x041fe400078e020b */
[----:B------:R-:W-:Y:S01]  /*e250*/  @!P1 IMAD.MOV R5, RZ, RZ, -R5 ;  /* 0x000000ffff059224 */ /* 0x000fe200078e0a05 */
[----:B------:R-:W-:Y:S01]  /*e260*/  ISETP.GE.AND P1, PT, R247, RZ, PT ;  /* 0x000000fff700720c */ /* 0x000fe20003f26270 */
[----:B------:R-:W-:Y:S01]  /*e270*/  IMAD.MOV R9, RZ, RZ, -R9 ;  /* 0x000000ffff097224 */ /* 0x000fe200078e0a09 */
[C---:B------:R-:W-:Y:S01]  /*e280*/  ISETP.GT.U32.AND P6, PT, R2.reuse, R7, PT ;  /* 0x000000070200720c */ /* 0x040fe20003fc4070 */
[----:B------:R-:W-:Y:S01]  /*e290*/  VIADD R247, R3, 0x11c ;  /* 0x0000011c03f77836 */ /* 0x000fe20000000000 */
[----:B------:R0:W-:Y:S01]  /*e2a0*/  STL [R1+0x58], R5 ;  /* 0x0000580501007387 */ /* 0x0001e20000100800 */
[----:B------:R-:W-:Y:S02]  /*e2b0*/  IMAD R10, R2, R9, R10 ;  /* 0x00000009020a7224 */ /* 0x000fe400078e020a */
[----:B------:R-:W-:Y:S01]  /*e2c0*/  IMAD.MOV.U32 R13, RZ, RZ, R8 ;  /* 0x000000ffff0d7224 */ /* 0x000fe200078e0008 */
[----:B------:R-:W-:Y:S01]  /*e2d0*/  IABS R14, R247 ;  /* 0x000000f7000e7213 */ /* 0x000fe20000000000 */
[--C-:B------:R-:W-:Y:S01]  /*e2e0*/  @!P4 IMAD.IADD R0, R0, 0x1, -R2.reuse ;  /* 0x000000010000c824 */ /* 0x100fe200078e0a02 */
[----:B------:R-:W-:Y:S01]  /*e2f0*/  ISETP.GT.U32.AND P4, PT, R2, R10, PT ;  /* 0x0000000a0200720c */ /* 0x000fe20003f84070 */
        /* <DEDUP_REMOVED lines=9> */
[C---:B------:R-:W-:Y:S02]  /*e390*/  VIADD R245, R3.reuse, 0x11b ;  /* 0x0000011b03f57836 */ /* 0x040fe40000000000 */
[----:B------:R-:W-:Y:S02]  /*e3a0*/  VIADD R231, R3, 0x11a ;  /* 0x0000011a03e77836 */ /* 0x000fe40000000000 */
[----:B------:R-:W-:Y:S01]  /*e3b0*/  IMAD.MOV R6, RZ, RZ, -R6 ;  /* 0x000000ffff067224 */ /* 0x000fe200078e0a06 */
[----:B0-----:R-:W-:Y:S01]  /*e3c0*/  IABS R13, R245 ;  /* 0x000000f5000d7213 */ /* 0x001fe20000000000 */
[----:B------:R-:W-:Y:S01]  /*e3d0*/  @!P2 IMAD.MOV R5, RZ, RZ, -R5 ;  /* 0x000000ffff05a224 */ /* 0x000fe200078e0a05 */
[----:B------:R-:W-:Y:S01]  /*e3e0*/  IABS R12, R231 ;  /* 0x000000e7000c7213 */ /* 0x000fe20000000000 */
        /* <DEDUP_REMOVED lines=20> */
[----:B------:R-:W-:Y:S01]  /*e530*/  IMAD.HI.U32 R16, R4, R8, RZ ;  /* 0x0000000804107227 */ /* 0x000fe200078e00ff */
[----:B------:R-:W-:-:S03]  /*e540*/  ISETP.GT.U32.AND P6, PT, R2, R12, PT ;  /* 0x0000000c0200720c */ /* 0x000fc60003fc4070 */
[----:B------:R-:W-:Y:S01]  /*e550*/  @!P4 IMAD.IADD R10, R10, 0x1, -R2 ;  /* 0x000000010a0ac824 */ /* 0x000fe200078e0a02 */
[----:B------:R-:W-:Y:S01]  /*e560*/  ISETP.GT.U32.AND P4, PT, R2, R13, PT ;  /* 0x0000000d0200720c */ /* 0x000fe20003f84070 */
[----:B------:R-:W-:-:S04]  /*e570*/  IMAD.HI.U32 R5, R4, R11, RZ ;  /* 0x0000000b04057227 */ /* 0x000fc800078e00ff */
[----:B------:R-:W-:Y:S02]  /*e580*/  IMAD.MOV R16, RZ, RZ, -R16 ;  /* 0x000000ffff107224 */ /* 0x000fe400078e0a10 */
[----:B------:R-:W-:Y:S02]  /*e590*/  IMAD.MOV R5, RZ, RZ, -R5 ;  /* 0x000000ffff057224 */ /* 0x000fe400078e0a05 */
[C---:B------:R-:W-:Y:S02]  /*e5a0*/  IMAD R8, R2.reuse, R16, R8 ;  /* 0x0000001002087224 */ /* 0x040fe400078e0208 */
[----:B------:R-:W-:Y:S02]  /*e5b0*/  IMAD R11, R2, R5, R11 ;  /* 0x00000005020b7224 */ /* 0x000fe400078e020b */
[--C-:B------:R-:W-:Y:S01]  /*e5c0*/  @!P6 IMAD.IADD R12, R12, 0x1, -R2.reuse ;  /* 0x000000010c0ce824 */ /* 0x100fe200078e0a02 */
[C---:B------:R-:W-:Y:S01]  /*e5d0*/  ISETP.GT.U32.AND P6, PT, R2.reuse, R8, PT ;  /* 0x000000080200720c */ /* 0x040fe20003fc4070 */
[----:B------:R-:W-:Y:S01]  /*e5e0*/  @!P4 IMAD.IADD R13, R13, 0x1, -R2 ;  /* 0x000000010d0dc824 */ /* 0x000fe200078e0a02 */
[----:B------:R-:W-:Y:S01]  /*e5f0*/  ISETP.GT.U32.AND P4, PT, R2, R11, PT ;  /* 0x0000000b0200720c */ /* 0x000fe20003f84070 */
[----:B------:R-:W-:-:S02]  /*e600*/  VIADD R237, R3, 0x117 ;  /* 0x0000011703ed7836 */ /* 0x000fc40000000000 */
[C---:B------:R-:W-:Y:S02]  /*e610*/  VIADD R238, R3.reuse, 0x116 ;  /* 0x0000011603ee7836 */ /* 0x040fe40000000000 */
[C---:B------:R-:W-:Y:S01]  /*e620*/  VIADD R239, R3.reuse, 0x115 ;  /* 0x0000011503ef7836 */ /* 0x040fe20000000000 */
[----:B------:R-:W-:Y:S01]  /*e630*/  IABS R9, R237 ;  /* 0x000000ed00097213 */ /* 0x000fe20000000000 */
[----:B------:R-:W-:Y:S01]  /*e640*/  VIADD R246, R3, 0x114 ;  /* 0x0000011403f67836 */ /* 0x000fe20000000000 */
[----:B------:R-:W-:Y:S01]  /*e650*/  IABS R6, R238 ;  /* 0x000000ee00067213 */ /* 0x000fe20000000000 */
[----:B------:R-:W-:Y:S01]  /*e660*/  @!P3 IMAD.MOV R0, RZ, RZ, -R0 ;  /* 0x000000ffff00b224 */ /* 0x000fe200078e0a00 */
[----:B------:R-:W-:Y:S01]  /*e670*/  ISETP.GT.U32.AND P3, PT, R2, R14, PT ;  /* 0x0000000e0200720c */ /* 0x000fe20003f64070 */
[----:B------:R-:W-:Y:S01]  /*e680*/  @!P6 IMAD.IADD R8, R8, 0x1, -R2 ;  /* 0x000000010808e824 */ /* 0x000fe200078e0a02 */
[----:B------:R-:W-:Y:S01]  /*e690*/  IABS R5, R239 ;  /* 0x000000ef00057213 */ /* 0x000fe20000000000 */
[----:B------:R-:W-:Y:S01]  /*e6a0*/  @!P1 IMAD.MOV R15, RZ, RZ, -R15 ;  /* 0x000000ffff0f9224 */ /* 0x000fe200078e0a0f */
[----:B------:R-:W-:Y:S01]  /*e6b0*/  IABS R16, R246 ;  /* 0x000000f600107213 */ /* 0x000fe20000000000 */
[----:B------:R-:W-:Y:S01]  /*e6c0*/  IMAD.HI.U32 R20, R4, R9, RZ ;  /* 0x0000000904147227 */ /* 0x000fe200078e00ff */
[C---:B------:R-:W-:Y:S01]  /*e6d0*/  ISETP.GT.U32.AND P1, PT, R2.reuse, R13, PT ;  /* 0x0000000d0200720c */ /* 0x040fe20003f24070 */
[----:B------:R0:W-:Y:S01]  /*e6e0*/  STL [R1+0x4c], R0 ;  /* 0x00004c0001007387 */ /* 0x0001e20000100800 */
[----:B------:R-:W-:Y:S01]  /*e6f0*/  ISETP.GT.U32.AND P6, PT, R2, R8, PT ;  /* 0x000000080200720c */ /* 0x000fe20003fc4070 */
[----:B------:R-:W-:-:S02]  /*e700*/  IMAD.HI.U32 R19, R4, R6, RZ ;  /* 0x0000000604137227 */ /* 0x000fc400078e00ff */
[----:B------:R-:W-:Y:S02]  /*e710*/  STL [R1+0x48], R15 ;  /* 0x0000480f01007387 */ /* 0x000fe40000100800 */
[----:B------:R-:W-:Y:S01]  /*e720*/  @!P4 IMAD.IADD R11, R11, 0x1, -R2 ;  /* 0x000000010b0bc824 */ /* 0x000fe200078e0a02 */
[----:B------:R-:W-:Y:S01]  /*e730*/  ISETP.GE.AND P4, PT, R245, RZ, PT ;  /* 0x000000fff500720c */ /* 0x000fe20003f86270 */
[----:B------:R-:W-:Y:S01]  /*e740*/  @!P0 IMAD.MOV R7, RZ, RZ, -R7 ;  /* 0x000000ffff078224 */ /* 0x000fe200078e0a07 */
[----:B------:R-:W-:Y:S01]  /*e750*/  ISETP.GT.U32.AND P0, PT, R2, R12, PT ;  /* 0x0000000c0200720c */ /* 0x000fe20003f04070 */
[----:B0-----:R-:W-:Y:S02]  /*e760*/  IMAD.MOV.U32 R0, RZ, RZ, R10 ;  /* 0x000000ffff007224 */ /* 0x001fe400078e000a */
[----:B------:R-:W-:Y:S01]  /*e770*/  IMAD.MOV R20, RZ, RZ, -R20 ;  /* 0x000000ffff147224 */ /* 0x000fe200078e0a14 */
[----:B------:R-:W-:Y:S01]  /*e780*/  STL [R1+0x44], R7 ;  /* 0x0000440701007387 */ /* 0x000fe20000100800 */
[----:B------:R-:W-:-:S04]  /*e790*/  IMAD.HI.U32 R18, R4, R5, RZ ;  /* 0x0000000504127227 */ /* 0x000fc800078e00ff */
[----:B------:R-:W-:Y:S02]  /*e7a0*/  IMAD.MOV R19, RZ, RZ, -R19 ;  /* 0x000000ffff137224 */ /* 0x000fe400078e0a13 */
[----:B------:R-:W-:-:S04]  /*e7b0*/  IMAD.HI.U32 R17, R4, R16, RZ ;  /* 0x0000001004117227 */ /* 0x000fc800078e00ff */
[----:B------:R-:W-:Y:S01]  /*e7c0*/  @!P2 IMAD.MOV R0, RZ, RZ, -R0 ;  /* 0x000000ffff00a224 */ /* 0x000fe200078e0a00 */
[C---:B------:R-:W-:Y:S01]  /*e7d0*/  ISETP.GT.U32.AND P2, PT, R2.reuse, R11, PT ;  /* 0x0000000b0200720c */ /* 0x040fe20003f44070 */
[C---:B------:R-:W-:Y:S02]  /*e7e0*/  IMAD R9, R2.reuse, R20, R9 ;  /* 0x0000001402097224 */ /* 0x040fe400078e0209 */
[----:B------:R-:W-:Y:S01]  /*e7f0*/  IMAD.MOV R18, RZ, RZ, -R18 ;  /* 0x000000ffff127224 */ /* 0x000fe200078e0a12 */
[----:B------:R0:W-:Y:S01]  /*e800*/  STL [R1+0x40], R0 ;  /* 0x0000400001007387 */ /* 0x0001e20000100800 */
[----:B------:R-:W-:Y:S02]  /*e810*/  IMAD R6, R2, R19, R6 ;  /* 0x0000001302067224 */ /* 0x000fe400078e0206 */
[----:B------:R-:W-:Y:S02]  /*e820*/  IMAD.MOV R17, RZ, RZ, -R17 ;  /* 0x000000ffff117224 */ /* 0x000fe400078e0a11 */
[----:B------:R-:W-:Y:S01]  /*e830*/  @!P3 IMAD.IADD R14, R14, 0x1, -R2 ;  /* 0x000000010e0eb824 */ /* 0x000fe200078e0a02 */
[C---:B------:R-:W-:Y:S01]  /*e840*/  ISETP.GT.U32.AND P3, PT, R2.reuse, R9, PT ;  /* 0x000000090200720c */ /* 0x040fe20003f64070 */
[----:B------:R-:W-:-:S02]  /*e850*/  IMAD R5, R2, R18, R5 ;  /* 0x0000001202057224 */ /* 0x000fc400078e0205 */
[----:B------:R-:W-:Y:S01]  /*e860*/  @!P1 IMAD.IADD R13, R13, 0x1, -R2 ;  /* 0x000000010d0d9824 */ /* 0x000fe200078e0a02 */
[C---:B------:R-:W-:Y:S01]  /*e870*/  ISETP.GT.U32.AND P1, PT, R2.reuse, R6, PT ;  /* 0x000000060200720c */ /* 0x040fe20003f24070 */
[----:B0-----:R-:W-:Y:S02]  /*e880*/  IMAD R0, R2, R17, R16 ;  /* 0x0000001102007224 */ /* 0x001fe400078e0210 */
[--C-:B------:R-:W-:Y:S01]  /*e890*/  @!P0 IMAD.IADD R12, R12, 0x1, -R2.reuse ;  /* 0x000000010c0c8824 */ /* 0x100fe200078e0a02 */
[----:B------:R-:W-:Y:S01]  /*e8a0*/  ISETP.GT.U32.AND P0, PT, R2, R5, PT ;  /* 0x000000050200720c */ /* 0x000fe20003f04070 */
[--C-:B------:R-:W-:Y:S01]  /*e8b0*/  @!P6 IMAD.IADD R8, R8, 0x1, -R2.reuse ;  /* 0x000000010808e824 */ /* 0x100fe200078e0a02 */
[----:B------:R-:W-:Y:S01]  /*e8c0*/  ISETP.GT.U32.AND P6, PT, R2, R0, PT ;  /* 0x000000000200720c */ /* 0x000fe20003fc4070 */
[----:B------:R-:W-:Y:S01]  /*e8d0*/  @!P2 IMAD.IADD R11, R11, 0x1, -R2 ;  /* 0x000000010b0ba824 */ /* 0x000fe200078e0a02 */
[----:B------:R-:W-:Y:S01]  /*e8e0*/  ISETP.GE.AND P2, PT, R231, RZ, PT ;  /* 0x000000ffe700720c */ /* 0x000fe20003f46270 */
[----:B------:R-:W-:-:S02]  /*e8f0*/  VIADD R244, R3, 0x113 ;  /* 0x0000011303f47836 */ /* 0x000fc40000000000 */
[----:B------:R-:W-:Y:S02]  /*e900*/  VIADD R245, R3, 0x112 ;  /* 0x0000011203f57836 */ /* 0x000fe40000000000 */
[--C-:B------:R-:W-:Y:S01]  /*e910*/  @!P3 IMAD.IADD R9, R9, 0x1, -R2.reuse ;  /* 0x000000010909b824 */ /* 0x100fe200078e0a02 */
[----:B------:R-:W-:Y:S01]  /*e920*/  IABS R10, R244 ;  /* 0x000000f4000a7213 */ /* 0x000fe20000000000 */
[--C-:B------:R-:W-:Y:S01]  /*e930*/  @!P1 IMAD.IADD R6, R6, 0x1, -R2.reuse ;  /* 0x0000000106069824 */ /* 0x100fe200078e0a02 */
[----:B------:R-:W-:Y:S01]  /*e940*/  ISETP.GE.AND P3, PT, R236, RZ, PT ;  /* 0x000000ffec00720c */ /* 0x000fe20003f66270 */
[--C-:B------:R-:W-:Y:S01]  /*e950*/  @!P0 IMAD.IADD R5, R5, 0x1, -R2.reuse ;  /* 0x0000000105058824 */ /* 0x100fe200078e0a02 */
[----:B------:R-:W-:Y:S01]  /*e960*/  IABS R7, R245 ;  /* 0x000000f500077213 */ /* 0x000fe20000000000 */
[----:B------:R-:W-:Y:S01]  /*e970*/  @!P6 IMAD.IADD R0, R0, 0x1, -R2 ;  /* 0x000000010000e824 */ /* 0x000fe200078e0a02 */
[----:B------:R-:W-:Y:S01]  /*e980*/  ISETP.GE.AND P1, PT, R247, RZ, PT ;  /* 0x000000fff700720c */ /* 0x000fe20003f26270 */
[----:B------:R-:W-:Y:S01]  /*e990*/  IMAD.HI.U32 R16, R4, R10, RZ ;  /* 0x0000000a04107227 */ /* 0x000fe200078e00ff */
[----:B------:R-:W-:-:S02]  /*e9a0*/  ISETP.GT.U32.AND P6, PT, R2, R9, PT ;  /* 0x000000090200720c */ /* 0x000fc40003fc4070 */
[----:B------:R-:W-:Y:S01]  /*e9b0*/  ISETP.GE.AND P0, PT, R237, RZ, PT ;  /* 0x000000ffed00720c */ /* 0x000fe20003f06270 */
[----:B------:R-:W-:-:S04]  /*e9c0*/  IMAD.HI.U32 R15, R4, R7, RZ ;  /* 0x00000007040f7227 */ /* 0x000fc800078e00ff */
[----:B------:R-:W-:Y:S01]  /*e9d0*/  @!P2 IMAD.MOV R12, RZ, RZ, -R12 ;  /* 0x000000ffff0ca224 */ /* 0x000fe200078e0a0c */
[C---:B------:R-:W-:Y:S01]  /*e9e0*/  ISETP.GT.U32.AND P2, PT, R2.reuse, R5, PT ;  /* 0x000000050200720c */ /* 0x040fe20003f44070 */
[----:B------:R-:W-:Y:S02]  /*e9f0*/  IMAD.MOV R16, RZ, RZ, -R16 ;  /* 0x000000ffff107224 */ /* 0x000fe400078e0a10 */
[----:B------:R-:W-:Y:S02]  /*ea00*/  IMAD.MOV R15, RZ, RZ, -R15 ;  /* 0x000000ffff0f7224 */ /* 0x000fe400078e0a0f */
[----:B------:R-:W-:Y:S02]  /*ea10*/  VIADD R247, R3, 0x111 ;  /* 0x0000011103f77836 */ /* 0x000fe40000000000 */
[----:B------:R-:W-:Y:S01]  /*ea20*/  @!P5 IMAD.MOV R14, RZ, RZ, -R14 ;  /* 0x000000ffff0ed224 */ /* 0x000fe200078e0a0e */
[C---:B------:R-:W-:Y:S01]  /*ea30*/  ISETP.GT.U32.AND P5, PT, R2.reuse, R0, PT ;  /* 0x000000000200720c */ /* 0x040fe20003fa4070 */
[----:B------:R-:W-:Y:S01]  /*ea40*/  @!P4 IMAD.MOV R13, RZ, RZ, -R13 ;  /* 0x000000ffff0dc224 */ /* 0x000fe200078e0a0d */
[C---:B------:R-:W-:Y:S01]  /*ea50*/  ISETP.GT.U32.AND P4, PT, R2.reuse, R6, PT ;  /* 0x000000060200720c */ /* 0x040fe20003f84070 */
[----:B------:R-:W-:Y:S01]  /*ea60*/  IMAD R10, R2, R16, R10 ;  /* 0x00000010020a7224 */ /* 0x000fe200078e020a */
[----:B------:R-:W-:Y:S01]  /*ea70*/  STL [R1+0x3c], R14 ;  /* 0x00003c0e01007387 */ /* 0x000fe20000100800 */
[----:B------:R-:W-:-:S02]  /*ea80*/  @!P3 IMAD.MOV R11, RZ, RZ, -R11 ;  /* 0x000000ffff0bb224 */ /* 0x000fc400078e0a0b */
[C---:B------:R-:W-:Y:S01]  /*ea90*/  IMAD R7, R2.reuse, R15, R7 ;  /* 0x0000000f02077224 */ /* 0x040fe200078e0207 */
[----:B------:R-:W-:Y:S01]  /*eaa0*/  IABS R15, R247 ;  /* 0x000000f7000f7213 */ /* 0x000fe20000000000 */
[----:B------:R-:W-:Y:S01]  /*eab0*/  @!P1 IMAD.MOV R8, RZ, RZ, -R8 ;  /* 0x000000ffff089224 */ /* 0x000fe200078e0a08 */
[----:B------:R-:W-:Y:S01]  /*eac0*/  STL [R1+0x38], R13 ;  /* 0x0000380d01007387 */ /* 0x000fe20000100800 */
[C---:B------:R-:W-:Y:S01]  /*ead0*/  ISETP.GT.U32.AND P3, PT, R2.reuse, R10, PT ;  /* 0x0000000a0200720c */ /* 0x040fe20003f64070 */
[--C-:B------:R-:W-:Y:S01]  /*eae0*/  @!P6 IMAD.IADD R9, R9, 0x1, -R2.reuse ;  /* 0x000000010909e824 */ /* 0x100fe200078e0a02 */
[----:B------:R-:W-:Y:S01]  /*eaf0*/  ISETP.GT.U32.AND P6, PT, R2, R7, PT ;  /* 0x000000070200720c */ /* 0x000fe20003fc4070 */
[----:B------:R-:W-:Y:S01]  /*eb00*/  STL [R1+0x34], R12 ;  /* 0x0000340c01007387 */ /* 0x000fe20000100800 */
[--C-:B------:R-:W-:Y:S01]  /*eb10*/  @!P2 IMAD.IADD R5, R5, 0x1, -R2.reuse ;  /* 0x000000010505a824 */ /* 0x100fe200078e0a02 */
[----:B------:R-:W-:Y:S01]  /*eb20*/  ISETP.GE.AND P2, PT, R246, RZ, PT ;  /* 0x000000fff600720c */ /* 0x000fe20003f46270 */
[----:B------:R-:W-:Y:S01]  /*eb30*/  VIADD R246, R3, 0x110 ;  /* 0x0000011003f67836 */ /* 0x000fe20000000000 */
[----:B------:R0:W-:Y:S01]  /*eb40*/  STL [R1+0x30], R11 ;  /* 0x0000300b01007387 */ /* 0x0001e20000100800 */
[----:B------:R-:W-:Y:S01]  /*eb50*/  ISETP.GE.AND P1, PT, R238, RZ, PT ;  /* 0x000000ffee00720c */ /* 0x000fe20003f26270 */
[----:B------:R-:W-:Y:S01]  /*eb60*/  @!P4 IMAD.IADD R6, R6, 0x1, -R2 ;  /* 0x000000010606c824 */ /* 0x000fe200078e0a02 */
[----:B------:R-:W-:Y:S01]  /*eb70*/  ISETP.GE.AND P4, PT, R239, RZ, PT ;  /* 0x000000ffef00720c */ /* 0x000fe20003f86270 */
[----:B------:R1:W-:Y:S01]  /*eb80*/  STL [R1+0x2c], R8 ;  /* 0x00002c0801007387 */ /* 0x0003e20000100800 */
[----:B------:R-:W-:-:S02]  /*eb90*/  @!P0 IMAD.MOV R9, RZ, RZ, -R9 ;  /* 0x000000ffff098224 */ /* 0x000fc400078e0a09 */
[--C-:B------:R-:W-:Y:S01]  /*eba0*/  @!P3 IMAD.IADD R10, R10, 0x1, -R2.reuse ;  /* 0x000000010a0ab824 */ /* 0x100fe200078e0a02 */
[----:B------:R-:W-:Y:S01]  /*ebb0*/  ISETP.GE.AND P3, PT, R245, RZ, PT ;  /* 0x000000fff500720c */ /* 0x000fe20003f66270 */
[----:B------:R-:W-:Y:S01]  /*ebc0*/  @!P6 IMAD.IADD R7, R7, 0x1, -R2 ;  /* 0x000000010707e824 */ /* 0x000fe200078e0a02 */
[----:B0-----:R-:W-:Y:S01]  /*ebd0*/  IABS R11, R246 ;  /* 0x000000f6000b7213 */ /* 0x001fe20000000000 */
[----:B------:R-:W-:Y:S01]  /*ebe0*/  IMAD.MOV.U32 R12, RZ, RZ, R6 ;  /* 0x000000ffff0c7224 */ /* 0x000fe200078e0006 */
[----:B------:R-:W-:Y:S01]  /*ebf0*/  ISETP.GT.U32.AND P0, PT, R2, R10, PT ;  /* 0x0000000a0200720c */ /* 0x000fe20003f04070 */
[----:B------:R-:W-:Y:S01]  /*ec00*/  @!P5 IMAD.IADD R0, R0, 0x1, -R2 ;  /* 0x000000010000d824 */ /* 0x000fe200078e0a02 */
[----:B------:R0:W-:Y:S01]  /*ec10*/  STL [R1+0x28], R9 ;  /* 0x0000280901007387 */ /* 0x0001e20000100800 */
[----:B-1----:R-:W-:Y:S01]  /*ec20*/  IMAD.HI.U32 R8, R4, R15, RZ ;  /* 0x0000000f04087227 */ /* 0x002fe200078e00ff */
[----:B------:R-:W-:-:S03]  /*ec30*/  ISETP.GE.AND P5, PT, R244, RZ, PT ;  /* 0x000000fff400720c */ /* 0x000fc60003fa6270 */
[----:B------:R-:W-:Y:S02]  /*ec40*/  IMAD.MOV R8, RZ, RZ, -R8 ;  /* 0x000000ffff087224 */ /* 0x000fe400078e0a08 */
[----:B------:R-:W-:-:S04]  /*ec50*/  IMAD.HI.U32 R6, R4, R11, RZ ;  /* 0x0000000b04067227 */ /* 0x000fc800078e00ff */
[C---:B------:R-:W-:Y:S02]  /*ec60*/  IMAD R8, R2.reuse, R8, R15 ;  /* 0x0000000802087224 */ /* 0x040fe400078e020f */
[----:B------:R-:W-:Y:S02]  /*ec70*/  IMAD.MOV R6, RZ, RZ, -R6 ;  /* 0x000000ffff067224 */ /* 0x000fe400078e0a06 */
[----:B------:R-:W-:Y:S01]  /*ec80*/  @!P1 IMAD.MOV R12, RZ, RZ, -R12 ;  /* 0x000000ffff0c9224 */ /* 0x000fe200078e0a0c */
[C---:B------:R-:W-:Y:S01]  /*ec90*/  ISETP.GT.U32.AND P6, PT, R2.reuse, R8, PT ;  /* 0x000000080200720c */ /* 0x040fe20003fc4070 */
[----:B------:R-:W-:Y:S01]  /*eca0*/  @!P4 IMAD.MOV R5, RZ, RZ, -R5 ;  /* 0x000000ffff05c224 */ /* 0x000fe200078e0a05 */
[----:B------:R-:W-:Y:S01]  /*ecb0*/  ISETP.GE.AND P4, PT, R247, RZ, PT ;  /* 0x000000fff700720c */ /* 0x000fe20003f86270 */
[----:B------:R-:W-:Y:S01]  /*ecc0*/  @!P2 IMAD.MOV R0, RZ, RZ, -R0 ;  /* 0x000000ffff00a224 */ /* 0x000fe200078e0a00 */
[C---:B------:R-:W-:Y:S01]  /*ecd0*/  ISETP.GT.U32.AND P1, PT, R2.reuse, R7, PT ;  /* 0x000000070200720c */ /* 0x040fe20003f24070 */
[----:B0-----:R-:W-:Y:S01]  /*ece0*/  IMAD R9, R2, R6, R11 ;  /* 0x0000000602097224 */ /* 0x001fe200078e020b */
[----:B------:R0:W-:Y:S01]  /*ecf0*/  STL [R1+0x24], R12 ;  /* 0x0000240c01007387 */ /* 0x0001e20000100800 */
[C---:B------:R-:W-:Y:S01]  /*ed00*/  VIADD R247, R3.reuse, 0x10f ;  /* 0x0000010f03f77836 */ /* 0x040fe20000000000 */
[----:B------:R-:W-:Y:S01]  /*ed10*/  ISETP.GE.AND P2, PT, R246, RZ, PT ;  /* 0x000000fff600720c */ /* 0x000fe20003f46270 */
[--C-:B------:R-:W-:Y:S01]  /*ed20*/  @!P0 IMAD.IADD R10, R10, 0x1, -R2.reuse ;  /* 0x000000010a0a8824 */ /* 0x100fe200078e0a02 */
[----:B------:R-:W-:Y:S01]  /*ed30*/  STL [R1+0x20], R5 ;  /* 0x0000200501007387 */ /* 0x000fe20000100800 */
[----:B------:R-:W-:Y:S01]  /*ed40*/  VIADD R238, R3, 0x10b ;  /* 0x0000010b03ee7836 */ /* 0x000fe20000000000 */
[----:B------:R-:W-:Y:S01]  /*ed50*/  ISETP.GE.AND P0, PT, R247, RZ, PT ;  /* 0x000000fff700720c */ /* 0x000fe20003f06270 */
[----:B------:R-:W-:Y:S01]  /*ed60*/  @!P6 IMAD.IADD R8, R8, 0x1, -R2 ;  /* 0x000000010808e824 */ /* 0x000fe200078e0a02 */
[----:B------:R1:W-:Y:S01]  /*ed70*/  STL [R1+0x1c], R0 ;  /* 0x00001c0001007387 */ /* 0x0003e20000100800 */
[----:B------:R-:W-:Y:S01]  /*ed80*/  ISETP.GT.U32.AND P6, PT, R2, R9, PT ;  /* 0x000000090200720c */ /* 0x000fe20003fc4070 */
[----:B0-----:R-:W-:Y:S01]  /*ed90*/  IMAD.MOV.U32 R12, RZ, RZ, R10 ;  /* 0x000000ffff0c7224 */ /* 0x001fe200078e000a */
[----:B------:R-:W-:Y:S01]  /*eda0*/  IABS R223, R238 ;  /* 0x000000ee00df7213 */ /* 0x000fe20000000000 */
[----:B------:R-:W-:-:S02]  /*edb0*/  @!P1 IMAD.IADD R7, R7, 0x1, -R2 ;  /* 0x0000000107079824 */ /* 0x000fc400078e0a02 */
[----:B------:R-:W-:Y:S01]  /*edc0*/  @!P5 IMAD.MOV R12, RZ, RZ, -R12 ;  /* 0x000000ffff0cd224 */ /* 0x000fe200078e0a0c */
[----:B------:R-:W-:Y:S01]  /*edd0*/  ISETP.GT.U32.AND P5, PT, R2, R8, PT ;  /* 0x000000080200720c */ /* 0x000fe20003fa4070 */
[----:B------:R-:W-:Y:S01]  /*ede0*/  IMAD.MOV.U32 R11, RZ, RZ, R7 ;  /* 0x000000ffff0b7224 */ /* 0x000fe200078e0007 */
[----:B-1----:R-:W-:Y:S01]  /*edf0*/  IABS R0, R247 ;  /* 0x000000f700007213 */ /* 0x002fe20000000000 */
[C---:B------:R-:W-:Y:S01]  /*ee00*/  VIADD R247, R3.reuse, 0x10e ;  /* 0x0000010e03f77836 */ /* 0x040fe20000000000 */
[----:B------:R0:W-:Y:S01]  /*ee10*/  STL [R1+0x18], R12 ;  /* 0x0000180c01007387 */ /* 0x0001e20000100800 */
[----:B------:R-:W-:Y:S02]  /*ee20*/  VIADD R246, R3, 0x10d ;  /* 0x0000010d03f67836 */ /* 0x000fe40000000000 */
[----:B------:R-:W-:Y:S01]  /*ee30*/  IMAD.MOV.U32 R6, RZ, RZ, R0 ;  /* 0x000000ffff067224 */ /* 0x000fe200078e0000 */
[----:B------:R-:W-:Y:S01]  /*ee40*/  IABS R5, R247 ;  /* 0x000000f700057213 */ /* 0x000fe20000000000 */
[----:B------:R-:W-:Y:S01]  /*ee50*/  @!P6 IMAD.IADD R9, R9, 0x1, -R2 ;  /* 0x000000010909e824 */ /* 0x000fe200078e0a02 */
[----:B------:R-:W-:Y:S01]  /*ee60*/  ISETP.GE.AND P1, PT, R247, RZ, PT ;  /* 0x000000fff700720c */ /* 0x000fe20003f26270 */
[----:B------:R-:W-:Y:S01]  /*ee70*/  IMAD.HI.U32 R10, R4, R6, RZ ;  /* 0x00000006040a7227 */ /* 0x000fe200078e00ff */
[----:B------:R-:W-:-:S02]  /*ee80*/  IABS R0, R246 ;  /* 0x000000f600007213 */ /* 0x000fc40000000000 */
[C---:B------:R-:W-:Y:S01]  /*ee90*/  ISETP.GT.U32.AND P6, PT, R2.reuse, R9, PT ;  /* 0x000000090200720c */ /* 0x040fe20003fc4070 */
[----:B------:R-:W-:Y:S02]  /*eea0*/  IMAD.MOV R7, RZ, RZ, -R10 ;  /* 0x000000ffff077224 */ /* 0x000fe400078e0a0a */
[----:B------:R-:W-:Y:S02]  /*eeb0*/  VIADD R247, R3, 0x10c ;  /* 0x0000010c03f77836 */ /* 0x000fe40000000000 */
[----:B------:R-:W-:Y:S02]  /*eec0*/  IMAD R6, R2, R7, R6 ;  /* 0x0000000702067224 */ /* 0x000fe400078e0206 */
[----:B------:R-:W-:Y:S01]  /*eed0*/  IMAD.HI.U32 R7, R4, R5, RZ ;  /* 0x0000000504077227 */ /* 0x000fe200078e00ff */
[----:B------:R-:W-:-:S03]  /*eee0*/  IABS R252, R247 ;  /* 0x000000f700fc7213 */ /* 0x000fc60000000000 */
[----:B------:R-:W-:Y:S02]  /*eef0*/  IMAD.MOV R7, RZ, RZ, -R7 ;  /* 0x000000ffff077224 */ /* 0x000fe400078e0a07 */
[----:B------:R-:W-:Y:S01]  /*ef00*/  @!P5 IMAD.IADD R8, R8, 0x1, -R2 ;  /* 0x000000010808d824 */ /* 0x000fe200078e0a02 */
[C---:B------:R-:W-:Y:S01]  /*ef10*/  ISETP.GT.U32.AND P5, PT, R2.reuse, R6, PT ;  /* 0x000000060200720c */ /* 0x040fe20003fa4070 */
[----:B------:R-:W-:Y:S02]  /*ef20*/  IMAD R5, R2, R7, R5 ;  /* 0x0000000702057224 */ /* 0x000fe400078e0205 */
[----:B------:R-:W-:-:S04]  /*ef30*/  IMAD.HI.U32 R10, R4, R252, RZ ;  /* 0x000000fc040a7227 */ /* 0x000fc800078e00ff */
[----:B------:R-:W-:Y:S01]  /*ef40*/  @!P6 IMAD.IADD R9, R9, 0x1, -R2 ;  /* 0x000000010909e824 */ /* 0x000fe200078e0a02 */
[----:B------:R-:W-:Y:S01]  /*ef50*/  ISETP.GT.U32.AND P6, PT, R2, R5, PT ;  /* 0x000000050200720c */ /* 0x000fe20003fc4070 */
[----:B------:R-:W-:Y:S02]  /*ef60*/  IMAD.MOV R10, RZ, RZ, -R10 ;  /* 0x000000ffff0a7224 */ /* 0x000fe400078e0a0a */
[----:B------:R-:W-:Y:S01]  /*ef70*/  @!P3 IMAD.MOV R11, RZ, RZ, -R11 ;  /* 0x000000ffff0bb224 */ /* 0x000fe200078e0a0b */
[----:B------:R-:W-:Y:S01]  /*ef80*/  ISETP.GE.AND P3, PT, R246, RZ, PT ;  /* 0x000000fff600720c */ /* 0x000fe20003f66270 */
[----:B------:R-:W-:-:S03]  /*ef90*/  IMAD.HI.U32 R7, R4, R223, RZ ;  /* 0x000000df04077227 */ /* 0x000fc600078e00ff */
[----:B------:R1:W-:Y:S01]  /*efa0*/  STL [R1+0x14], R11 ;  /* 0x0000140b01007387 */ /* 0x0003e20000100800 */
[----:B------:R-:W-:Y:S02]  /*efb0*/  IMAD R252, R2, R10, R252 ;  /* 0x0000000a02fc7224 */ /* 0x000fe400078e02fc */
[----:B------:R-:W-:Y:S02]  /*efc0*/  IMAD.MOV R10, RZ, RZ, -R7 ;  /* 0x000000ffff0a7224 */ /* 0x000fe400078e0a07 */
[----:B0-----:R-:W-:Y:S02]  /*efd0*/  IMAD.MOV.U32 R12, RZ, RZ, R9 ;  /* 0x000000ffff0c7224 */ /* 0x001fe400078e0009 */
[----:B------:R-:W-:Y:S02]  /*efe0*/  @!P5 IMAD.IADD R6, R6, 0x1, -R2 ;  /* 0x000000010606d824 */ /* 0x000fe400078e0a02 */
[----:B------:R-:W-:Y:S02]  /*eff0*/  IMAD R223, R2, R10, R223 ;  /* 0x0000000a02df7224 */ /* 0x000fe400078e02df */
[----:B-1----:R-:W-:Y:S01]  /*f000*/  IMAD.HI.U32 R11, R4, R0, RZ ;  /* 0x00000000040b7227 */ /* 0x002fe200078e00ff */
[----:B------:R-:W-:-:S03]  /*f010*/  ISETP.GT.U32.AND P5, PT, R2, R6, PT ;  /* 0x000000060200720c */ /* 0x000fc60003fa4070 */
[----:B------:R-:W-:Y:S01]  /*f020*/  @!P2 IMAD.MOV R12, RZ, RZ, -R12 ;  /* 0x000000ffff0ca224 */ /* 0x000fe200078e0a0c */
[C---:B------:R-:W-:Y:S01]  /*f030*/  ISETP.GT.U32.AND P2, PT, R2.reuse, R252, PT ;  /* 0x000000fc0200720c */ /* 0x040fe20003f44070 */
[----:B------:R-:W-:Y:S02]  /*f040*/  IMAD.MOV R11, RZ, RZ, -R11 ;  /* 0x000000ffff0b7224 */ /* 0x000fe400078e0a0b */
[----:B------:R-:W-:Y:S01]  /*f050*/  @!P6 IMAD.IADD R5, R5, 0x1, -R2 ;  /* 0x000000010505e824 */ /* 0x000fe200078e0a02 */
[C---:B------:R-:W-:Y:S01]  /*f060*/  ISETP.GT.U32.AND P6, PT, R2.reuse, R223, PT ;  /* 0x000000df0200720c */ /* 0x040fe20003fc4070 */
[----:B------:R-:W-:Y:S02]  /*f070*/  IMAD R0, R2, R11, R0 ;  /* 0x0000000b02007224 */ /* 0x000fe400078e0200 */
[----:B------:R-:W-:Y:S02]  /*f080*/  IMAD.MOV.U32 R13, RZ, RZ, R8 ;  /* 0x000000ffff0d7224 */ /* 0x000fe400078e0008 */
[----:B------:R-:W-:-:S02]  /*f090*/  VIADD R244, R3, 0x109 ;  /* 0x0000010903f47836 */ /* 0x000fc40000000000 */
[----:B------:R-:W-:Y:S01]  /*f0a0*/  @!P4 IMAD.MOV R13, RZ, RZ, -R13 ;  /* 0x000000ffff0dc224 */ /* 0x000fe200078e0a0d */
[----:B------:R-:W-:Y:S01]  /*f0b0*/  ISETP.GT.U32.AND P4, PT, R2, R0, PT ;  /* 0x000000000200720c */ /* 0x000fe20003f84070 */
[--C-:B------:R-:W-:Y:S01]  /*f0c0*/  @!P2 IMAD.IADD R252, R252, 0x1, -R2.reuse ;  /* 0x00000001fcfca824 */ /* 0x100fe200078e0a02 */
[----:B------:R-:W-:Y:S01]  /*f0d0*/  IABS R227, R244 ;  /* 0x000000f400e37213 */ /* 0x000fe20000000000 */
[--C-:B------:R-:W-:Y:S01]  /*f0e0*/  @!P5 IMAD.IADD R6, R6, 0x1, -R2.reuse ;  /* 0x000000010606d824 */ /* 0x100fe200078e0a02 */
[----:B------:R-:W-:Y:S01]  /*f0f0*/  STL [R1+0x10], R13 ;  /* 0x0000100d01007387 */ /* 0x000fe20000100800 */
[----:B------:R-:W-:Y:S01]  /*f100*/  VIADD R239, R3, 0x10a ;  /* 0x0000010a03ef7836 */ /* 0x000fe20000000000 */
[----:B------:R-:W-:Y:S01]  /*f110*/  ISETP.GE.AND P5, PT, R247, RZ, PT ;  /* 0x000000fff700720c */ /* 0x000fe20003fa6270 */
[----:B------:R-:W-:Y:S01]  /*f120*/  @!P6 IMAD.IADD R223, R223, 0x1, -R2 ;  /* 0x00000001dfdfe824 */ /* 0x000fe200078e0a02 */
[----:B------:R-:W-:Y:S01]  /*f130*/  ISETP.GT.U32.AND P6, PT, R2, R252, PT ;  /* 0x000000fc0200720c */ /* 0x000fe20003fc4070 */
[----:B------:R-:W-:Y:S01]  /*f140*/  IMAD.MOV.U32 R8, RZ, RZ, R6 ;  /* 0x000000ffff087224 */ /* 0x000fe200078e0006 */
[----:B------:R-:W-:Y:S01]  /*f150*/  IABS R225, R239 ;  /* 0x000000ef00e17213 */ /* 0x000fe20000000000 */
[----:B------:R-:W-:Y:S01]  /*f160*/  IMAD.HI.U32 R6, R4, R227, RZ ;  /* 0x000000e304067227 */ /* 0x000fe200078e00ff */
[----:B------:R-:W-:Y:S03]  /*f170*/  STL [R1+0xc], R12 ;  /* 0x00000c0c01007387 */ /* 0x000fe60000100800 */
[----:B------:R-:W-:-:S02]  /*f180*/  VIADD R245, R3, 0x108 ;  /* 0x0000010803f57836 */ /* 0x000fc40000000000 */
[----:B------:R-:W-:Y:S01]  /*f190*/  @!P4 IMAD.IADD R0, R0, 0x1, -R2 ;  /* 0x000000010000c824 */ /* 0x000fe200078e0a02 */
[----:B------:R-:W-:Y:S01]  /*f1a0*/  ISETP.GT.U32.AND P4, PT, R2, R5, PT ;  /* 0x000000050200720c */ /* 0x000fe20003f84070 */
[----:B------:R-:W-:Y:S01]  /*f1b0*/  IMAD.MOV R6, RZ, RZ, -R6 ;  /* 0x000000ffff067224 */ /* 0x000fe200078e0a06 */
[----:B------:R-:W-:Y:S01]  /*f1c0*/  IABS R229, R245 ;  /* 0x000000f500e57213 */ /* 0x000fe20000000000 */
[----:B------:R-:W-:Y:S01]  /*f1d0*/  IMAD.HI.U32 R7, R4, R225, RZ ;  /* 0x000000e104077227 */ /* 0x000fe200078e00ff */
[----:B------:R-:W-:-:S03]  /*f1e0*/  ISETP.GT.U32.AND P2, PT, R2, R0, PT ;  /* 0x000000000200720c */ /* 0x000fc60003f44070 */
[----:B------:R-:W-:Y:S02]  /*f1f0*/  VIADD R246, R3, 0x107 ;  /* 0x0000010703f67836 */ /* 0x000fe40000000000 */
[----:B------:R-:W-:Y:S01]  /*f200*/  @!P0 IMAD.MOV R8, RZ, RZ, -R8 ;  /* 0x000000ffff088224 */ /* 0x000fe200078e0a08 */
[C---:B------:R-:W-:Y:S01]  /*f210*/  ISETP.GT.U32.AND P0, PT, R2.reuse, R223, PT ;  /* 0x000000df0200720c */ /* 0x040fe20003f04070 */
[----:B------:R-:W-:Y:S01]  /*f220*/  IMAD R227, R2, R6, R227 ;  /* 0x0000000602e37224 */ /* 0x000fe200078e02e3 */
[----:B------:R-:W-:Y:S01]  /*f230*/  IABS R231, R246 ;  /* 0x000000f600e77213 */ /* 0x000fe20000000000 */
[----:B------:R-:W-:Y:S01]  /*f240*/  IMAD.MOV R7, RZ, RZ, -R7 ;  /* 0x000000ffff077224 */ /* 0x000fe200078e0a07 */
[----:B------:R0:W-:Y:S01]  /*f250*/  STL [R1+0x8], R8 ;  /* 0x0000080801007387 */ /* 0x0001e20000100800 */
[----:B------:R-:W-:Y:S01]  /*f260*/  @!P6 IMAD.IADD R252, R252, 0x1, -R2 ;  /* 0x00000001fcfce824 */ /* 0x000fe200078e0a02 */
[C---:B------:R-:W-:Y:S01]  /*f270*/  ISETP.GT.U32.AND P6, PT, R2.reuse, R227, PT ;  /* 0x000000e30200720c */ /* 0x040fe20003fc4070 */
[----:B------:R-:W-:-:S02]  /*f280*/  IMAD R225, R2, R7, R225 ;  /* 0x0000000702e17224 */ /* 0x000fc400078e02e1 */
[----:B------:R-:W-:Y:S02]  /*f290*/  @!P4 IMAD.IADD R5, R5, 0x1, -R2 ;  /* 0x000000010505c824 */ /* 0x000fe400078e0a02 */
[----:B------:R-:W-:Y:S01]  /*f2a0*/  IMAD.HI.U32 R7, R4, R231, RZ ;  /* 0x000000e704077227 */ /* 0x000fe200078e00ff */
[----:B------:R-:W-:-:S03]  /*f2b0*/  ISETP.GT.U32.AND P4, PT, R2, R225, PT ;  /* 0x000000e10200720c */ /* 0x000fc60003f84070 */
[----:B0-----:R-:W-:-:S04]  /*f2c0*/  IMAD.HI.U32 R8, R4, R229, RZ ;  /* 0x000000e504087227 */ /* 0x001fc800078e00ff */
[----:B------:R-:W-:Y:S02]  /*f2d0*/  IMAD.MOV R8, RZ, RZ, -R8 ;  /* 0x000000ffff087224 */ /* 0x000fe400078e0a08 */
[----:B------:R-:W-:Y:S02]  /*f2e0*/  IMAD.MOV R7, RZ, RZ, -R7 ;  /* 0x000000ffff077224 */ /* 0x000fe400078e0a07 */
[C---:B------:R-:W-:Y:S02]  /*f2f0*/  IMAD R229, R2.reuse, R8, R229 ;  /* 0x0000000802e57224 */ /* 0x040fe400078e02e5 */
[C---:B------:R-:W-:Y:S02]  /*f300*/  IMAD R231, R2.reuse, R7, R231 ;  /* 0x0000000702e77224 */ /* 0x040fe400078e02e7 */
[----:B------:R-:W-:Y:S01]  /*f310*/  @!P6 IMAD.IADD R227, R227, 0x1, -R2 ;  /* 0x00000001e3e3e824 */ /* 0x000fe200078e0a02 */
[----:B------:R-:W-:Y:S01]  /*f320*/  ISETP.GT.U32.AND P6, PT, R2, R229, PT ;  /* 0x000000e50200720c */ /* 0x000fe20003fc4070 */
[----:B------:R-:W-:-:S02]  /*f330*/  VIADD R247, R3, 0x106 ;  /* 0x0000010603f77836 */ /* 0x000fc40000000000 */
[----:B------:R-:W-:Y:S01]  /*f340*/  @!P5 IMAD.MOV R252, RZ, RZ, -R252 ;  /* 0x000000fffffcd224 */ /* 0x000fe200078e0afc */
[----:B------:R-:W-:Y:S01]  /*f350*/  ISETP.GT.U32.AND P5, PT, R2, R231, PT ;  /* 0x000000e70200720c */ /* 0x000fe20003fa4070 */
[--C-:B------:R-:W-:Y:S01]  /*f360*/  @!P4 IMAD.IADD R225, R225, 0x1, -R2.reuse ;  /* 0x00000001e1e1c824 */ /* 0x100fe200078e0a02 */
[----:B------:R-:W-:Y:S01]  /*f370*/  IABS R233, R247 ;  /* 0x000000f700e97213 */ /* 0x000fe20000000000 */
[----:B------:R-:W-:Y:S01]  /*f380*/  @!P2 IMAD.IADD R0, R0, 0x1, -R2 ;  /* 0x000000010000a824 */ /* 0x000fe200078e0a02 */
[----:B------:R-:W-:Y:S01]  /*f390*/  ISETP.GE.AND P2, PT, R238, RZ, PT ;  /* 0x000000ffee00720c */ /* 0x000fe20003f46270 */
[----:B------:R-:W-:Y:S01]  /*f3a0*/  VIADD R238, R3, 0x105 ;  /* 0x0000010503ee7836 */ /* 0x000fe20000000000 */
[----:B------:R-:W-:Y:S01]  /*f3b0*/  ISETP.GE.AND P4, PT, R244, RZ, PT ;  /* 0x000000fff400720c */ /* 0x000fe20003f86270 */
[----:B------:R-:W-:Y:S01]  /*f3c0*/  @!P1 IMAD.MOV R5, RZ, RZ, -R5 ;  /* 0x000000ffff059224 */ /* 0x000fe200078e0a05 */
[----:B------:R-:W-:Y:S01]  /*f3d0*/  ISETP.GT.U32.AND P1, PT, R2, R225, PT ;  /* 0x000000e10200720c */ /* 0x000fe20003f24070 */
[----:B------:R-:W-:Y:S01]  /*f3e0*/  IMAD.HI.U32 R6, R4, R233, RZ ;  /* 0x000000e904067227 */ /* 0x000fe200078e00ff */
[----:B------:R-:W-:-:S02]  /*f3f0*/  IABS R235, R238 ;  /* 0x000000ee00eb7213 */ /* 0x000fc40000000000 */
[----:B------:R-:W-:Y:S01]  /*f400*/  STL [R1+0x4], R5 ;  /* 0x0000040501007387 */ /* 0x000fe20000100800 */
[----:B------:R-:W-:Y:S01]  /*f410*/  @!P3 IMAD.MOV R0, RZ, RZ, -R0 ;  /* 0x000000ffff00b224 */ /* 0x000fe200078e0a00 */
[C---:B------:R-:W-:Y:S01]  /*f420*/  ISETP.GT.U32.AND P3, PT, R2.reuse, R227, PT ;  /* 0x000000e30200720c */ /* 0x040fe20003f64070 */
[----:B------:R-:W-:Y:S01]  /*f430*/  @!P6 IMAD.IADD R229, R229, 0x1, -R2 ;  /* 0x00000001e5e5e824 */ /* 0x000fe200078e0a02 */
[----:B------:R-:W-:Y:S01]  /*f440*/  ISETP.GE.AND P6, PT, R247, RZ, PT ;  /* 0x000000fff700720c */ /* 0x000fe20003fc6270 */
[----:B------:R-:W-:Y:S01]  /*f450*/  IMAD.MOV R6, RZ, RZ, -R6 ;  /* 0x000000ffff067224 */ /* 0x000fe200078e0a06 */
[----:B------:R0:W-:Y:S01]  /*f460*/  STL [R1], R0 ;  /* 0x0000000001007387 */ /* 0x0001e20000100800 */
[--C-:B------:R-:W-:Y:S01]  /*f470*/  @!P0 IMAD.IADD R223, R223, 0x1, -R2.reuse ;  /* 0x00000001dfdf8824 */ /* 0x100fe200078e0a02 */
[----:B------:R-:W-:Y:S01]  /*f480*/  ISETP.GE.AND P0, PT, R239, RZ, PT ;  /* 0x000000ffef00720c */ /* 0x000fe20003f06270 */
[--C-:B------:R-:W-:Y:S01]  /*f490*/  @!P5 IMAD.IADD R231, R231, 0x1, -R2.reuse ;  /* 0x00000001e7e7d824 */ /* 0x100fe200078e0a02 */
[C---:B------:R-:W-:Y:S01]  /*f4a0*/  ISETP.GT.U32.AND P5, PT, R2.reuse, R229, PT ;  /* 0x000000e50200720c */ /* 0x040fe20003fa4070 */
[C---:B------:R-:W-:Y:S01]  /*f4b0*/  IMAD R233, R2.reuse, R6, R233 ;  /* 0x0000000602e97224 */ /* 0x040fe200078e02e9 */
[----:B------:R-:W-:Y:S01]  /*f4c0*/  IABS R239, R230 ;  /* 0x000000e600ef7213 */ /* 0x000fe20000000000 */
[----:B------:R-:W-:Y:S01]  /*f4d0*/  VIADD R244, R3, 0x104 ;  /* 0x0000010403f47836 */ /* 0x000fe20000000000 */
[----:B------:R-:W-:Y:S01]  /*f4e0*/  STL [R1+0x2010], R252 ;  /* 0x002010fc01007387 */ /* 0x000fe20000100800 */
[----:B------:R-:W-:Y:S01]  /*f4f0*/  @!P1 IMAD.IADD R225, R225, 0x1, -R2 ;  /* 0x00000001e1e19824 */ /* 0x000fe200078e0a02 */
[----:B------:R-:W-:Y:S01]  /*f500*/  ISETP.GT.U32.AND P1, PT, R2, R233, PT ;  /* 0x000000e90200720c */ /* 0x000fe20003f24070 */
[----:B0-----:R-:W-:Y:S01]  /*f510*/  IMAD.HI.U32 R0, R4, R235, RZ ;  /* 0x000000eb04007227 */ /* 0x001fe200078e00ff */
[----:B------:R-:W-:-:S03]  /*f520*/  IABS R237, R244 ;  /* 0x000000f400ed7213 */ /* 0x000fc60000000000 */
[----:B------:R-:W-:Y:S02]  /*f530*/  IMAD.MOV R0, RZ, RZ, -R0 ;  /* 0x000000ffff007224 */ /* 0x000fe400078e0a00 */
[----:B------:R-:W-:Y:S01]  /*f540*/  @!P0 IMAD.MOV R225, RZ, RZ, -R225 ;  /* 0x000000ffffe18224 */ /* 0x000fe200078e0ae1 */
[C---:B------:R-:W-:Y:S01]  /*f550*/  ISETP.GT.U32.AND P0, PT, R2.reuse, R231, PT ;  /* 0x000000e70200720c */ /* 0x040fe20003f04070 */
[----:B------:R-:W-:Y:S02]  /*f560*/  IMAD R235, R2, R0, R235 ;  /* 0x0000000002eb7224 */ /* 0x000fe400078e02eb */
[----:B------:R-:W-:Y:S02]  /*f570*/  @!P5 IMAD.IADD R229, R229, 0x1, -R2 ;  /* 0x00000001e5e5d824 */ /* 0x000fe400078e0a02 */
[----:B------:R-:W-:Y:S01]  /*f580*/  IMAD.HI.U32 R5, R4, R237, RZ ;  /* 0x000000ed04057227 */ /* 0x000fe200078e00ff */
[----:B------:R-:W-:-:S03]  /*f590*/  ISETP.GT.U32.AND P5, PT, R2, R235, PT ;  /* 0x000000eb0200720c */ /* 0x000fc60003fa4070 */
[----:B------:R-:W-:Y:S02]  /*f5a0*/  VIADD R236, R3, 0x102 ;  /* 0x0000010203ec7836 */ /* 0x000fe40000000000 */
[----:B------:R-:W-:-:S03]  /*f5b0*/  IMAD.HI.U32 R0, R4, R239, RZ ;  /* 0x000000ef04007227 */ /* 0x000fc600078e00ff */
[----:B------:R-:W-:Y:S01]  /*f5c0*/  IABS R241, R236 ;  /* 0x000000ec00f17213 */ /* 0x000fe20000000000 */
[----:B------:R-:W-:Y:S02]  /*f5d0*/  IMAD.MOV R5, RZ, RZ, -R5 ;  /* 0x000000ffff057224 */ /* 0x000fe400078e0a05 */
[----:B------:R-:W-:Y:S02]  /*f5e0*/  @!P1 IMAD.IADD R233, R233, 0x1, -R2 ;  /* 0x00000001e9e99824 */ /* 0x000fe400078e0a02 */
[----:B------:R-:W-:Y:S02]  /*f5f0*/  VIADD R247, R3, 0x101 ;  /* 0x0000010103f77836 */ /* 0x000fe40000000000 */
[----:B------:R-:W-:Y:S01]  /*f600*/  IMAD.MOV R0, RZ, RZ, -R0 ;  /* 0x000000ffff007224 */ /* 0x000fe200078e0a00 */
[----:B------:R-:W-:Y:S01]  /*f610*/  ISETP.GT.U32.AND P1, PT, R2, R233, PT ;  /* 0x000000e90200720c */ /* 0x000fe20003f24070 */
[----:B------:R-:W-:Y:S01]  /*f620*/  @!P3 IMAD.IADD R227, R227, 0x1, -R2 ;  /* 0x00000001e3e3b824 */ /* 0x000fe200078e0a02 */
[----:B------:R-:W-:Y:S01]  /*f630*/  ISETP.GE.AND P3, PT, R246, RZ, PT ;  /* 0x000000fff600720c */ /* 0x000fe20003f66270 */
[C---:B------:R-:W-:Y:S01]  /*f640*/  IMAD R237, R2.reuse, R5, R237 ;  /* 0x0000000502ed7224 */ /* 0x040fe200078e02ed */
[----:B------:R-:W-:Y:S01]  /*f650*/  IABS R243, R247 ;  /* 0x000000f700f37213 */ /* 0x000fe20000000000 */
[----:B------:R-:W-:-:S02]  /*f660*/  IMAD R239, R2, R0, R239 ;  /* 0x0000000002ef7224 */ /* 0x000fc400078e02ef */
[----:B------:R-:W-:-:S04]  /*f670*/  IMAD.HI.U32 R6, R4, R241, RZ ;  /* 0x000000f104067227 */ /* 0x000fc800078e00ff */
[--C-:B------:R-:W-:Y:S01]  /*f680*/  @!P0 IMAD.IADD R231, R231, 0x1, -R2.reuse ;  /* 0x00000001e7e78824 */ /* 0x100fe200078e0a02 */
[C---:B------:R-:W-:Y:S01]  /*f690*/  ISETP.GT.U32.AND P0, PT, R2.reuse, R237, PT ;  /* 0x000000ed0200720c */ /* 0x040fe20003f04070 */
[----:B------:R-:W-:Y:S01]  /*f6a0*/  @!P5 IMAD.IADD R235, R235, 0x1, -R2 ;  /* 0x00000001ebebd824 */ /* 0x000fe200078e0a02 */
[----:B------:R-:W-:Y:S01]  /*f6b0*/  ISETP.GT.U32.AND P5, PT, R2, R239, PT ;  /* 0x000000ef0200720c */ /* 0x000fe20003fa4070 */
[----:B------:R-:W-:Y:S02]  /*f6c0*/  VIADD R246, R3, 0x100 ;  /* 0x0000010003f67836 */ /* 0x000fe40000000000 */
[----:B------:R-:W-:-:S04]  /*f6d0*/  IMAD.HI.U32 R5, R4, R243, RZ ;  /* 0x000000f304057227 */ /* 0x000fc800078e00ff */
[----:B------:R-:W-:Y:S02]  /*f6e0*/  IMAD.MOV R6, RZ, RZ, -R6 ;  /* 0x000000ffff067224 */ /* 0x000fe400078e0a06 */
[----:B------:R-:W-:Y:S01]  /*f6f0*/  @!P2 IMAD.MOV R223, RZ, RZ, -R223 ;  /* 0x000000ffffdfa224 */ /* 0x000fe200078e0adf */
[----:B------:R-:W-:Y:S01]  /*f700*/  ISETP.GE.AND P2, PT, R245, RZ, PT ;  /* 0x000000fff500720c */ /* 0x000fe20003f46270 */
[----:B------:R-:W-:Y:S01]  /*f710*/  IMAD.MOV R5, RZ, RZ, -R5 ;  /* 0x000000ffff057224 */ /* 0x000fe200078e0a05 */
[----:B------:R-:W-:Y:S01]  /*f720*/  IABS R245, R246 ;  /* 0x000000f600f57213 */ /* 0x000fe20000000000 */
[----:B------:R-:W-:Y:S01]  /*f730*/  IMAD R241, R2, R6, R241 ;  /* 0x0000000602f17224 */ /* 0x000fe200078e02f1 */
[----:B------:R-:W-:Y:S01]  /*f740*/  STL [R1+0x2014], R223 ;  /* 0x002014df01007387 */ /* 0x000fe20000100800 */
[----:B------:R-:W-:Y:S01]  /*f750*/  @!P1 IMAD.IADD R233, R233, 0x1, -R2 ;  /* 0x00000001e9e99824 */ /* 0x000fe200078e0a02 */
[----:B------:R-:W-:Y:S01]  /*f760*/  ISETP.GE.AND P1, PT, R238, RZ, PT ;  /* 0x000000ffee00720c */ /* 0x000fe20003f26270 */
[C---:B------:R-:W-:Y:S01]  /*f770*/  IMAD R243, R2.reuse, R5, R243 ;  /* 0x0000000502f37224 */ /* 0x040fe200078e02f3 */
[----:B------:R-:W-:Y:S01]  /*f780*/  STL [R1+0x2018], R225 ;  /* 0x002018e101007387 */ /* 0x000fe20000100800 */
[----:B------:R-:W-:Y:S01]  /*f790*/  @!P3 IMAD.MOV R231, RZ, RZ, -R231 ;  /* 0x000000ffffe7b224 */ /* 0x000fe200078e0ae7 */
[----:B------:R-:W-:Y:S01]  /*f7a0*/  ISETP.GT.U32.AND P3, PT, R2, R241, PT ;  /* 0x000000f10200720c */ /* 0x000fe20003f64070 */
[----:B------:R-:W-:-:S04]  /*f7b0*/  IMAD.HI.U32 R0, R4, R245, RZ ;  /* 0x000000f504007227 */ /* 0x000fc800078e00ff */
[--C-:B------:R-:W-:Y:S01]  /*f7c0*/  @!P0 IMAD.IADD R237, R237, 0x1, -R2.reuse ;  /* 0x00000001eded8824 */ /* 0x100fe200078e0a02 */
[----:B------:R-:W-:Y:S01]  /*f7d0*/  ISETP.GE.AND P0, PT, R244, RZ, PT ;  /* 0x000000fff400720c */ /* 0x000fe20003f06270 */
[----:B------:R-:W-:Y:S01]  /*f7e0*/  @!P5 IMAD.IADD R239, R239, 0x1, -R2 ;  /* 0x00000001efefd824 */ /* 0x000fe200078e0a02 */
[C---:B------:R-:W-:Y:S01]  /*f7f0*/  ISETP.GT.U32.AND P5, PT, R2.reuse, R235, PT ;  /* 0x000000eb0200720c */ /* 0x040fe20003fa4070 */
[----:B------:R-:W-:Y:S01]  /*f800*/  @!P6 IMAD.MOV R233, RZ, RZ, -R233 ;  /* 0x000000ffffe9e224 */ /* 0x000fe200078e0ae9 */
[----:B------:R-:W-:Y:S01]  /*f810*/  ISETP.GT.U32.AND P6, PT, R2, R243, PT ;  /* 0x000000f30200720c */ /* 0x000fe20003fc4070 */
[----:B------:R-:W-:Y:S02]  /*f820*/  IMAD.MOV R0, RZ, RZ, -R0 ;  /* 0x000000ffff007224 */ /* 0x000fe400078e0a00 */
[C---:B------:R-:W-:Y:S02]  /*f830*/  VIADD R244, R3.reuse, 0xfe ;  /* 0x000000fe03f47836 */ /* 0x040fe40000000000 */
[----:B------:R-:W-:-:S02]  /*f840*/  VIADD R238, R3, 0xff ;  /* 0x000000ff03ee7836 */ /* 0x000fc40000000000 */
[C---:B------:R-:W-:Y:S01]  /*f850*/  IMAD R245, R2.reuse, R0, R245 ;  /* 0x0000000002f57224 */ /* 0x040fe200078e02f5 */
[----:B------:R-:W-:Y:S01]  /*f860*/  IABS R0, R244 ;  /* 0x000000f400007213 */ /* 0x000fe20000000000 */
[----:B------:R-:W-:Y:S01]  /*f870*/  @!P2 IMAD.MOV R229, RZ, RZ, -R229 ;  /* 0x000000ffffe5a224 */ /* 0x000fe200078e0ae5 */
[----:B------:R-:W-:Y:S01]  /*f880*/  IABS R5, R238 ;  /* 0x000000ee00057213 */ /* 0x000fe20000000000 */
[----:B------:R-:W-:Y:S01]  /*f890*/  @!P3 IMAD.IADD R241, R241, 0x1, -R2 ;  /* 0x00000001f1f1b824 */ /* 0x000fe200078e0a02 */
[----:B------:R-:W-:Y:S01]  /*f8a0*/  ISETP.GT.U32.AND P2, PT, R2, R237, PT ;  /* 0x000000ed0200720c */ /* 0x000fe20003f44070 */
[----:B------:R-:W-:Y:S01]  /*f8b0*/  IMAD.MOV.U32 R6, RZ, RZ, R0 ;  /* 0x000000ffff067224 */ /* 0x000fe200078e0000 */
[----:B------:R-:W-:Y:S01]  /*f8c0*/  ISETP.GE.AND P3, PT, R247, RZ, PT ;  /* 0x000000fff700720c */ /* 0x000fe20003f66270 */
[----:B------:R-:W-:-:S04]  /*f8d0*/  IMAD.HI.U32 R7, R4, R5, RZ ;  /* 0x0000000504077227 */ /* 0x000fc800078e00ff */
[--C-:B------:R-:W-:Y:S01]  /*f8e0*/  @!P5 IMAD.IADD R235, R235, 0x1, -R2.reuse ;  /* 0x00000001ebebd824 */ /* 0x100fe200078e0a02 */
[C---:B------:R-:W-:Y:S01]  /*f8f0*/  ISETP.GT.U32.AND P5, PT, R2.reuse, R245, PT ;  /* 0x000000f50200720c */ /* 0x040fe20003fa4070 */
[----:B------:R-:W-:Y:S01]  /*f900*/  @!P6 IMAD.IADD R243, R243, 0x1, -R2 ;  /* 0x00000001f3f3e824 */ /* 0x000fe200078e0a02 */
[----:B------:R-:W-:Y:S01]  /*f910*/  ISETP.GT.U32.AND P6, PT, R2, R241, PT ;  /* 0x000000f10200720c */ /* 0x000fe20003fc4070 */
[----:B------:R-:W-:-:S04]  /*f920*/  IMAD.HI.U32 R0, R4, R6, RZ ;  /* 0x0000000604007227 */ /* 0x000fc800078e00ff */
[----:B------:R-:W-:Y:S02]  /*f930*/  IMAD.MOV R7, RZ, RZ, -R7 ;  /* 0x000000ffff077224 */ /* 0x000fe400078e0a07 */
[----:B------:R-:W-:Y:S02]  /*f940*/  IMAD.MOV R8, RZ, RZ, -R0 ;  /* 0x000000ffff087224 */ /* 0x000fe400078e0a00 */
[----:B------:R-:W-:Y:S01]  /*f950*/  @!P2 IMAD.IADD R237, R237, 0x1, -R2 ;  /* 0x00000001ededa824 */ /* 0x000fe200078e0a02 */
[----:B------:R-:W-:Y:S01]  /*f960*/  ISETP.GE.AND P2, PT, R230, RZ, PT ;  /* 0x000000ffe600720c */ /* 0x000fe20003f46270 */
[C---:B------:R-:W-:Y:S02]  /*f970*/  IMAD R0, R2.reuse, R7, R5 ;  /* 0x0000000702007224 */ /* 0x040fe400078e0205 */
[----:B------:R-:W-:Y:S02]  /*f980*/  IMAD R6, R2, R8, R6 ;  /* 0x0000000802067224 */ /* 0x000fe400078e0206 */
[----:B------:R-:W-:-:S02]  /*f990*/  VIADD R247, R3, 0xfd ;  /* 0x000000fd03f77836 */ /* 0x000fc40000000000 */
[----:B------:R-:W-:Y:S01]  /*f9a0*/  @!P4 IMAD.MOV R227, RZ, RZ, -R227 ;  /* 0x000000ffffe3c224 */ /* 0x000fe200078e0ae3 */
[C---:B------:R-:W-:Y:S01]  /*f9b0*/  ISETP.GT.U32.AND P4, PT, R2.reuse, R239, PT ;  /* 0x000000ef0200720c */ /* 0x040fe20003f84070 */
[----:B------:R-:W-:Y:S01]  /*f9c0*/  @!P0 IMAD.MOV R237, RZ, RZ, -R237 ;  /* 0x000000ffffed8224 */ /* 0x000fe200078e0aed */
[C---:B------:R-:W-:Y:S01]  /*f9d0*/  ISETP.GT.U32.AND P0, PT, R2.reuse, R0, PT ;  /* 0x000000000200720c */ /* 0x040fe20003f04070 */
[--C-:B------:R-:W-:Y:S01]  /*f9e0*/  @!P5 IMAD.IADD R245, R245, 0x1, -R2.reuse ;  /* 0x00000001f5f5d824 */ /* 0x100fe200078e0a02 */
[C---:B------:R-:W-:Y:S01]  /*f9f0*/  ISETP.GT.U32.AND P5, PT, R2.reuse, R243, PT ;  /* 0x000000f30200720c */ /* 0x040fe20003fa4070 */
[--C-:B------:R-:W-:Y:S01]  /*fa00*/  @!P6 IMAD.IADD R241, R241, 0x1, -R2.reuse ;  /* 0x00000001f1f1e824 */ /* 0x100fe200078e0a02 */
[----:B------:R-:W-:Y:S01]  /*fa10*/  IABS R8, R247 ;  /* 0x000000f700087213 */ /* 0x000fe20000000000 */
[----:B------:R-:W-:Y:S01]  /*fa20*/  @!P1 IMAD.MOV R235, RZ, RZ, -R235 ;  /* 0x000000ffffeb9224 */ /* 0x000fe200078e0aeb */
[C---:B------:R-:W-:Y:S01]  /*fa30*/  ISETP.GT.U32.AND P6, PT, R2.reuse, R6, PT ;  /* 0x000000060200720c */ /* 0x040fe20003fc4070 */
[----:B------:R-:W-:Y:S01]  /*fa40*/  VIADD R230, R3, 0xae ;  /* 0x000000ae03e67836 */ /* 0x000fe20000000000 */
[----:B------:R-:W-:Y:S01]  /*fa50*/  ISETP.GT.U32.AND P1, PT, R2, R245, PT ;  /* 0x000000f50200720c */ /* 0x000fe20003f24070 */
[----:B------:R-:W-:Y:S01]  /*fa60*/  IMAD.HI.U32 R5, R4, R8, RZ ;  /* 0x0000000804057227 */ /* 0x000fe200078e00ff */
[----:B------:R-:W-:Y:S02]  /*fa70*/  STL [R1+0x201c], R227 ;  /* 0x00201ce301007387 */ /* 0x000fe40000100800 */
[----:B------:R-:W-:Y:S01]  /*fa80*/  IABS R145, R230 ;  /* 0x000000e600917213 */ /* 0x000fe20000000000 */
[----:B------:R-:W-:Y:S01]  /*fa90*/  IMAD.MOV R5, RZ, RZ, -R5 ;  /* 0x000000ffff057224 */ /* 0x000fe200078e0a05 */
[----:B------:R-:W-:Y:S01]  /*faa0*/  STL [R1+0x2020], R229 ;  /* 0x002020e501007387 */ /* 0x000fe20000100800 */
[--C-:B------:R-:W-:Y:S01]  /*fab0*/  @!P4 IMAD.IADD R239, R239, 0x1, -R2.reuse ;  /* 0x00000001efefc824 */ /* 0x100fe200078e0a02 */
[----:B------:R-:W-:Y:S01]  /*fac0*/  ISETP.GE.AND P4, PT, R236, RZ, PT ;  /* 0x000000ffec00720c */ /* 0x000fe20003f86270 */
[--C-:B------:R-:W-:Y:S01]  /*fad0*/  @!P0 IMAD.IADD R0, R0, 0x1, -R2.reuse ;  /* 0x0000000100008824 */ /* 0x100fe200078e0a02 */
[----:B------:R-:W-:Y:S01]  /*fae0*/  ISETP.GE.AND P0, PT, R247, RZ, PT ;  /* 0x000000fff700720c */ /* 0x000fe20003f06270 */
[----:B------:R-:W-:Y:S01]  /*faf0*/  @!P5 IMAD.IADD R243, R243, 0x1, -R2 ;  /* 0x00000001f3f3d824 */ /* 0x000fe200078e0a02 */
[----:B------:R-:W-:Y:S01]  /*fb00*/  ISETP.GE.AND P5, PT, R238, RZ, PT ;  /* 0x000000ffee00720c */ /* 0x000fe20003fa6270 */
[----:B------:R-:W-:Y:S01]  /*fb10*/  IMAD R8, R2, R5, R8 ;  /* 0x0000000502087224 */ /* 0x000fe200078e0208 */
[----:B------:R-:W-:Y:S01]  /*fb20*/  STL [R1+0x2024], R231 ;  /* 0x002024e701007387 */ /* 0x000fe20000100800 */
[----:B------:R-:W-:-:S02]  /*fb30*/  @!P6 IMAD.IADD R6, R6, 0x1, -R2 ;  /* 0x000000010606e824 */ /* 0x000fc400078e0a02 */
[C---:B------:R-:W-:Y:S01]  /*fb40*/  VIADD R247, R3.reuse, 0xfb ;  /* 0x000000fb03f77836 */ /* 0x040fe20000000000 */
[----:B------:R-:W-:Y:S01]  /*fb50*/  STL [R1+0x2028], R233 ;  /* 0x002028e901007387 */ /* 0x000fe20000100800 */
[----:B------:R-:W-:Y:S01]  /*fb60*/  @!P2 IMAD.MOV R239, RZ, RZ, -R239 ;  /* 0x000000ffffefa224 */ /* 0x000fe200078e0aef */
[----:B------:R-:W-:Y:S01]  /*fb70*/  ISETP.GE.AND P2, PT, R246, RZ, PT ;  /* 0x000000fff600720c */ /* 0x000fe20003f46270 */
[----:B------:R-:W-:Y:S01]  /*fb80*/  VIADD R246, R3, 0xfc ;  /* 0x000000fc03f67836 */ /* 0x000fe20000000000 */
[C---:B------:R-:W-:Y:S01]  /*fb90*/  ISETP.GT.U32.AND P6, PT, R2.reuse, R6, PT ;  /* 0x000000060200720c */ /* 0x040fe20003fc4070 */
[----:B------:R-:W-:Y:S01]  /*fba0*/  @!P3 IMAD.MOV R243, RZ, RZ, -R243 ;  /* 0x000000fffff3b224 */ /* 0x000fe200078e0af3 */
[----:B------:R-:W-:Y:S01]  /*fbb0*/  IABS R7, R247 ;  /* 0x000000f700077213 */ /* 0x000fe20000000000 */
[----:B------:R-:W-:Y:S01]  /*fbc0*/  @!P1 IMAD.IADD R245, R245, 0x1, -R2 ;  /* 0x00000001f5f59824 */ /* 0x000fe200078e0a02 */
[----:B------:R-:W-:Y:S01]  /*fbd0*/  ISETP.GT.U32.AND P3, PT, R2, R8, PT ;  /* 0x000000080200720c */ /* 0x000fe20003f64070 */
[----:B------:R-:W-:Y:S01]  /*fbe0*/  @!P4 IMAD.MOV R241, RZ, RZ, -R241 ;  /* 0x000000fffff1c224 */ /* 0x000fe200078e0af1 */
[----:B------:R-:W-:Y:S01]  /*fbf0*/  ISETP.GE.AND P1, PT, R244, RZ, PT ;  /* 0x000000fff400720c */ /* 0x000fe20003f26270 */
[----:B------:R-:W-:Y:S01]  /*fc00*/  IMAD.HI.U32 R11, R4, R7, RZ ;  /* 0x00000007040b7227 */ /* 0x000fe200078e00ff */
[----:B------:R-:W-:Y:S01]  /*fc10*/  IABS R10, R246 ;  /* 0x000000f6000a7213 */ /* 0x000fe20000000000 */
[----:B------:R-:W-:Y:S01]  /*fc20*/  STL [R1+0x202c], R235 ;  /* 0x00202ceb01007387 */ /* 0x000fe20000100800 */
[----:B------:R-:W-:Y:S01]  /*fc30*/  ISETP.GT.U32.AND P4, PT, R2, R0, PT ;  /* 0x000000000200720c */ /* 0x000fe20003f84070 */
[----:B------:R-:W-:-:S02]  /*fc40*/  IMAD.MOV R11, RZ, RZ, -R11 ;  /* 0x000000ffff0b7224 */ /* 0x000fc400078e0a0b */
[----:B------:R-:W-:Y:S01]  /*fc50*/  IMAD.HI.U32 R5, R4, R10, RZ ;  /* 0x0000000a04057227 */ /* 0x000fe200078e00ff */
[----:B------:R-:W-:Y:S03]  /*fc60*/  STL [R1+0x2030], R237 ;  /* 0x002030ed01007387 */ /* 0x000fe60000100800 */
[----:B------:R-:W-:Y:S01]  /*fc70*/  @!P2 IMAD.MOV R245, RZ, RZ, -R245 ;  /* 0x000000fffff5a224 */ /* 0x000fe200078e0af5 */
[----:B------:R-:W-:Y:S01]  /*fc80*/  ISETP.GE.AND P2, PT, R246, RZ, PT ;  /* 0x000000fff600720c */ /* 0x000fe20003f46270 */
[----:B------:R-:W-:Y:S01]  /*fc90*/  IMAD.MOV R5, RZ, RZ, -R5 ;  /* 0x000000ffff057224 */ /* 0x000fe200078e0a05 */
[----:B------:R-:W-:Y:S01]  /*fca0*/  STL [R1+0x2034], R239 ;  /* 0x002034ef01007387 */ /* 0x000fe20000100800 */
[--C-:B------:R-:W-:Y:S02]  /*fcb0*/  @!P6 IMAD.IADD R6, R6, 0x1, -R2.reuse ;  /* 0x000000010606e824 */ /* 0x100fe400078e0a02 */
[----:B------:R-:W-:Y:S01]  /*fcc0*/  VIADD R246, R3, 0xf9 ;  /* 0x000000f903f67836 */ /* 0x000fe20000000000 */
[----:B------:R-:W-:Y:S01]  /*fcd0*/  STL [R1+0x2038], R241 ;  /* 0x002038f101007387 */ /* 0x000fe20000100800 */
[----:B------:R-:W-:-:S02]  /*fce0*/  @!P3 IMAD.IADD R8, R8, 0x1, -R2 ;  /* 0x000000010808b824 */ /* 0x000fc400078e0a02 */
[C---:B------:R-:W-:Y:S01]  /*fcf0*/  IMAD R11, R2.reuse, R11, R7 ;  /* 0x0000000b020b7224 */ /* 0x040fe200078e0207 */
[----:B------:R-:W-:Y:S01]  /*fd00*/  IABS R15, R246 ;  /* 0x000000f6000f7213 */ /* 0x000fe20000000000 */
[C---:B------:R-:W-:Y:S01]  /*fd10*/  IMAD R10, R2.reuse, R5, R10 ;  /* 0x00000005020a7224 */ /* 0x040fe200078e020a */
[C---:B------:R-:W-:Y:S01]  /*fd20*/  ISETP.GT.U32.AND P3, PT, R2.reuse, R8, PT ;  /* 0x000000080200720c */ /* 0x040fe20003f64070 */
[----:B------:R-:W-:Y:S01]  /*fd30*/  @!P1 IMAD.MOV R6, RZ, RZ, -R6 ;  /* 0x000000ffff069224 */ /* 0x000fe200078e0a06 */
[----:B------:R-:W-:Y:S01]  /*fd40*/  ISETP.GT.U32.AND P1, PT, R2, R11, PT ;  /* 0x0000000b0200720c */ /* 0x000fe20003f24070 */
[----:B------:R-:W-:Y:S01]  /*fd50*/  @!P4 IMAD.IADD R0, R0, 0x1, -R2 ;  /* 0x000000010000c824 */ /* 0x000fe200078e0a02 */
[----:B------:R-:W-:Y:S01]  /*fd60*/  ISETP.GE.AND P4, PT, R247, RZ, PT ;  /* 0x000000fff700720c */ /* 0x000fe20003f86270 */
[C---:B------:R-:W-:Y:S01]  /*fd70*/  VIADD R247, R3.reuse, 0xfa ;  /* 0x000000fa03f77836 */ /* 0x040fe20000000000 */
[----:B------:R-:W-:Y:S01]  /*fd80*/  ISETP.GT.U32.AND P6, PT, R2, R10, PT ;  /* 0x0000000a0200720c */ /* 0x000fe20003fc4070 */
[----:B------:R-:W-:Y:S01]  /*fd90*/  IMAD.HI.U32 R5, R4, R15, RZ ;  /* 0x0000000f04057227 */ /* 0x000fe200078e00ff */
[----:B------:R-:W-:Y:S02]  /*fda0*/  STL [R1+0x203c], R243 ;  /* 0x00203cf301007387 */ /* 0x000fe40000100800 */
[----:B------:R-:W-:Y:S01]  /*fdb0*/  IABS R13, R247 ;  /* 0x000000f7000d7213 */ /* 0x000fe20000000000 */
[----:B------:R-:W-:Y:S01]  /*fdc0*/  IMAD.MOV R5, RZ, RZ, -R5 ;  /* 0x000000ffff057224 */ /* 0x000fe200078e0a05 */
[----:B------:R-:W-:Y:S01]  /*fdd0*/  STL [R1+0x2040], R245 ;  /* 0x002040f501007387 */ /* 0x000fe20000100800 */
[----:B------:R-:W-:-:S02]  /*fde0*/  VIADD R238, R3, 0xf7 ;  /* 0x000000f703ee7836 */ /* 0x000fc40000000000 */
[--C-:B------:R-:W-:Y:S01]  /*fdf0*/  @!P3 IMAD.IADD R8, R8, 0x1, -R2.reuse ;  /* 0x000000010808b824 */ /* 0x100fe200078e0a02 */
[----:B------:R-:W-:Y:S01]  /*fe00*/  ISETP.GE.AND P3, PT, R246, RZ, PT ;  /* 0x000000fff600720c */ /* 0x000fe20003f66270 */
[----:B------:R-:W-:Y:S01]  /*fe10*/  IMAD R15, R2, R5, R15 ;  /* 0x00000005020f7224 */ /* 0x000fe200078e020f */
[----:B------:R-:W-:Y:S01]  /*fe20*/  IABS R19, R238 ;  /* 0x000000ee00137213 */ /* 0x000fe20000000000 */
[----:B------:R-:W-:Y:S02]  /*fe30*/  @!P1 IMAD.IADD R11, R11, 0x1, -R2 ;  /* 0x000000010b0b9824 */ /* 0x000fe400078e0a02 */
[----:B------:R-:W-:-:S03]  /*fe40*/  IMAD.HI.U32 R7, R4, R13, RZ ;  /* 0x0000000d04077227 */ /* 0x000fc600078e00ff */
[----:B------:R-:W-:Y:S01]  /*fe50*/  ISETP.GT.U32.AND P1, PT, R2, R11, PT ;  /* 0x0000000b0200720c */ /* 0x000fe20003f24070 */
[----:B------:R-:W-:Y:S01]  /*fe60*/  @!P5 IMAD.MOV R0, RZ, RZ, -R0 ;  /* 0x000000ffff00d224 */ /* 0x000fe200078e0a00 */
[----:B------:R-:W-:Y:S01]  /*fe70*/  ISETP.GE.AND P5, PT, R247, RZ, PT ;  /* 0x000000fff700720c */ /* 0x000fe20003fa6270 */
[----:B------:R-:W-:Y:S02]  /*fe80*/  @!P6 IMAD.IADD R10, R10, 0x1, -R2 ;  /* 0x000000010a0ae824 */ /* 0x000fe400078e0a02 */
[----:B------:R-:W-:Y:S01]  /*fe90*/  @!P0 IMAD.MOV R8, RZ, RZ, -R8 ;  /* 0x000000ffff088224 */ /* 0x000fe200078e0a08 */
[C---:B------:R-:W-:Y:S01]  /*fea0*/  ISETP.GT.U32.AND P0, PT, R2.reuse, R15, PT ;  /* 0x0000000f0200720c */ /* 0x040fe20003f04070 */
[----:B------:R-:W-:Y:S01]  /*feb0*/  IMAD.MOV R7, RZ, RZ, -R7 ;  /* 0x000000ffff077224 */ /* 0x000fe200078e0a07 */
[C---:B------:R-:W-:Y:S01]  /*fec0*/  ISETP.GT.U32.AND P6, PT, R2.reuse, R10, PT ;  /* 0x0000000a0200720c */ /* 0x040fe20003fc4070 */
[----:B------:R-:W-:Y:S01]  /*fed0*/  VIADD R247, R3, 0xf8 ;  /* 0x000000f803f77836 */ /* 0x000fe20000000000 */
[----:B------:R-:W-:Y:S01]  /*fee0*/  STL [R1+0x2044], R0 ;  /* 0x0020440001007387 */ /* 0x000fe20000100800 */
[----:B------:R-:W-:-:S02]  /*fef0*/  IMAD R13, R2, R7, R13 ;  /* 0x00000007020d7224 */ /* 0x000fc400078e020d */
[C---:B------:R-:W-:Y:S01]  /*ff00*/  IMAD.HI.U32 R7, R4.reuse, R19, RZ ;  /* 0x0000001304077227 */ /* 0x040fe200078e00ff */
[----:B------:R-:W-:Y:S01]  /*ff10*/  IABS R17, R247 ;  /* 0x000000f700117213 */ /* 0x000fe20000000000 */
[----:B------:R-:W-:Y:S02]  /*ff20*/  STL [R1+0x2048], R6 ;  /* 0x0020480601007387 */ /* 0x000fe40000100800 */
[----:B------:R-:W-:Y:S02]  /*ff30*/  IMAD.MOV R7, RZ, RZ, -R7 ;  /* 0x000000ffff077224 */ /* 0x000fe400078e0a07 */
[----:B------:R-:W-:Y:S01]  /*ff40*/  VIADD R244, R3, 0xf6 ;  /* 0x000000f603f47836 */ /* 0x000fe20000000000 */
[----:B------:R-:W-:Y:S01]  /*ff50*/  STL [R1+0x204c], R8 ;  /* 0x00204c0801007387 */ /* 0x000fe20000100800 */
[----:B------:R-:W-:-:S03]  /*ff60*/  IMAD.HI.U32 R5, R4, R17, RZ ;  /* 0x0000001104057227 */ /* 0x000fc600078e00ff */
[----:B------:R-:W-:Y:S01]  /*ff70*/  IABS R21, R244 ;  /* 0x000000f400157213 */ /* 0x000fe20000000000 */
[----:B------:R-:W-:Y:S02]  /*ff80*/  IMAD R19, R2, R7, R19 ;  /* 0x0000000702137224 */ /* 0x000fe400078e0213 */
[--C-:B------:R-:W-:Y:S02]  /*ff90*/  @!P1 IMAD.IADD R11, R11, 0x1, -R2.reuse ;  /* 0x000000010b0b9824 */ /* 0x100fe400078e0a02 */
[--C-:B------:R-:W-:Y:S02]  /*ffa0*/  @!P0 IMAD.IADD R15, R15, 0x1, -R2.reuse ;  /* 0x000000010f0f8824 */ /* 0x100fe400078e0a02 */
[----:B------:R-:W-:Y:S02]  /*ffb0*/  IMAD.MOV R5, RZ, RZ, -R5 ;  /* 0x000000ffff057224 */ /* 0x000fe400078e0a05 */
[----:B------:R-:W-:Y:S01]  /*ffc0*/  @!P6 IMAD.IADD R10, R10, 0x1, -R2 ;  /* 0x000000010a0ae824 */ /* 0x000fe200078e0a02 */
[C---:B------:R-:W-:Y:S01]  /*ffd0*/  ISETP.GT.U32.AND P6, PT, R2.reuse, R13, PT ;  /* 0x0000000d0200720c */ /* 0x040fe20003fc4070 */
[----:B------:R-:W-:Y:S01]  /*ffe0*/  @!P4 IMAD.MOV R11, RZ, RZ, -R11 ;  /* 0x000000ffff0bc224 */ /* 0x000fe200078e0a0b */
[C---:B------:R-:W-:Y:S01]  /*fff0*/  ISETP.GT.U32.AND P0, PT, R2.reuse, R15, PT ;  /* 0x0000000f0200720c */ /* 0x040fe20003f04070 */
[C---:B------:R-:W-:Y:S01]  /*10000*/  IMAD R17, R2.reuse, R5, R17 ;  /* 0x0000000502117224 */ /* 0x040fe200078e0211 */
[----:B------:R-:W-:Y:S01]  /*10010*/  ISETP.GT.U32.AND P4, PT, R2, R19, PT ;  /* 0x000000130200720c */ /* 0x000fe20003f84070 */
[----:B------:R-:W-:-:S03]  /*10020*/  IMAD.HI.U32 R5, R4, R21, RZ ;  /* 0x0000001504057227 */ /* 0x000fc600078e00ff */
[C---:B------:R-:W-:Y:S01]  /*10030*/  ISETP.GT.U32.AND P1, PT, R2.reuse, R17, PT ;  /* 0x000000110200720c */ /* 0x040fe20003f24070 */
[----:B------:R-:W-:Y:S02]  /*10040*/  IMAD.MOV R5, RZ, RZ, -R5 ;  /* 0x000000ffff057224 */ /* 0x000fe400078e0a05 */
[----:B------:R-:W-:Y:S02]  /*10050*/  VIADD R246, R3, 0xf5 ;  /* 0x000000f503f67836 */ /* 0x000fe40000000000 */
[C---:B------:R-:W-:Y:S02]  /*10060*/  IMAD R21, R2.reuse, R5, R21 ;  /* 0x0000000502157224 */ /* 0x040fe400078e0215 */
[--C-:B------:R-:W-:Y:S01]  /*10070*/  @!P6 IMAD.IADD R13, R13, 0x1, -R2.reuse ;  /* 0x000000010d0de824 */ /* 0x100fe200078e0a02 */
[----:B------:R-:W-:Y:S01]  /*10080*/  IABS R23, R246 ;  /* 0x000000f600177213 */ /* 0x000fe20000000000 */
[--C-:B------:R-:W-:Y:S01]  /*10090*/  @!P0 IMAD.IADD R15, R15, 0x1, -R2.reuse ;  /* 0x000000010f0f8824 */ /* 0x100fe200078e0a02 */
[C---:B------:R-:W-:Y:S01]  /*100a0*/  ISETP.GT.U32.AND P0, PT, R2.reuse, R21, PT ;  /* 0x000000150200720c */ /* 0x040fe20003f04070 */
[----:B------:R-:W-:Y:S01]  /*100b0*/  @!P4 IMAD.IADD R19, R19, 0x1, -R2 ;  /* 0x000000011313c824 */ /* 0x000fe200078e0a02 */
[----:B------:R-:W-:Y:S01]  /*100c0*/  ISETP.GT.U32.AND P6, PT, R2, R13, PT ;  /* 0x0000000d0200720c */ /* 0x000fe20003fc4070 */
[----:B------:R-:W-:-:S03]  /*100d0*/  IMAD.HI.U32 R5, R4, R23, RZ ;  /* 0x0000001704057227 */ /* 0x000fc600078e00ff */
[----:B------:R-:W-:Y:S01]  /*100e0*/  ISETP.GT.U32.AND P4, PT, R2, R19, PT ;  /* 0x000000130200720c */ /* 0x000fe20003f84070 */
[----:B------:R-:W-:Y:S02]  /*100f0*/  IMAD.MOV R5, RZ, RZ, -R5 ;  /* 0x000000ffff057224 */ /* 0x000fe400078e0a05 */
[----:B------:R-:W-:Y:S01]  /*10100*/  @!P3 IMAD.MOV R15, RZ, RZ, -R15 ;  /* 0x000000ffff0fb224 */ /* 0x000fe200078e0a0f */
[----:B------:R-:W-:Y:S01]  /*10110*/  ISETP.GE.AND P3, PT, R246, RZ, PT ;  /* 0x000000fff600720c */ /* 0x000fe20003f66270 */
[----:B------:R-:W-:Y:S02]  /*10120*/  VIADD R246, R3, 0xf3 ;  /* 0x000000f303f67836 */ /* 0x000fe40000000000 */
[----:B------:R-:W-:Y:S02]  /*10130*/  @!P0 IMAD.IADD R21, R21, 0x1, -R2 ;  /* 0x0000000115158824 */ /* 0x000fe400078e0a02 */
[C---:B------:R-:W-:Y:S01]  /*10140*/  IMAD R23, R2.reuse, R5, R23 ;  /* 0x0000000502177224 */ /* 0x040fe200078e0217 */
[----:B------:R-:W-:Y:S01]  /*10150*/  IABS R27, R246 ;  /* 0x000000f6001b7213 */ /* 0x000fe20000000000 */
[----:B------:R-:W-:Y:S01]  /*10160*/  @!P2 IMAD.MOV R10, RZ, RZ, -R10 ;  /* 0x000000ffff0aa224 */ /* 0x000fe200078e0a0a */
[----:B------:R-:W-:Y:S01]  /*10170*/  ISETP.GE.AND P2, PT, R247, RZ, PT ;  /* 0x000000fff700720c */ /* 0x000fe20003f46270 */
[----:B------:R-:W-:Y:S01]  /*10180*/  VIADD R247, R3, 0xf4 ;  /* 0x000000f403f77836 */ /* 0x000fe20000000000 */
[----:B------:R-:W-:Y:S01]  /*10190*/  ISETP.GT.U32.AND P0, PT, R2, R21, PT ;  /* 0x000000150200720c */ /* 0x000fe20003f04070 */
[--C-:B------:R-:W-:Y:S01]  /*101a0*/  @!P6 IMAD.IADD R13, R13, 0x1, -R2.reuse ;  /* 0x000000010d0de824 */ /* 0x100fe200078e0a02 */
[----:B------:R-:W-:Y:S01]  /*101b0*/  ISETP.GE.AND P6, PT, R238, RZ, PT ;  /* 0x000000ffee00720c */ /* 0x000fe20003fc6270 */
[--C-:B------:R-:W-:Y:S01]  /*101c0*/  @!P4 IMAD.IADD R19, R19, 0x1, -R2.reuse ;  /* 0x000000011313c824 */ /* 0x100fe200078e0a02 */
[----:B------:R-:W-:Y:S01]  /*101d0*/  ISETP.GT.U32.AND P4, PT, R2, R23, PT ;  /* 0x000000170200720c */ /* 0x000fe20003f84070 */
[----:B------:R-:W-:Y:S01]  /*101e0*/  @!P1 IMAD.IADD R17, R17, 0x1, -R2 ;  /* 0x0000000111119824 */ /* 0x000fe200078e0a02 */
[----:B------:R-:W-:Y:S01]  /*101f0*/  IABS R25, R247 ;  /* 0x000000f700197213 */ /* 0x000fe20000000000 */
[----:B------:R-:W-:Y:S01]  /*10200*/  @!P5 IMAD.MOV R13, RZ, RZ, -R13 ;  /* 0x000000ffff0dd224 */ /* 0x000fe200078e0a0d */
[----:B------:R-:W-:Y:S01]  /*10210*/  ISETP.GE.AND P5, PT, R244, RZ, PT ;  /* 0x000000fff400720c */ /* 0x000fe20003fa6270 */
[----:B------:R-:W-:Y:S01]  /*10220*/  IMAD.HI.U32 R5, R4, R27, RZ ;  /* 0x0000001b04057227 */ /* 0x000fe200078e00ff */
[----:B------:R-:W-:Y:S01]  /*10230*/  ISETP.GT.U32.AND P1, PT, R2, R17, PT ;  /* 0x000000110200720c */ /* 0x000fe20003f24070 */
[----:B------:R-:W-:Y:S02]  /*10240*/  STL [R1+0x2050], R10 ;  /* 0x0020500a01007387 */ /* 0x000fe40000100800 */
[----:B------:R-:W-:-:S02]  /*10250*/  IMAD.HI.U32 R7, R4, R25, RZ ;  /* 0x0000001904077227 */ /* 0x000fc400078e00ff */
[----:B------:R-:W-:Y:S02]  /*10260*/  STL [R1+0x2054], R11 ;  /* 0x0020540b01007387 */ /* 0x000fe40000100800 */
[----:B------:R-:W-:Y:S02]  /*10270*/  IMAD.MOV R5, RZ, RZ, -R5 ;  /* 0x000000ffff057224 */ /* 0x000fe400078e0a05 */
[----:B------:R-:W-:Y:S01]  /*10280*/  IMAD.MOV R7, RZ, RZ, -R7 ;  /* 0x000000ffff077224 */ /* 0x000fe200078e0a07 */
[----:B------:R-:W-:Y:S01]  /*10290*/  STL [R1+0x2058], R13 ;  /* 0x0020580d01007387 */ /* 0x000fe20000100800 */
[--C-:B------:R-:W-:Y:S02]  /*102a0*/  @!P0 IMAD.IADD R21, R21, 0x1, -R2.reuse ;  /* 0x0000000115158824 */ /* 0x100fe400078e0a02 */
[----:B------:R-:W-:Y:S01]  /*102b0*/  IMAD R27, R2, R5, R27 ;  /* 0x00000005021b7224 */ /* 0x000fe200078e021b */
[----:B------:R-:W-:Y:S01]  /*102c0*/  STL [R1+0x205c], R15 ;  /* 0x00205c0f01007387 */ /* 0x000fe20000100800 */
[----:B------:R-:W-:-:S02]  /*102d0*/  @!P4 IMAD.IADD R23, R23, 0x1, -R2 ;  /* 0x000000011717c824 */ /* 0x000fc400078e0a02 */
        /* <DEDUP_REMOVED lines=8> */
[----:B------:R-:W-:Y:S01]  /*10360*/  IABS R31, R238 ;  /* 0x000000ee001f7213 */ /* 0x000fe20000000000 */
[----:B------:R-:W-:Y:S01]  /*10370*/  @!P6 IMAD.MOV R19, RZ, RZ, -R19 ;  /* 0x000000ffff13e224 */ /* 0x000fe200078e0a13 */
[----:B------:R-:W-:Y:S01]  /*10380*/  ISETP.GT.U32.AND P6, PT, R2, R25, PT ;  /* 0x000000190200720c */ /* 0x000fe20003fc4070 */
[----:B------:R-:W-:Y:S01]  /*10390*/  VIADD R244, R3, 0xef ;  /* 0x000000ef03f47836 */ /* 0x000fe20000000000 */
[----:B------:R-:W-:Y:S01]  /*103a0*/  IABS R29, R247 ;  /* 0x000000f7001d7213 */ /* 0x000fe20000000000 */
[----:B------:R-:W-:Y:S01]  /*103b0*/  IMAD.HI.U32 R5, R4, R31, RZ ;  /* 0x0000001f04057227 */ /* 0x000fe200078e00ff */
[----:B------:R-:W-:-:S02]  /*103c0*/  ISETP.GE.AND P0, PT, R247, RZ, PT ;  /* 0x000000fff700720c */ /* 0x000fc40003f06270 */
[----:B------:R-:W-:Y:S01]  /*103d0*/  IABS R35, R244 ;  /* 0x000000f400237213 */ /* 0x000fe20000000000 */
[----:B------:R-:W-:Y:S02]  /*103e0*/  VIADD R247, R3, 0xf0 ;  /* 0x000000f003f77836 */ /* 0x000fe40000000000 */
[----:B------:R-:W-:-:S03]  /*103f0*/  IMAD.HI.U32 R7, R4, R29, RZ ;  /* 0x0000001d04077227 */ /* 0x000fc600078e00ff */
[----:B------:R-:W-:Y:S01]  /*10400*/  IABS R33, R247 ;  /* 0x000000f700217213 */ /* 0x000fe20000000000 */
[----:B------:R-:W-:Y:S02]  /*10410*/  IMAD.MOV R5, RZ, RZ, -R5 ;  /* 0x000000ffff057224 */ /* 0x000fe400078e0a05 */
[--C-:B------:R-:W-:Y:S02]  /*10420*/  @!P4 IMAD.IADD R23, R23, 0x1, -R2.reuse ;  /* 0x000000011717c824 */ /* 0x100fe400078e0a02 */
[--C-:B------:R-:W-:Y:S01]  /*10430*/  @!P5 IMAD.IADD R27, R27, 0x1, -R2.reuse ;  /* 0x000000011b1bd824 */ /* 0x100fe200078e0a02 */
[----:B------:R-:W-:Y:S01]  /*10440*/  ISETP.GE.AND P5, PT, R238, RZ, PT ;  /* 0x000000ffee00720c */ /* 0x000fe20003fa6270 */
[----:B------:R-:W-:Y:S02]  /*10450*/  @!P6 IMAD.IADD R25, R25, 0x1, -R2 ;  /* 0x000000011919e824 */ /* 0x000fe400078e0a02 */
[----:B------:R-:W-:Y:S02]  /*10460*/  IMAD.MOV R7, RZ, RZ, -R7 ;  /* 0x000000ffff077224 */ /* 0x000fe400078e0a07 */
[C---:B------:R-:W-:Y:S01]  /*10470*/  IMAD R31, R2.reuse, R5, R31 ;  /* 0x00000005021f7224 */ /* 0x040fe200078e021f */
[C---:B------:R-:W-:Y:S01]  /*10480*/  ISETP.GT.U32.AND P6, PT, R2.reuse, R25, PT ;  /* 0x000000190200720c */ /* 0x040fe20003fc4070 */
[----:B------:R-:W-:Y:S01]  /*10490*/  @!P3 IMAD.MOV R23, RZ, RZ, -R23 ;  /* 0x000000ffff17b224 */ /* 0x000fe200078e0a17 */
[----:B------:R-:W-:Y:S01]  /*104a0*/  ISETP.GT.U32.AND P3, PT, R2, R27, PT ;  /* 0x0000001b0200720c */ /* 0x000fe20003f64070 */
[----:B------:R-:W-:-:S04]  /*104b0*/  IMAD.HI.U32 R5, R4, R33, RZ ;  /* 0x0000002104057227 */ /* 0x000fc800078e00ff */
[----:B------:R-:W-:Y:S01]  /*104c0*/  @!P2 IMAD.MOV R17, RZ, RZ, -R17 ;  /* 0x000000ffff11a224 */ /* 0x000fe200078e0a11 */
[----:B------:R-:W-:Y:S01]  /*104d0*/  ISETP.GE.AND P2, PT, R246, RZ, PT ;  /* 0x000000fff600720c */ /* 0x000fe20003f46270 */
[----:B------:R-:W-:Y:S02]  /*104e0*/  IMAD R29, R2, R7, R29 ;  /* 0x00000007021d7224 */ /* 0x000fe400078e021d */
[----:B------:R-:W-:Y:S01]  /*104f0*/  IMAD.MOV R9, RZ, RZ, -R5 ;  /* 0x000000ffff097224 */ /* 0x000fe200078e0a05 */
[----:B------:R-:W-:Y:S01]  /*10500*/  STL [R1+0x2060], R17 ;  /* 0x0020601101007387 */ /* 0x000fe20000100800 */
[----:B------:R-:W-:Y:S01]  /*10510*/  IMAD.HI.U32 R5, R4, R35, RZ ;  /* 0x0000002304057227 */ /* 0x000fe200078e00ff */
[C---:B------:R-:W-:Y:S02]  /*10520*/  ISETP.GT.U32.AND P4, PT, R2.reuse, R29, PT ;  /* 0x0000001d0200720c */ /* 0x040fe40003f84070 */
[----:B------:R-:W-:Y:S01]  /*10530*/  STL [R1+0x2064], R19 ;  /* 0x0020641301007387 */ /* 0x000fe20000100800 */
[----:B------:R-:W-:-:S02]  /*10540*/  IMAD R33, R2, R9, R33 ;  /* 0x0000000902217224 */ /* 0x000fc400078e0221 */
[----:B------:R-:W-:Y:S01]  /*10550*/  IMAD.MOV R5, RZ, RZ, -R5 ;  /* 0x000000ffff057224 */ /* 0x000fe200078e0a05 */
[----:B------:R-:W-:Y:S01]  /*10560*/  STL [R1+0x2068], R21 ;  /* 0x0020681501007387 */ /* 0x000fe20000100800 */
[--C-:B------:R-:W-:Y:S01]  /*10570*/  @!P3 IMAD.IADD R27, R27, 0x1, -R2.reuse ;  /* 0x000000011b1bb824 */ /* 0x100fe200078e0a02 */
[C---:B------:R-:W-:Y:S01]  /*10580*/  ISETP.GT.U32.AND P3, PT, R2.reuse, R33, PT ;  /* 0x000000210200720c */ /* 0x040fe20003f64070 */
[C---:B------:R-:W-:Y:S01]  /*10590*/  IMAD R35, R2.reuse, R5, R35 ;  /* 0x0000000502237224 */ /* 0x040fe200078e0223 */
[----:B------:R-:W-:Y:S01]  /*105a0*/  STL [R1+0x206c], R23 ;  /* 0x00206c1701007387 */ /* 0x000fe20000100800 */
[----:B------:R-:W-:Y:S02]  /*105b0*/  VIADD R246, R3, 0xee ;  /* 0x000000ee03f67836 */ /* 0x000fe40000000000 */
[--C-:B------:R-:W-:Y:S01]  /*105c0*/  @!P6 IMAD.IADD R25, R25, 0x1, -R2.reuse ;  /* 0x000000011919e824 */ /* 0x100fe200078e0a02 */
[C---:B------:R-:W-:Y:S01]  /*105d0*/  ISETP.GT.U32.AND P6, PT, R2.reuse, R31, PT ;  /* 0x0000001f0200720c */ /* 0x040fe20003fc4070 */
[----:B------:R-:W-:Y:S01]  /*105e0*/  @!P2 IMAD.MOV R27, RZ, RZ, -R27 ;  /* 0x000000ffff1ba224 */ /* 0x000fe200078e0a1b */
[----:B------:R-:W-:Y:S01]  /*105f0*/  ISETP.GT.U32.AND P2, PT, R2, R35, PT ;  /* 0x000000230200720c */ /* 0x000fe20003f44070 */
[----:B------:R-:W-:Y:S01]  /*10600*/  @!P4 IMAD.IADD R29, R29, 0x1, -R2 ;  /* 0x000000011d1dc824 */ /* 0x000fe200078e0a02 */
[----:B------:R-:W-:Y:S01]  /*10610*/  IABS R37, R246 ;  /* 0x000000f600257213 */ /* 0x000fe20000000000 */
[----:B------:R-:W-:Y:S01]  /*10620*/  VIADD R236, R3, 0xec ;  /* 0x000000ec03ec7836 */ /* 0x000fe20000000000 */
[----:B------:R-:W-:Y:S01]  /*10630*/  ISETP.GE.AND P4, PT, R247, RZ, PT ;  /* 0x000000fff700720c */ /* 0x000fe20003f86270 */
[----:B------:R-:W-:-:S02]  /*10640*/  VIADD R247, R3, 0xed ;  /* 0x000000ed03f77836 */ /* 0x000fc40000000000 */
[----:B------:R-:W-:Y:S01]  /*10650*/  IMAD.HI.U32 R7, R4, R37, RZ ;  /* 0x0000002504077227 */ /* 0x000fe200078e00ff */
[----:B------:R-:W-:Y:S02]  /*10660*/  IABS R41, R236 ;  /* 0x000000ec00297213 */ /* 0x000fe40000000000 */
[----:B------:R-:W-:Y:S01]  /*10670*/  IABS R39, R247 ;  /* 0x000000f700277213 */ /* 0x000fe20000000000 */
[--C-:B------:R-:W-:Y:S01]  /*10680*/  @!P3 IMAD.IADD R33, R33, 0x1, -R2.reuse ;  /* 0x000000012121b824 */ /* 0x100fe200078e0a02 */
[----:B------:R-:W-:Y:S01]  /*10690*/  ISETP.GE.AND P3, PT, R246, RZ, PT ;  /* 0x000000fff600720c */ /* 0x000fe20003f66270 */
[----:B------:R-:W-:Y:S02]  /*106a0*/  IMAD.MOV R7, RZ, RZ, -R7 ;  /* 0x000000ffff077224 */ /* 0x000fe400078e0a07 */
[--C-:B------:R-:W-:Y:S01]  /*106b0*/  @!P6 IMAD.IADD R31, R31, 0x1, -R2.reuse ;  /* 0x000000011f1fe824 */ /* 0x100fe200078e0a02 */
[C---:B------:R-:W-:Y:S01]  /*106c0*/  ISETP.GT.U32.AND P6, PT, R2.reuse, R29, PT ;  /* 0x0000001d0200720c */ /* 0x040fe20003fc4070 */
[----:B------:R-:W-:Y:S01]  /*106d0*/  @!P2 IMAD.IADD R35, R35, 0x1, -R2 ;  /* 0x000000012323a824 */ /* 0x000fe200078e0a02 */
[C---:B------:R-:W-:Y:S01]  /*106e0*/  ISETP.GT.U32.AND P2, PT, R2.reuse, R33, PT ;  /* 0x000000210200720c */ /* 0x040fe20003f44070 */
[----:B------:R-:W-:-:S02]  /*106f0*/  IMAD R37, R2, R7, R37 ;  /* 0x0000000702257224 */ /* 0x000fc400078e0225 */
[----:B------:R-:W-:-:S04]  /*10700*/  IMAD.HI.U32 R7, R4, R39, RZ ;  /* 0x0000002704077227 */ /* 0x000fc800078e00ff */
[----:B------:R-:W-:Y:S02]  /*10710*/  IMAD.MOV R7, RZ, RZ, -R7 ;  /* 0x000000ffff077224 */ /* 0x000fe400078e0a07 */
[----:B------:R-:W-:Y:S02]  /*10720*/  VIADD R238, R3, 0xeb ;  /* 0x000000eb03ee7836 */ /* 0x000fe40000000000 */
[----:B------:R-:W-:-:S03]  /*10730*/  IMAD.HI.U32 R5, R4, R41, RZ ;  /* 0x0000002904057227 */ /* 0x000fc600078e00ff */
[----:B------:R-:W-:Y:S01]  /*10740*/  IABS R42, R238 ;  /* 0x000000ee002a7213 */ /* 0x000fe20000000000 */
[C---:B------:R-:W-:Y:S02]  /*10750*/  IMAD R39, R2.reuse, R7, R39 ;  /* 0x0000000702277224 */ /* 0x040fe400078e0227 */
[----:B------:R-:W-:Y:S02]  /*10760*/  IMAD.MOV R5, RZ, RZ, -R5 ;  /* 0x000000ffff057224 */ /* 0x000fe400078e0a05 */
[--C-:B------:R-:W-:Y:S01]  /*10770*/  @!P6 IMAD.IADD R29, R29, 0x1, -R2.reuse ;  /* 0x000000011d1de824 */ /* 0x100fe200078e0a02 */
[C---:B------:R-:W-:Y:S01]  /*10780*/  ISETP.GT.U32.AND P6, PT, R2.reuse, R37, PT ;  /* 0x000000250200720c */ /* 0x040fe20003fc4070 */
[----:B------:R-:W-:Y:S01]  /*10790*/  @!P2 IMAD.IADD R33, R33, 0x1, -R2 ;  /* 0x000000012121a824 */ /* 0x000fe200078e0a02 */
[C---:B------:R-:W-:Y:S01]  /*107a0*/  ISETP.GT.U32.AND P2, PT, R2.reuse, R39, PT ;  /* 0x000000270200720c */ /* 0x040fe20003f44070 */
[C---:B------:R-:W-:Y:S02]  /*107b0*/  IMAD R41, R2.reuse, R5, R41 ;  /* 0x0000000502297224 */ /* 0x040fe400078e0229 */
[----:B------:R-:W-:Y:S01]  /*107c0*/  @!P0 IMAD.MOV R29, RZ, RZ, -R29 ;  /* 0x000000ffff1d8224 */ /* 0x000fe200078e0a1d */
[----:B------:R-:W-:Y:S01]  /*107d0*/  ISETP.GT.U32.AND P0, PT, R2, R35, PT ;  /* 0x000000230200720c */ /* 0x000fe20003f04070 */
[----:B------:R-:W-:-:S04]  /*107e0*/  IMAD.HI.U32 R5, R4, R42, RZ ;  /* 0x0000002a04057227 */ /* 0x000fc800078e00ff */
[----:B------:R-:W-:Y:S01]  /*107f0*/  @!P1 IMAD.MOV R25, RZ, RZ, -R25 ;  /* 0x000000ffff199224 */ /* 0x000fe200078e0a19 */
[C---:B------:R-:W-:Y:S01]  /*10800*/  ISETP.GT.U32.AND P1, PT, R2.reuse, R31, PT ;  /* 0x0000001f0200720c */ /* 0x040fe20003f24070 */
[----:B------:R-:W-:Y:S02]  /*10810*/  IMAD.MOV R5, RZ, RZ, -R5 ;  /* 0x000000ffff057224 */ /* 0x000fe400078e0a05 */
[----:B------:R-:W-:Y:S01]  /*10820*/  VIADD R246, R3, 0xe9 ;  /* 0x000000e903f67836 */ /* 0x000fe20000000000 */
[----:B------:R-:W-:Y:S01]  /*10830*/  STL [R1+0x2070], R25 ;  /* 0x0020701901007387 */ /* 0x000fe20000100800 */
[C---:B------:R-:W-:Y:S02]  /*10840*/  IMAD R42, R2.reuse, R5, R42 ;  /* 0x00000005022a7224 */ /* 0x040fe400078e022a */
[--C-:B------:R-:W-:Y:S01]  /*10850*/  @!P2 IMAD.IADD R39, R39, 0x1, -R2.reuse ;  /* 0x000000012727a824 */ /* 0x100fe200078e0a02 */
[----:B------:R-:W-:Y:S01]  /*10860*/  IABS R46, R246 ;  /* 0x000000f6002e7213 */ /* 0x000fe20000000000 */
[--C-:B------:R-:W-:Y:S01]  /*10870*/  @!P0 IMAD.IADD R35, R35, 0x1, -R2.reuse ;  /* 0x0000000123238824 */ /* 0x100fe200078e0a02 */
[C---:B------:R-:W-:Y:S01]  /*10880*/  ISETP.GT.U32.AND P2, PT, R2.reuse, R42, PT ;  /* 0x0000002a0200720c */ /* 0x040fe20003f44070 */
[----:B------:R-:W-:Y:S01]  /*10890*/  @!P4 IMAD.MOV R33, RZ, RZ, -R33 ;  /* 0x000000ffff21c224 */ /* 0x000fe200078e0a21 */
[C---:B------:R-:W-:Y:S01]  /*108a0*/  ISETP.GT.U32.AND P0, PT, R2.reuse, R41, PT ;  /* 0x000000290200720c */ /* 0x040fe20003f04070 */
[--C-:B------:R-:W-:Y:S01]  /*108b0*/  @!P1 IMAD.IADD R31, R31, 0x1, -R2.reuse ;  /* 0x000000011f1f9824 */ /* 0x100fe200078e0a02 */
[----:B------:R-:W-:Y:S01]  /*108c0*/  ISETP.GT.U32.AND P4, PT, R2, R39, PT ;  /* 0x000000270200720c */ /* 0x000fe20003f84070 */
[----:B------:R-:W-:Y:S01]  /*108d0*/  @!P6 IMAD.IADD R37, R37, 0x1, -R2 ;  /* 0x000000012525e824 */ /* 0x000fe200078e0a02 */
[----:B------:R-:W-:Y:S01]  /*108e0*/  ISETP.GE.AND P1, PT, R244, RZ, PT ;  /* 0x000000fff400720c */ /* 0x000fe20003f26270 */
[----:B------:R-:W-:Y:S01]  /*108f0*/  VIADD R244, R3, 0xea ;  /* 0x000000ea03f47836 */ /* 0x000fe20000000000 */
[----:B------:R-:W-:Y:S01]  /*10900*/  ISETP.GE.AND P6, PT, R247, RZ, PT ;  /* 0x000000fff700720c */ /* 0x000fe20003fc6270 */
[----:B------:R-:W-:Y:S01]  /*10910*/  @!P5 IMAD.MOV R31, RZ, RZ, -R31 ;  /* 0x000000ffff1fd224 */ /* 0x000fe200078e0a1f */
[----:B------:R-:W-:Y:S01]  /*10920*/  ISETP.GT.U32.AND P5, PT, R2, R37, PT ;  /* 0x000000250200720c */ /* 0x000fe20003fa4070 */
[----:B------:R-:W-:Y:S01]  /*10930*/  IMAD.HI.U32 R7, R4, R46, RZ ;  /* 0x0000002e04077227 */ /* 0x000fe200078e00ff */
[----:B------:R-:W-:Y:S01]  /*10940*/  IABS R44, R244 ;  /* 0x000000f4002c7213 */ /* 0x000fe20000000000 */
[----:B------:R-:W-:Y:S02]  /*10950*/  STL [R1+0x2074], R27 ;  /* 0x0020741b01007387 */ /* 0x000fe40000100800 */
[----:B------:R-:W-:-:S02]  /*10960*/  VIADD R247, R3, 0xe8 ;  /* 0x000000e803f77836 */ /* 0x000fc40000000000 */
[----:B------:R-:W-:Y:S01]  /*10970*/  IMAD.MOV R7, RZ, RZ, -R7 ;  /* 0x000000ffff077224 */ /* 0x000fe200078e0a07 */
[----:B------:R-:W-:Y:S01]  /*10980*/  STL [R1+0x2078], R29 ;  /* 0x0020781d01007387 */ /* 0x000fe20000100800 */
[--C-:B------:R-:W-:Y:S01]  /*10990*/  @!P2 IMAD.IADD R42, R42, 0x1, -R2.reuse ;  /* 0x000000012a2aa824 */ /* 0x100fe200078e0a02 */
[----:B------:R-:W-:Y:S01]  /*109a0*/  IABS R48, R247 ;  /* 0x000000f700307213 */ /* 0x000fe20000000000 */
[----:B------:R-:W-:Y:S01]  /*109b0*/  IMAD.HI.U32 R5, R4, R44, RZ ;  /* 0x0000002c04057227 */ /* 0x000fe200078e00ff */
[----:B------:R-:W-:Y:S02]  /*109c0*/  STL [R1+0x207c], R31 ;  /* 0x00207c1f01007387 */ /* 0x000fe40000100800 */
[----:B------:R-:W-:Y:S01]  /*109d0*/  ISETP.GT.U32.AND P2, PT, R2, R42, PT ;  /* 0x0000002a0200720c */ /* 0x000fe20003f44070 */
[----:B------:R-:W-:Y:S01]  /*109e0*/  @!P0 IMAD.IADD R41, R41, 0x1, -R2 ;  /* 0x0000000129298824 */ /* 0x000fe200078e0a02 */
[----:B------:R-:W-:Y:S01]  /*109f0*/  ISETP.GE.AND P0, PT, R238, RZ, PT ;  /* 0x000000ffee00720c */ /* 0x000fe20003f06270 */
[----:B------:R-:W-:Y:S01]  /*10a00*/  IMAD R46, R2, R7, R46 ;  /* 0x00000007022e7224 */ /* 0x000fe200078e022e */
[----:B------:R-:W-:Y:S01]  /*10a10*/  STL [R1+0x2080], R33 ;  /* 0x0020802101007387 */ /* 0x000fe20000100800 */
[----:B------:R-:W-:-:S02]  /*10a20*/  @!P4 IMAD.IADD R39, R39, 0x1, -R2 ;  /* 0x000000012727c824 */ /* 0x000fc400078e0a02 */
[----:B------:R-:W-:Y:S02]  /*10a30*/  IMAD.MOV R5, RZ, RZ, -R5 ;  /* 0x000000ffff057224 */ /* 0x000fe400078e0a05 */
[----:B------:R-:W-:-:S04]  /*10a40*/  IMAD.HI.U32 R7, R4, R48, RZ ;  /* 0x0000003004077227 */ /* 0x000fc800078e00ff */
[----:B------:R-:W-:Y:S01]  /*10a50*/  @!P1 IMAD.MOV R35, RZ, RZ, -R35 ;  /* 0x000000ffff239224 */ /* 0x000fe200078e0a23 */
[C---:B------:R-:W-:Y:S01]  /*10a60*/  ISETP.GT.U32.AND P1, PT, R2.reuse, R41, PT ;  /* 0x000000290200720c */ /* 0x040fe20003f24070 */
[----:B------:R-:W-:Y:S01]  /*10a70*/  @!P6 IMAD.MOV R39, RZ, RZ, -R39 ;  /* 0x000000ffff27e224 */ /* 0x000fe200078e0a27 */
[----:B------:R-:W-:Y:S01]  /*10a80*/  ISETP.GT.U32.AND P6, PT, R2, R46, PT ;  /* 0x0000002e0200720c */ /* 0x000fe20003fc4070 */
[----:B------:R-:W-:Y:S01]  /*10a90*/  @!P5 IMAD.IADD R37, R37, 0x1, -R2 ;  /* 0x000000012525d824 */ /* 0x000fe200078e0a02 */
[----:B------:R-:W-:Y:S01]  /*10aa0*/  ISETP.GE.AND P5, PT, R236, RZ, PT ;  /* 0x000000ffec00720c */ /* 0x000fe20003fa6270 */
[----:B------:R-:W-:Y:S02]  /*10ab0*/  VIADD R236, R3, 0xe7 ;  /* 0x000000e703ec7836 */ /* 0x000fe40000000000 */
[C---:B------:R-:W-:Y:S02]  /*10ac0*/  IMAD R44, R2.reuse, R5, R44 ;  /* 0x00000005022c7224 */ /* 0x040fe400078e022c */
[----:B------:R-:W-:Y:S01]  /*10ad0*/  IMAD.MOV R7, RZ, RZ, -R7 ;  /* 0x000000ffff077224 */ /* 0x000fe200078e0a07 */
[----:B------:R-:W-:Y:S01]  /*10ae0*/  IABS R5, R236 ;  /* 0x000000ec00057213 */ /* 0x000fe20000000000 */
[----:B------:R-:W-:Y:S01]  /*10af0*/  @!P3 IMAD.MOV R37, RZ, RZ, -R37 ;  /* 0x000000ffff25b224 */ /* 0x000fe200078e0a25 */
[C---:B------:R-:W-:Y:S01]  /*10b00*/  ISETP.GT.U32.AND P4, PT, R2.reuse, R44, PT ;  /* 0x0000002c0200720c */ /* 0x040fe20003f84070 */
[----:B------:R-:W-:Y:S01]  /*10b10*/  IMAD R48, R2, R7, R48 ;  /* 0x0000000702307224 */ /* 0x000fe200078e0230 */
[----:B------:R-:W-:Y:S01]  /*10b20*/  ISETP.GE.AND P3, PT, R244, RZ, PT ;  /* 0x000000fff400720c */ /* 0x000fe20003f66270 */
[----:B------:R-:W-:-:S02]  /*10b30*/  @!P2 IMAD.IADD R42, R42, 0x1, -R2 ;  /* 0x000000012a2aa824 */ /* 0x000fc400078e0a02 */
[----:B------:R-:W-:Y:S01]  /*10b40*/  IMAD.HI.U32 R7, R4, R5, RZ ;  /* 0x0000000504077227 */ /* 0x000fe200078e00ff */
[----:B------:R-:W-:-:S03]  /*10b50*/  ISETP.GT.U32.AND P2, PT, R2, R48, PT ;  /* 0x000000300200720c */ /* 0x000fc60003f44070 */
[--C-:B------:R-:W-:Y:S01]  /*10b60*/  @!P1 IMAD.IADD R41, R41, 0x1, -R2.reuse ;  /* 0x0000000129299824 */ /* 0x100fe200078e0a02 */
[----:B------:R-:W-:Y:S01]  /*10b70*/  ISETP.GE.AND P1, PT, R246, RZ, PT ;  /* 0x000000fff600720c */ /* 0x000fe20003f26270 */
[----:B------:R-:W-:Y:S02]  /*10b80*/  VIADD R244, R3, 0xe5 ;  /* 0x000000e503f47836 */ /* 0x000fe40000000000 */
[--C-:B------:R-:W-:Y:S02]  /*10b90*/  @!P6 IMAD.IADD R46, R46, 0x1, -R2.reuse ;  /* 0x000000012e2ee824 */ /* 0x100fe400078e0a02 */
[----:B------:R-:W-:Y:S01]  /*10ba0*/  IMAD.MOV R7, RZ, RZ, -R7 ;  /* 0x000000ffff077224 */ /* 0x000fe200078e0a07 */
[----:B------:R-:W-:Y:S01]  /*10bb0*/  IABS R54, R244 ;  /* 0x000000f400367213 */ /* 0x000fe20000000000 */
[----:B------:R-:W-:Y:S01]  /*10bc0*/  @!P5 IMAD.MOV R41, RZ, RZ, -R41 ;  /* 0x000000ffff29d224 */ /* 0x000fe200078e0a29 */
[----:B------:R-:W-:Y:S01]  /*10bd0*/  ISETP.GT.U32.AND P5, PT, R2, R46, PT ;  /* 0x0000002e0200720c */ /* 0x000fe20003fa4070 */
[----:B------:R-:W-:Y:S01]  /*10be0*/  @!P4 IMAD.IADD R44, R44, 0x1, -R2 ;  /* 0x000000012c2cc824 */ /* 0x000fe200078e0a02 */
[----:B------:R-:W-:Y:S01]  /*10bf0*/  ISETP.GE.AND P4, PT, R247, RZ, PT ;  /* 0x000000fff700720c */ /* 0x000fe20003f86270 */
[----:B------:R-:W-:-:S02]  /*10c00*/  IMAD R50, R2, R7, R5 ;  /* 0x0000000702327224 */ /* 0x000fc400078e0205 */
[----:B------:R-:W-:Y:S01]  /*10c10*/  IMAD.HI.U32 R9, R4, R54, RZ ;  /* 0x0000003604097227 */ /* 0x000fe200078e00ff */
[----:B------:R-:W-:-:S03]  /*10c20*/  ISETP.GT.U32.AND P6, PT, R2, R44, PT ;  /* 0x0000002c0200720c */ /* 0x000fc60003fc4070 */
[----:B------:R-:W-:Y:S02]  /*10c30*/  @!P2 IMAD.IADD R48, R48, 0x1, -R2 ;  /* 0x000000013030a824 */ /* 0x000fe400078e0a02 */
[----:B------:R-:W-:Y:S01]  /*10c40*/  @!P0 IMAD.MOV R42, RZ, RZ, -R42 ;  /* 0x000000ffff2a8224 */ /* 0x000fe200078e0a2a */
[C---:B------:R-:W-:Y:S01]  /*10c50*/  ISETP.GT.U32.AND P0, PT, R2.reuse, R50, PT ;  /* 0x000000320200720c */ /* 0x040fe20003f04070 */
[----:B------:R-:W-:Y:S01]  /*10c60*/  VIADD R238, R3, 0xe6 ;  /* 0x000000e603ee7836 */ /* 0x000fe20000000000 */
[----:B------:R-:W-:Y:S01]  /*10c70*/  ISETP.GT.U32.AND P2, PT, R2, R48, PT ;  /* 0x000000300200720c */ /* 0x000fe20003f44070 */
[----:B------:R-:W-:Y:S02]  /*10c80*/  IMAD.MOV R9, RZ, RZ, -R9 ;  /* 0x000000ffff097224 */ /* 0x000fe400078e0a09 */
[----:B------:R-:W-:Y:S01]  /*10c90*/  @!P5 IMAD.IADD R46, R46, 0x1, -R2 ;  /* 0x000000012e2ed824 */ /* 0x000fe200078e0a02 */
[----:B------:R-:W-:Y:S01]  /*10ca0*/  IABS R52, R238 ;  /* 0x000000ee00347213 */ /* 0x000fe20000000000 */
[----:B------:R-:W-:-:S02]  /*10cb0*/  IMAD R54, R2, R9, R54 ;  /* 0x0000000902367224 */ /* 0x000fc400078e0236 */
[C---:B------:R-:W-:Y:S02]  /*10cc0*/  VIADD R246, R3.reuse, 0xe4 ;  /* 0x000000e403f67836 */ /* 0x040fe40000000000 */
[----:B------:R-:W-:Y:S02]  /*10cd0*/  VIADD R247, R3, 0xe3 ;  /* 0x000000e303f77836 */ /* 0x000fe40000000000 */
[----:B------:R-:W-:Y:S01]  /*10ce0*/  @!P1 IMAD.MOV R46, RZ, RZ, -R46 ;  /* 0x000000ffff2e9224 */ /* 0x000fe200078e0a2e */
[----:B------:R-:W-:Y:S01]  /*10cf0*/  ISETP.GT.U32.AND P1, PT, R2, R54, PT ;  /* 0x000000360200720c */ /* 0x000fe20003f24070 */
[----:B------:R-:W-:Y:S01]  /*10d00*/  IMAD.HI.U32 R5, R4, R52, RZ ;  /* 0x0000003404057227 */ /* 0x000fe200078e00ff */
[----:B------:R-:W-:Y:S02]  /*10d10*/  IABS R56, R246 ;  /* 0x000000f600387213 */ /* 0x000fe40000000000 */
[----:B------:R-:W-:Y:S01]  /*10d20*/  IABS R58, R247 ;  /* 0x000000f7003a7213 */ /* 0x000fe20000000000 */
[--C-:B------:R-:W-:Y:S01]  /*10d30*/  @!P6 IMAD.IADD R44, R44, 0x1, -R2.reuse ;  /* 0x000000012c2ce824 */ /* 0x100fe200078e0a02 */
[----:B------:R-:W-:Y:S01]  /*10d40*/  ISETP.GE.AND P6, PT, R236, RZ, PT ;  /* 0x000000ffec00720c */ /* 0x000fe20003fc6270 */
[----:B------:R-:W-:Y:S01]  /*10d50*/  @!P0 IMAD.IADD R50, R50, 0x1, -R2 ;  /* 0x0000000132328824 */ /* 0x000fe200078e0a02 */
[----:B------:R-:W-:Y:S01]  /*10d60*/  ISETP.GE.AND P0, PT, R244, RZ, PT ;  /* 0x000000fff400720c */ /* 0x000fe20003f06270 */
[----:B------:R-:W-:-:S02]  /*10d70*/  IMAD.MOV R5, RZ, RZ, -R5 ;  /* 0x000000ffff057224 */ /* 0x000fc400078e0a05 */
[----:B------:R-:W-:Y:S01]  /*10d80*/  @!P2 IMAD.IADD R48, R48, 0x1, -R2 ;  /* 0x000000013030a824 */ /* 0x000fe200078e0a02 */
[----:B------:R-:W-:Y:S01]  /*10d90*/  ISETP.GE.AND P2, PT, R238, RZ, PT ;  /* 0x000000ffee00720c */ /* 0x000fe20003f46270 */
[----:B------:R-:W-:Y:S01]  /*10da0*/  @!P3 IMAD.MOV R44, RZ, RZ, -R44 ;  /* 0x000000ffff2cb224 */ /* 0x000fe200078e0a2c */
[C---:B------:R-:W-:Y:S01]  /*10db0*/  ISETP.GT.U32.AND P3, PT, R2.reuse, R50, PT ;  /* 0x000000320200720c */ /* 0x040fe20003f64070 */
[----:B------:R-:W-:Y:S02]  /*10dc0*/  IMAD R52, R2, R5, R52 ;  /* 0x0000000502347224 */ /* 0x000fe400078e0234 */
[----:B------:R-:W-:-:S03]  /*10dd0*/  IMAD.HI.U32 R7, R4, R56, RZ ;  /* 0x0000003804077227 */ /* 0x000fc600078e00ff */
[----:B------:R-:W-:Y:S01]  /*10de0*/  ISETP.GT.U32.AND P5, PT, R2, R52, PT ;  /* 0x000000340200720c */ /* 0x000fe20003fa4070 */
[----:B------:R-:W-:-:S04]  /*10df0*/  IMAD.HI.U32 R5, R4, R58, RZ ;  /* 0x0000003a04057227 */ /* 0x000fc800078e00ff */
[----:B------:R-:W-:Y:S02]  /*10e00*/  VIADD R238, R3, 0xe2 ;  /* 0x000000e203ee7836 */ /* 0x000fe40000000000 */
[----:B------:R-:W-:Y:S02]  /*10e10*/  IMAD.MOV R7, RZ, RZ, -R7 ;  /* 0x000000ffff077224 */ /* 0x000fe400078e0a07 */
[----:B------:R-:W-:Y:S01]  /*10e20*/  IMAD.MOV R5, RZ, RZ, -R5 ;  /* 0x000000ffff057224 */ /* 0x000fe200078e0a05 */
[----:B------:R-:W-:Y:S01]  /*10e30*/  IABS R60, R238 ;  /* 0x000000ee003c7213 */ /* 0x000fe20000000000 */
[----:B------:R-:W-:Y:S02]  /*10e40*/  @!P1 IMAD.IADD R54, R54, 0x1, -R2 ;  /* 0x0000000136369824 */ /* 0x000fe400078e0a02 */
[C---:B------:R-:W-:Y:S02]  /*10e50*/  IMAD R56, R2.reuse, R7, R56 ;  /* 0x0000000702387224 */ /* 0x040fe400078e0238 */
[C---:B------:R-:W-:Y:S01]  /*10e60*/  IMAD R58, R2.reuse, R5, R58 ;  /* 0x00000005023a7224 */ /* 0x040fe200078e023a */
[----:B------:R-:W-:Y:S01]  /*10e70*/  ISETP.GT.U32.AND P1, PT, R2, R54, PT ;  /* 0x000000360200720c */ /* 0x000fe20003f24070 */
[----:B------:R-:W-:-:S04]  /*10e80*/  IMAD.HI.U32 R5, R4, R60, RZ ;  /* 0x0000003c04057227 */ /* 0x000fc800078e00ff */
[----:B------:R-:W-:Y:S01]  /*10e90*/  @!P4 IMAD.MOV R48, RZ, RZ, -R48 ;  /* 0x000000ffff30c224 */ /* 0x000fe200078e0a30 */
[----:B------:R-:W-:Y:S01]  /*10ea0*/  ISETP.GT.U32.AND P4, PT, R2, R56, PT ;  /* 0x000000380200720c */ /* 0x000fe20003f84070 */
[--C-:B------:R-:W-:Y:S01]  /*10eb0*/  @!P3 IMAD.IADD R50, R50, 0x1, -R2.reuse ;  /* 0x000000013232b824 */ /* 0x100fe200078e0a02 */
[----:B------:R-:W-:Y:S01]  /*10ec0*/  ISETP.GT.U32.AND P3, PT, R2, R58, PT ;  /* 0x0000003a0200720c */ /* 0x000fe20003f64070 */
[----:B------:R-:W-:Y:S02]  /*10ed0*/  VIADD R236, R3, 0xe0 ;  /* 0x000000e003ec7836 */ /* 0x000fe40000000000 */
[----:B------:R-:W-:Y:S02]  /*10ee0*/  IMAD.MOV R5, RZ, RZ, -R5 ;  /* 0x000000ffff057224 */ /* 0x000fe400078e0a05 */
[----:B------:R-:W-:Y:S01]  /*10ef0*/  @!P5 IMAD.IADD R52, R52, 0x1, -R2 ;  /* 0x000000013434d824 */ /* 0x000fe200078e0a02 */
[----:B------:R-:W-:Y:S01]  /*10f00*/  IABS R64, R236 ;  /* 0x000000ec00407213 */ /* 0x000fe20000000000 */
[----:B------:R-:W-:-:S02]  /*10f10*/  IMAD R60, R2, R5, R60 ;  /* 0x00000005023c7224 */ /* 0x000fc400078e023c */
[----:B------:R-:W-:Y:S01]  /*10f20*/  VIADD R244, R3, 0xe1 ;  /* 0x000000e103f47836 */ /* 0x000fe20000000000 */
[----:B------:R-:W-:Y:S01]  /*10f30*/  ISETP.GT.U32.AND P5, PT, R2, R52, PT ;  /* 0x000000340200720c */ /* 0x000fe20003fa4070 */
[----:B------:R-:W-:Y:S01]  /*10f40*/  @!P1 IMAD.IADD R54, R54, 0x1, -R2 ;  /* 0x0000000136369824 */ /* 0x000fe200078e0a02 */
[----:B------:R-:W-:Y:S01]  /*10f50*/  ISETP.GT.U32.AND P1, PT, R2, R60, PT ;  /* 0x0000003c0200720c */ /* 0x000fe20003f24070 */
[----:B------:R-:W-:Y:S01]  /*10f60*/  IMAD.HI.U32 R5, R4, R64, RZ ;  /* 0x0000004004057227 */ /* 0x000fe200078e00ff */
[----:B------:R-:W-:-:S03]  /*10f70*/  IABS R62, R244 ;  /* 0x000000f4003e7213 */ /* 0x000fc60000000000 */
[--C-:B------:R-:W-:Y:S02]  /*10f80*/  @!P4 IMAD.IADD R56, R56, 0x1, -R2.reuse ;  /* 0x000000013838c824 */ /* 0x100fe400078e0a02 */
[----:B------:R-:W-:Y:S02]  /*10f90*/  @!P3 IMAD.IADD R58, R58, 0x1, -R2 ;  /* 0x000000013a3ab824 */ /* 0x000fe400078e0a02 */
[----:B------:R-:W-:Y:S01]  /*10fa0*/  IMAD.MOV R5, RZ, RZ, -R5 ;  /* 0x000000ffff057224 */ /* 0x000fe200078e0a05 */
[----:B------:R-:W-:Y:S01]  /*10fb0*/  ISETP.GT.U32.AND P4, PT, R2, R56, PT ;  /* 0x000000380200720c */ /* 0x000fe20003f84070 */
[----:B------:R-:W-:Y:S01]  /*10fc0*/  IMAD.HI.U32 R7, R4, R62, RZ ;  /* 0x0000003e04077227 */ /* 0x000fe200078e00ff */
[----:B------:R-:W-:-:S03]  /*10fd0*/  ISETP.GT.U32.AND P3, PT, R2, R58, PT ;  /* 0x0000003a0200720c */ /* 0x000fc60003f64070 */
[----:B------:R-:W-:Y:S02]  /*10fe0*/  IMAD R64, R2, R5, R64 ;  /* 0x0000000502407224 */ /* 0x000fe400078e0240 */
[--C-:B------:R-:W-:Y:S01]  /*10ff0*/  @!P5 IMAD.IADD R52, R52, 0x1, -R2.reuse ;  /* 0x000000013434d824 */ /* 0x100fe200078e0a02 */
[----:B------:R-:W-:Y:S01]  /*11000*/  ISETP.GE.AND P5, PT, R246, RZ, PT ;  /* 0x000000fff600720c */ /* 0x000fe20003fa6270 */
[----:B------:R-:W-:Y:S02]  /*11010*/  IMAD.MOV R7, RZ, RZ, -R7 ;  /* 0x000000ffff077224 */ /* 0x000fe400078e0a07 */
[----:B------:R-:W-:Y:S01]  /*11020*/  @!P1 IMAD.IADD R60, R60, 0x1, -R2 ;  /* 0x000000013c3c9824 */ /* 0x000fe200078e0a02 */
[C---:B------:R-:W-:Y:S01]  /*11030*/  ISETP.GT.U32.AND P1, PT, R2.reuse, R64, PT ;  /* 0x000000400200720c */ /* 0x040fe20003f24070 */
[----:B------:R-:W-:Y:S02]  /*11040*/  VIADD R246, R3, 0xdf ;  /* 0x000000df03f67836 */ /* 0x000fe40000000000 */
[----:B------:R-:W-:-:S02]  /*11050*/  IMAD R62, R2, R7, R62 ;  /* 0x00000007023e7224 */ /* 0x000fc400078e023e */
[--C-:B------:R-:W-:Y:S01]  /*11060*/  @!P4 IMAD.IADD R56, R56, 0x1, -R2.reuse ;  /* 0x000000013838c824 */ /* 0x100fe200078e0a02 */
[----:B------:R-:W-:Y:S01]  /*11070*/  IABS R66, R246 ;  /* 0x000000f600427213 */ /* 0x000fe20000000000 */
[----:B------:R-:W-:Y:S01]  /*11080*/  @!P3 IMAD.IADD R58, R58, 0x1, -R2 ;  /* 0x000000013a3ab824 */ /* 0x000fe200078e0a02 */
[----:B------:R-:W-:Y:S01]  /*11090*/  ISETP.GT.U32.AND P4, PT, R2, R62, PT ;  /* 0x0000003e0200720c */ /* 0x000fe20003f84070 */
[----:B------:R-:W-:Y:S01]  /*110a0*/  @!P6 IMAD.MOV R50, RZ, RZ, -R50 ;  /* 0x000000ffff32e224 */ /* 0x000fe200078e0a32 */
[----:B------:R-:W-:Y:S01]  /*110b0*/  ISETP.GE.AND P3, PT, R238, RZ, PT ;  /* 0x000000ffee00720c */ /* 0x000fe20003f66270 */
[----:B------:R-:W-:Y:S01]  /*110c0*/  VIADD R238, R3, 0xdd ;  /* 0x000000dd03ee7836 */ /* 0x000fe20000000000 */
[----:B------:R-:W-:Y:S01]  /*110d0*/  ISETP.GE.AND P6, PT, R247, RZ, PT ;  /* 0x000000fff700720c */ /* 0x000fe20003fc6270 */
[----:B------:R-:W-:-:S03]  /*110e0*/  IMAD.HI.U32 R7, R4, R66, RZ ;  /* 0x0000004204077227 */ /* 0x000fc600078e00ff */
[----:B------:R-:W-:Y:S01]  /*110f0*/  IABS R70, R238 ;  /* 0x000000ee00467213 */ /* 0x000fe20000000000 */
[----:B------:R-:W-:Y:S02]  /*11100*/  VIADD R247, R3, 0xde ;  /* 0x000000de03f77836 */ /* 0x000fe40000000000 */
[----:B------:R-:W-:Y:S01]  /*11110*/  @!P1 IMAD.IADD R64, R64, 0x1, -R2 ;  /* 0x0000000140409824 */ /* 0x000fe200078e0a02 */
[C---:B------:R-:W-:Y:S01]  /*11120*/  ISETP.GT.U32.AND P1, PT, R2.reuse, R60, PT ;  /* 0x0000003c0200720c */ /* 0x040fe20003f24070 */
[----:B------:R-:W-:Y:S01]  /*11130*/  IMAD.MOV R7, RZ, RZ, -R7 ;  /* 0x000000ffff077224 */ /* 0x000fe200078e0a07 */
[----:B------:R-:W-:Y:S01]  /*11140*/  IABS R68, R247 ;  /* 0x000000f700447213 */ /* 0x000fe20000000000 */
[----:B------:R-:W-:Y:S01]  /*11150*/  @!P0 IMAD.MOV R54, RZ, RZ, -R54 ;  /* 0x000000ffff368224 */ /* 0x000fe200078e0a36 */
[C---:B------:R-:W-:Y:S01]  /*11160*/  ISETP.GT.U32.AND P0, PT, R2.reuse, R64, PT ;  /* 0x000000400200720c */ /* 0x040fe20003f04070 */
[----:B------:R-:W-:Y:S02]  /*11170*/  IMAD R66, R2, R7, R66 ;  /* 0x0000000702427224 */ /* 0x000fe400078e0242 */
[----:B------:R-:W-:-:S04]  /*11180*/  IMAD.HI.U32 R7, R4, R70, RZ ;  /* 0x0000004604077227 */ /* 0x000fc800078e00ff */
[----:B------:R-:W-:Y:S01]  /*11190*/  @!P4 IMAD.IADD R62, R62, 0x1, -R2 ;  /* 0x000000013e3ec824 */ /* 0x000fe200078e0a02 */
[----:B------:R-:W-:Y:S01]  /*111a0*/  ISETP.GE.AND P4, PT, R244, RZ, PT ;  /* 0x000000fff400720c */ /* 0x000fe20003f86270 */
[----:B------:R-:W-:-:S04]  /*111b0*/  IMAD.HI.U32 R5, R4, R68, RZ ;  /* 0x0000004404057227 */ /* 0x000fc800078e00ff */
[----:B------:R-:W-:Y:S02]  /*111c0*/  IMAD.MOV R7, RZ, RZ, -R7 ;  /* 0x000000ffff077224 */ /* 0x000fe400078e0a07 */
[----:B------:R-:W-:Y:S01]  /*111d0*/  @!P2 IMAD.MOV R52, RZ, RZ, -R52 ;  /* 0x000000ffff34a224 */ /* 0x000fe200078e0a34 */
[C---:B------:R-:W-:Y:S01]  /*111e0*/  ISETP.GT.U32.AND P2, PT, R2.reuse, R62, PT ;  /* 0x0000003e0200720c */ /* 0x040fe20003f44070 */
[----:B------:R-:W-:Y:S02]  /*111f0*/  IMAD.MOV R5, RZ, RZ, -R5 ;  /* 0x000000ffff057224 */ /* 0x000fe400078e0a05 */
[----:B------:R-:W-:Y:S01]  /*11200*/  @!P5 IMAD.MOV R56, RZ, RZ, -R56 ;  /* 0x000000ffff38d224 */ /* 0x000fe200078e0a38 */
[C---:B------:R-:W-:Y:S01]  /*11210*/  ISETP.GT.U32.AND P5, PT, R2.reuse, R66, PT ;  /* 0x000000420200720c */ /* 0x040fe20003fa4070 */
[C---:B------:R-:W-:Y:S02]  /*11220*/  IMAD R70, R2.reuse, R7, R70 ;  /* 0x0000000702467224 */ /* 0x040fe400078e0246 */
[----:B------:R-:W-:-:S02]  /*11230*/  IMAD R68, R2, R5, R68 ;  /* 0x0000000502447224 */ /* 0x000fc400078e0244 */
[--C-:B------:R-:W-:Y:S01]  /*11240*/  @!P0 IMAD.IADD R64, R64, 0x1, -R2.reuse ;  /* 0x0000000140408824 */ /* 0x100fe200078e0a02 */
[----:B------:R-:W-:Y:S01]  /*11250*/  ISETP.GT.U32.AND P0, PT, R2, R70, PT ;  /* 0x000000460200720c */ /* 0x000fe20003f04070 */
[C---:B------:R-:W-:Y:S02]  /*11260*/  VIADD R244, R3.reuse, 0xdc ;  /* 0x000000dc03f47836 */ /* 0x040fe40000000000 */
[--C-:B------:R-:W-:Y:S01]  /*11270*/  @!P1 IMAD.IADD R60, R60, 0x1, -R2.reuse ;  /* 0x000000013c3c9824 */ /* 0x100fe200078e0a02 */
[----:B------:R-:W-:Y:S01]  /*11280*/  ISETP.GT.U32.AND P1, PT, R2, R68, PT ;  /* 0x000000440200720c */ /* 0x000fe20003f24070 */
[--C-:B------:R-:W-:Y:S01]  /*11290*/  @!P2 IMAD.IADD R62, R62, 0x1, -R2.reuse ;  /* 0x000000013e3ea824 */ /* 0x100fe200078e0a02 */
[----:B------:R-:W-:Y:S01]  /*112a0*/  IABS R5, R244 ;  /* 0x000000f400057213 */ /* 0x000fe20000000000 */
[----:B------:R-:W-:Y:S01]  /*112b0*/  @!P5 IMAD.IADD R66, R66, 0x1, -R2 ;  /* 0x000000014242d824 */ /* 0x000fe200078e0a02 */
[----:B------:R-:W-:Y:S01]  /*112c0*/  ISETP.GE.AND P2, PT, R246, RZ, PT ;  /* 0x000000fff600720c */ /* 0x000fe20003f46270 */
[----:B------:R-:W-:-:S02]  /*112d0*/  VIADD R246, R3, 0xdb ;  /* 0x000000db03f67836 */ /* 0x000fc40000000000 */
[----:B------:R-:W-:Y:S01]  /*112e0*/  IMAD.HI.U32 R7, R4, R5, RZ ;  /* 0x0000000504077227 */ /* 0x000fe200078e00ff */
[----:B------:R-:W-:Y:S02]  /*112f0*/  ISETP.GT.U32.AND P5, PT, R2, R66, PT ;  /* 0x000000420200720c */ /* 0x000fe40003fa4070 */
[----:B------:R-:W-:Y:S01]  /*11300*/  IABS R73, R246 ;  /* 0x000000f600497213 */ /* 0x000fe20000000000 */
[--C-:B------:R-:W-:Y:S02]  /*11310*/  @!P0 IMAD.IADD R70, R70, 0x1, -R2.reuse ;  /* 0x0000000146468824 */ /* 0x100fe400078e0a02 */
[----:B------:R-:W-:Y:S02]  /*11320*/  IMAD.MOV R72, RZ, RZ, -R7 ;  /* 0x000000ffff487224 */ /* 0x000fe400078e0a07 */
[----:B------:R-:W-:Y:S01]  /*11330*/  @!P1 IMAD.IADD R68, R68, 0x1, -R2 ;  /* 0x0000000144449824 */ /* 0x000fe200078e0a02 */
[----:B------:R-:W-:Y:S01]  /*11340*/  ISETP.GE.AND P1, PT, R238, RZ, PT ;  /* 0x000000ffee00720c */ /* 0x000fe20003f26270 */
[----:B------:R-:W-:Y:S01]  /*11350*/  @!P4 IMAD.MOV R62, RZ, RZ, -R62 ;  /* 0x000000ffff3ec224 */ /* 0x000fe200078e0a3e */
[C---:B------:R-:W-:Y:S01]  /*11360*/  ISETP.GT.U32.AND P4, PT, R2.reuse, R70, PT ;  /* 0x000000460200720c */ /* 0x040fe20003f84070 */
[C---:B------:R-:W-:Y:S01]  /*11370*/  IMAD R72, R2.reuse, R72, R5 ;  /* 0x0000004802487224 */ /* 0x040fe200078e0205 */
[----:B------:R-:W-:Y:S01]  /*11380*/  ISETP.GT.U32.AND P0, PT, R2, R68, PT ;  /* 0x000000440200720c */ /* 0x000fe20003f04070 */
[----:B------:R-:W-:-:S04]  /*11390*/  IMAD.HI.U32 R5, R4, R73, RZ ;  /* 0x0000004904057227 */ /* 0x000fc800078e00ff */
[----:B------:R-:W-:Y:S02]  /*113a0*/  IMAD.MOV R5, RZ, RZ, -R5 ;  /* 0x000000ffff057224 */ /* 0x000fe400078e0a05 */
[----:B------:R-:W-:Y:S01]  /*113b0*/  @!P3 IMAD.MOV R60, RZ, RZ, -R60 ;  /* 0x000000ffff3cb224 */ /* 0x000fe200078e0a3c */
[----:B------:R-:W-:Y:S01]  /*113c0*/  ISETP.GE.AND P3, PT, R247, RZ, PT ;  /* 0x000000fff700720c */ /* 0x000fe20003f66270 */
[--C-:B------:R-:W-:Y:S01]  /*113d0*/  @!P5 IMAD.IADD R66, R66, 0x1, -R2.reuse ;  /* 0x000000014242d824 */ /* 0x100fe200078e0a02 */
[C---:B------:R-:W-:Y:S01]  /*113e0*/  ISETP.GT.U32.AND P5, PT, R2.reuse, R72, PT ;  /* 0x000000480200720c */ /* 0x040fe20003fa4070 */
[----:B------:R-:W-:Y:S02]  /*113f0*/  IMAD R73, R2, R5, R73 ;  /* 0x0000000502497224 */ /* 0x000fe400078e0249 */
[----:B------:R-:W-:Y:S02]  /*11400*/  VIADD R247, R3, 0xda ;  /* 0x000000da03f77836 */ /* 0x000fe40000000000 */
[--C-:B------:R-:W-:Y:S01]  /*11410*/  @!P4 IMAD.IADD R70, R70, 0x1, -R2.reuse ;  /* 0x000000014646c824 */ /* 0x100fe200078e0a02 */
[----:B------:R-:W-:Y:S01]  /*11420*/  ISETP.GT.U32.AND P4, PT, R2, R73, PT ;  /* 0x000000490200720c */ /* 0x000fe20003f84070 */
[----:B------:R-:W-:Y:S01]  /*11430*/  @!P0 IMAD.IADD R68, R68, 0x1, -R2 ;  /* 0x0000000144448824 */ /* 0x000fe200078e0a02 */
[----:B------:R-:W-:Y:S01]  /*11440*/  IABS R7, R247 ;  /* 0x000000f700077213 */ /* 0x000fe20000000000 */
[----:B------:R-:W-:Y:S01]  /*11450*/  @!P6 IMAD.MOV R58, RZ, RZ, -R58 ;  /* 0x000000ffff3ae224 */ /* 0x000fe200078e0a3a */
[----:B------:R-:W-:Y:S01]  /*11460*/  ISETP.GE.AND P0, PT, R247, RZ, PT ;  /* 0x000000fff700720c */ /* 0x000fe20003f06270 */
[----:B------:R-:W-:Y:S01]  /*11470*/  VIADD R247, R3, 0xd9 ;  /* 0x000000d903f77836 */ /* 0x000fe20000000000 */
[----:B------:R-:W-:Y:S01]  /*11480*/  ISETP.GE.AND P6, PT, R236, RZ, PT ;  /* 0x000000ffec00720c */ /* 0x000fe20003fc6270 */
[----:B------:R-:W-:-:S03]  /*11490*/  IMAD.HI.U32 R9, R4, R7, RZ ;  /* 0x0000000704097227 */ /* 0x000fc600078e00ff */
[----:B------:R-:W-:Y:S01]  /*114a0*/  IABS R77, R247 ;  /* 0x000000f7004d7213 */ /* 0x000fe20000000000 */
[--C-:B------:R-:W-:Y:S01]  /*114b0*/  @!P5 IMAD.IADD R72, R72, 0x1, -R2.reuse ;  /* 0x000000014848d824 */ /* 0x100fe200078e0a02 */
[----:B------:R-:W-:Y:S01]  /*114c0*/  ISETP.GE.AND P5, PT, R247, RZ, PT ;  /* 0x000000fff700720c */ /* 0x000fe20003fa6270 */
[----:B------:R-:W-:Y:S02]  /*114d0*/  IMAD.MOV R9, RZ, RZ, -R9 ;  /* 0x000000ffff097224 */ /* 0x000fe400078e0a09 */
[----:B------:R-:W-:Y:S01]  /*114e0*/  @!P4 IMAD.IADD R73, R73, 0x1, -R2 ;  /* 0x000000014949c824 */ /* 0x000fe200078e0a02 */
[C---:B------:R-:W-:Y:S01]  /*114f0*/  ISETP.GT.U32.AND P4, PT, R2.reuse, R72, PT ;  /* 0x000000480200720c */ /* 0x040fe20003f84070 */
[----:B------:R-:W-:Y:S02]  /*11500*/  IMAD R75, R2, R9, R7 ;  /* 0x00000009024b7224 */ /* 0x000fe400078e0207 */
[----:B------:R-:W-:-:S04]  /*11510*/  IMAD.HI.U32 R7, R4, R77, RZ ;  /* 0x0000004d04077227 */ /* 0x000fc800078e00ff */
[C---:B------:R-:W-:Y:S02]  /*11520*/  VIADD R238, R3.reuse, 0xd8 ;  /* 0x000000d803ee7836 */ /* 0x040fe40000000000 */
[----:B------:R-:W-:Y:S02]  /*11530*/  IMAD.MOV R7, RZ, RZ, -R7 ;  /* 0x000000ffff077224 */ /* 0x000fe400078e0a07 */
[----:B------:R-:W-:Y:S01]  /*11540*/  @!P1 IMAD.MOV R70, RZ, RZ, -R70 ;  /* 0x000000ffff469224 */ /* 0x000fe200078e0a46 */
[----:B------:R-:W-:Y:S01]  /*11550*/  IABS R79, R238 ;  /* 0x000000ee004f7213 */ /* 0x000fe20000000000 */
[C---:B------:R-:W-:Y:S01]  /*11560*/  IMAD R77, R2.reuse, R7, R77 ;  /* 0x00000007024d7224 */ /* 0x040fe200078e024d */
[----:B------:R-:W-:Y:S01]  /*11570*/  ISETP.GT.U32.AND P1, PT, R2, R75, PT ;  /* 0x0000004b0200720c */ /* 0x000fe20003f24070 */
[----:B------:R-:W-:Y:S02]  /*11580*/  @!P4 IMAD.IADD R72, R72, 0x1, -R2 ;  /* 0x000000014848c824 */ /* 0x000fe400078e0a02 */
[----:B------:R-:W-:Y:S01]  /*11590*/  VIADD R236, R3, 0xd6 ;  /* 0x000000d603ec7836 */ /* 0x000fe20000000000 */
[----:B------:R-:W-:Y:S01]  /*115a0*/  ISETP.GT.U32.AND P4, PT, R2, R77, PT ;  /* 0x0000004d0200720c */ /* 0x000fe20003f84070 */
[----:B------:R-:W-:-:S03]  /*115b0*/  IMAD.HI.U32 R5, R4, R79, RZ ;  /* 0x0000004f04057227 */ /* 0x000fc600078e00ff */
[----:B------:R-:W-:Y:S01]  /*115c0*/  IABS R83, R236 ;  /* 0x000000ec00537213 */ /* 0x000fe20000000000 */
[----:B------:R-:W-:Y:S01]  /*115d0*/  @!P3 IMAD.MOV R68, RZ, RZ, -R68 ;  /* 0x000000ffff44b224 */ /* 0x000fe200078e0a44 */
[----:B------:R-:W-:Y:S01]  /*115e0*/  ISETP.GT.U32.AND P3, PT, R2, R73, PT ;  /* 0x000000490200720c */ /* 0x000fe20003f64070 */
[----:B------:R-:W-:Y:S01]  /*115f0*/  @!P6 IMAD.MOV R64, RZ, RZ, -R64 ;  /* 0x000000ffff40e224 */ /* 0x000fe200078e0a40 */
[----:B------:R-:W-:Y:S01]  /*11600*/  ISETP.GE.AND P6, PT, R244, RZ, PT ;  /* 0x000000fff400720c */ /* 0x000fe20003fc6270 */
[----:B------:R-:W-:Y:S02]  /*11610*/  IMAD.MOV R5, RZ, RZ, -R5 ;  /* 0x000000ffff057224 */ /* 0x000fe400078e0a05 */
[----:B------:R-:W-:Y:S01]  /*11620*/  @!P2 IMAD.MOV R66, RZ, RZ, -R66 ;  /* 0x000000ffff42a224 */ /* 0x000fe200078e0a42 */
[----:B------:R-:W-:Y:S01]  /*11630*/  ISETP.GE.AND P2, PT, R246, RZ, PT ;  /* 0x000000fff600720c */ /* 0x000fe20003f46270 */
[C---:B------:R-:W-:Y:S02]  /*11640*/  VIADD R244, R3.reuse, 0xd7 ;  /* 0x000000d703f47836 */ /* 0x040fe40000000000 */
[----:B------:R-:W-:-:S02]  /*11650*/  VIADD R246, R3, 0xd5 ;  /* 0x000000d503f67836 */ /* 0x000fc40000000000 */
[----:B------:R-:W-:Y:S01]  /*11660*/  IMAD R79, R2, R5, R79 ;  /* 0x00000005024f7224 */ /* 0x000fe200078e024f */
[----:B------:R-:W-:Y:S01]  /*11670*/  IABS R81, R244 ;  /* 0x000000f400517213 */ /* 0x000fe20000000000 */
[----:B------:R-:W-:Y:S01]  /*11680*/  @!P1 IMAD.IADD R75, R75, 0x1, -R2 ;  /* 0x000000014b4b9824 */ /* 0x000fe200078e0a02 */
[----:B------:R-:W-:Y:S01]  /*11690*/  IABS R85, R246 ;  /* 0x000000f600557213 */ /* 0x000fe20000000000 */
[----:B------:R-:W-:Y:S01]  /*116a0*/  IMAD.HI.U32 R5, R4, R83, RZ ;  /* 0x0000005304057227 */ /* 0x000fe200078e00ff */
[----:B------:R-:W-:-:S03]  /*116b0*/  ISETP.GE.AND P1, PT, R238, RZ, PT ;  /* 0x000000ffee00720c */ /* 0x000fc60003f26270 */
[--C-:B------:R-:W-:Y:S01]  /*116c0*/  @!P4 IMAD.IADD R77, R77, 0x1, -R2.reuse ;  /* 0x000000014d4dc824 */ /* 0x100fe200078e0a02 */
[C---:B------:R-:W-:Y:S01]  /*116d0*/  ISETP.GT.U32.AND P4, PT, R2.reuse, R75, PT ;  /* 0x0000004b0200720c */ /* 0x040fe20003f84070 */
[----:B------:R-:W-:Y:S02]  /*116e0*/  IMAD.MOV R5, RZ, RZ, -R5 ;  /* 0x000000ffff057224 */ /* 0x000fe400078e0a05 */
[----:B------:R-:W-:Y:S01]  /*116f0*/  @!P3 IMAD.IADD R73, R73, 0x1, -R2 ;  /* 0x000000014949b824 */ /* 0x000fe200078e0a02 */
[C---:B------:R-:W-:Y:S01]  /*11700*/  ISETP.GT.U32.AND P3, PT, R2.reuse, R79, PT ;  /* 0x0000004f0200720c */ /* 0x040fe20003f64070 */
[----:B------:R-:W-:Y:S01]  /*11710*/  @!P6 IMAD.MOV R72, RZ, RZ, -R72 ;  /* 0x000000ffff48e224 */ /* 0x000fe200078e0a48 */
[C---:B------:R-:W-:Y:S01]  /*11720*/  ISETP.GT.U32.AND P6, PT, R2.reuse, R77, PT ;  /* 0x0000004d0200720c */ /* 0x040fe20003fc4070 */
[----:B------:R-:W-:Y:S02]  /*11730*/  IMAD R83, R2, R5, R83 ;  /* 0x0000000502537224 */ /* 0x000fe400078e0253 */
[----:B------:R-:W-:-:S04]  /*11740*/  IMAD.HI.U32 R7, R4, R81, RZ ;  /* 0x0000005104077227 */ /* 0x000fc800078e00ff */
[----:B------:R-:W-:-:S04]  /*11750*/  IMAD.HI.U32 R5, R4, R85, RZ ;  /* 0x0000005504057227 */ /* 0x000fc800078e00ff */
[----:B------:R-:W-:Y:S02]  /*11760*/  IMAD.MOV R7, RZ, RZ, -R7 ;  /* 0x000000ffff077224 */ /* 0x000fe400078e0a07 */
[----:B------:R-:W-:Y:S02]  /*11770*/  IMAD.MOV R5, RZ, RZ, -R5 ;  /* 0x000000ffff057224 */ /* 0x000fe400078e0a05 */
[C---:B------:R-:W-:Y:S02]  /*11780*/  IMAD R81, R2.reuse, R7, R81 ;  /* 0x0000000702517224 */ /* 0x040fe400078e0251 */
[C---:B------:R-:W-:Y:S02]  /*11790*/  IMAD R85, R2.reuse, R5, R85 ;  /* 0x0000000502557224 */ /* 0x040fe400078e0255 */
[----:B------:R-:W-:Y:S01]  /*117a0*/  @!P4 IMAD.IADD R75, R75, 0x1, -R2 ;  /* 0x000000014b4bc824 */ /* 0x000fe200078e0a02 */
[----:B------:R-:W-:Y:S01]  /*117b0*/  ISETP.GT.U32.AND P4, PT, R2, R83, PT ;  /* 0x000000530200720c */ /* 0x000fe20003f84070 */
[----:B------:R-:W-:-:S02]  /*117c0*/  VIADD R247, R3, 0xd4 ;  /* 0x000000d403f77836 */ /* 0x000fc40000000000 */
[--C-:B------:R-:W-:Y:S02]  /*117d0*/  @!P3 IMAD.IADD R79, R79, 0x1, -R2.reuse ;  /* 0x000000014f4fb824 */ /* 0x100fe400078e0a02 */
[----:B------:R-:W-:Y:S01]  /*117e0*/  @!P2 IMAD.MOV R73, RZ, RZ, -R73 ;  /* 0x000000ffff49a224 */ /* 0x000fe200078e0a49 */
[C---:B------:R-:W-:Y:S01]  /*117f0*/  ISETP.GT.U32.AND P2, PT, R2.reuse, R81, PT ;  /* 0x000000510200720c */ /* 0x040fe20003f44070 */
[--C-:B------:R-:W-:Y:S01]  /*11800*/  @!P6 IMAD.IADD R77, R77, 0x1, -R2.reuse ;  /* 0x000000014d4de824 */ /* 0x100fe200078e0a02 */
[C---:B------:R-:W-:Y:S01]  /*11810*/  ISETP.GT.U32.AND P6, PT, R2.reuse, R85, PT ;  /* 0x000000550200720c */ /* 0x040fe20003fc4070 */
[----:B------:R-:W-:Y:S01]  /*11820*/  VIADD R238, R3, 0xd3 ;  /* 0x000000d303ee7836 */ /* 0x000fe20000000000 */
[----:B------:R-:W-:Y:S01]  /*11830*/  IABS R87, R247 ;  /* 0x000000f700577213 */ /* 0x000fe20000000000 */
[----:B------:R-:W-:Y:S01]  /*11840*/  @!P0 IMAD.MOV R75, RZ, RZ, -R75 ;  /* 0x000000ffff4b8224 */ /* 0x000fe200078e0a4b */
[----:B------:R-:W-:Y:S01]  /*11850*/  ISETP.GT.U32.AND P3, PT, R2, R79, PT ;  /* 0x0000004f0200720c */ /* 0x000fe20003f64070 */
[----:B------:R-:W-:Y:S01]  /*11860*/  @!P4 IMAD.IADD R83, R83, 0x1, -R2 ;  /* 0x000000015353c824 */ /* 0x000fe200078e0a02 */
[----:B------:R-:W-:Y:S01]  /*11870*/  IABS R89, R238 ;  /* 0x000000ee00597213 */ /* 0x000fe20000000000 */
[----:B------:R-:W-:Y:S01]  /*11880*/  IMAD.HI.U32 R7, R4, R87, RZ ;  /* 0x0000005704077227 */ /* 0x000fe200078e00ff */
[----:B------:R0:W-:Y:S03]  /*11890*/  STL.64 [R1+0x2088], R72 ;  /* 0x0020884801007387 */ /* 0x0001e60000100a00 */
[----:B------:R-:W-:-:S02]  /*118a0*/  IMAD.MOV R7, RZ, RZ, -R7 ;  /* 0x000000ffff077224 */ /* 0x000fc400078e0a07 */
[--C-:B------:R-:W-:Y:S01]  /*118b0*/  @!P2 IMAD.IADD R81, R81, 0x1, -R2.reuse ;  /* 0x000000015151a824 */ /* 0x100fe200078e0a02 */
[----:B------:R-:W-:Y:S01]  /*118c0*/  ISETP.GE.AND P2, PT, R236, RZ, PT ;  /* 0x000000ffec00720c */ /* 0x000fe20003f46270 */
[--C-:B------:R-:W-:Y:S01]  /*118d0*/  @!P6 IMAD.IADD R85, R85, 0x1, -R2.reuse ;  /* 0x000000015555e824 */ /* 0x100fe200078e0a02 */
[----:B------:R-:W-:Y:S01]  /*118e0*/  ISETP.GT.U32.AND P6, PT, R2, R83, PT ;  /* 0x000000530200720c */ /* 0x000fe20003fc4070 */
[----:B------:R-:W-:Y:S01]  /*118f0*/  @!P3 IMAD.IADD R79, R79, 0x1, -R2 ;  /* 0x000000014f4fb824 */ /* 0x000fe200078e0a02 */
[----:B------:R-:W-:Y:S01]  /*11900*/  ISETP.GE.AND P3, PT, R244, RZ, PT ;  /* 0x000000fff400720c */ /* 0x000fe20003f66270 */
[----:B------:R-:W-:Y:S01]  /*11910*/  IMAD.HI.U32 R5, R4, R89, RZ ;  /* 0x0000005904057227 */ /* 0x000fe200078e00ff */
[C---:B------:R-:W-:Y:S01]  /*11920*/  ISETP.GT.U32.AND P4, PT, R2.reuse, R81, PT ;  /* 0x000000510200720c */ /* 0x040fe20003f84070 */
[----:B0-----:R-:W0:Y:S01]  /*11930*/  LDC.64 R72, c[0x0][0x218] ;  /* 0x00008600ff487b82 */ /* 0x001e220000000a00 */
[C---:B------:R-:W-:Y:S01]  /*11940*/  ISETP.GT.U32.AND P0, PT, R2.reuse, R85, PT ;  /* 0x000000550200720c */ /* 0x040fe20003f04070 */
[----:B------:R-:W-:-:S02]  /*11950*/  IMAD R87, R2, R7, R87 ;  /* 0x0000000702577224 */ /* 0x000fc400078e0257 */
        /* <DEDUP_REMOVED lines=8> */
[----:B------:R-:W-:Y:S01]  /*119e0*/  @!P6 IMAD.IADD R83, R83, 0x1, -R2 ;  /* 0x000000015353e824 */ /* 0x000fe200078e0a02 */
[----:B------:R-:W-:Y:S01]  /*119f0*/  ISETP.GT.U32.AND P6, PT, R2, R89, PT ;  /* 0x000000590200720c */ /* 0x000fe20003fc4070 */
[----:B------:R-:W-:-:S02]  /*11a00*/  VIADD R246, R3, 0xd1 ;  /* 0x000000d103f67836 */ /* 0x000fc40000000000 */
[----:B------:R-:W-:-:S03]  /*11a10*/  IMAD.HI.U32 R5, R4, R90, RZ ;  /* 0x0000005a04057227 */ /* 0x000fc600078e00ff */
[----:B------:R-:W-:Y:S01]  /*11a20*/  IABS R92, R246 ;  /* 0x000000f6005c7213 */ /* 0x000fe20000000000 */
[--C-:B------:R-:W-:Y:S01]  /*11a30*/  @!P4 IMAD.IADD R81, R81, 0x1, -R2.reuse ;  /* 0x000000015151c824 */ /* 0x100fe200078e0a02 */
[----:B------:R-:W-:Y:S01]  /*11a40*/  ISETP.GE.AND P4, PT, R247, RZ, PT ;  /* 0x000000fff700720c */ /* 0x000fe20003f86270 */
[----:B------:R-:W-:Y:S02]  /*11a50*/  VIADD R247, R3, 0xd0 ;  /* 0x000000d003f77836 */ /* 0x000fe40000000000 */
[----:B------:R-:W-:Y:S02]  /*11a60*/  IMAD.MOV R5, RZ, RZ, -R5 ;  /* 0x000000ffff057224 */ /* 0x000fe400078e0a05 */
[----:B------:R-:W-:Y:S01]  /*11a70*/  @!P1 IMAD.IADD R87, R87, 0x1, -R2 ;  /* 0x0000000157579824 */ /* 0x000fe200078e0a02 */
[----:B------:R-:W-:Y:S01]  /*11a80*/  IABS R93, R247 ;  /* 0x000000f7005d7213 */ /* 0x000fe20000000000 */
[----:B------:R-:W-:Y:S01]  /*11a90*/  IMAD R90, R2, R5, R90 ;  /* 0x00000005025a7224 */ /* 0x000fe200078e025a */
[----:B------:R-:W-:Y:S01]  /*11aa0*/  ISETP.GE.AND P1, PT, R244, RZ, PT ;  /* 0x000000fff400720c */ /* 0x000fe20003f26270 */
[----:B------:R-:W-:Y:S01]  /*11ab0*/  @!P3 IMAD.MOV R81, RZ, RZ, -R81 ;  /* 0x000000ffff51b224 */ /* 0x000fe200078e0a51 */
[----:B------:R-:W-:Y:S01]  /*11ac0*/  ISETP.GT.U32.AND P3, PT, R2, R87, PT ;  /* 0x000000570200720c */ /* 0x000fe20003f64070 */
[----:B------:R-:W-:-:S04]  /*11ad0*/  IMAD.HI.U32 R5, R4, R92, RZ ;  /* 0x0000005c04057227 */ /* 0x000fc800078e00ff */
[--C-:B------:R-:W-:Y:S01]  /*11ae0*/  @!P0 IMAD.IADD R85, R85, 0x1, -R2.reuse ;  /* 0x0000000155558824 */ /* 0x100fe200078e0a02 */
[----:B------:R-:W-:Y:S01]  /*11af0*/  ISETP.GE.AND P0, PT, R238, RZ, PT ;  /* 0x000000ffee00720c */ /* 0x000fe20003f06270 */
[----:B------:R-:W-:Y:S01]  /*11b00*/  @!P6 IMAD.IADD R89, R89, 0x1, -R2 ;  /* 0x000000015959e824 */ /* 0x000fe200078e0a02 */
[----:B------:R-:W-:Y:S01]  /*11b10*/  ISETP.GT.U32.AND P6, PT, R2, R90, PT ;  /* 0x0000005a0200720c */ /* 0x000fe20003fc4070 */
[----:B------:R-:W-:Y:S02]  /*11b20*/  VIADD R238, R3, 0xcf ;  /* 0x000000cf03ee7836 */ /* 0x000fe40000000000 */
[----:B------:R-:W-:-:S03]  /*11b30*/  IMAD.HI.U32 R7, R4, R93, RZ ;  /* 0x0000005d04077227 */ /* 0x000fc600078e00ff */
[----:B------:R-:W-:Y:S01]  /*11b40*/  IABS R95, R238 ;  /* 0x000000ee005f7213 */ /* 0x000fe20000000000 */
[----:B------:R-:W-:Y:S02]  /*11b50*/  IMAD.MOV R5, RZ, RZ, -R5 ;  /* 0x000000ffff057224 */ /* 0x000fe400078e0a05 */
[----:B------:R-:W-:Y:S01]  /*11b60*/  @!P2 IMAD.MOV R83, RZ, RZ, -R83 ;  /* 0x000000ffff53a224 */ /* 0x000fe200078e0a53 */
[C---:B------:R-:W-:Y:S01]  /*11b70*/  ISETP.GT.U32.AND P2, PT, R2.reuse, R89, PT ;  /* 0x000000590200720c */ /* 0x040fe20003f44070 */
[----:B------:R-:W-:Y:S02]  /*11b80*/  IMAD.MOV R7, RZ, RZ, -R7 ;  /* 0x000000ffff077224 */ /* 0x000fe400078e0a07 */
[C---:B------:R-:W-:Y:S02]  /*11b90*/  IMAD R92, R2.reuse, R5, R92 ;  /* 0x00000005025c7224 */ /* 0x040fe400078e025c */
[C---:B------:R-:W-:Y:S02]  /*11ba0*/  IMAD R93, R2.reuse, R7, R93 ;  /* 0x00000007025d7224 */ /* 0x040fe400078e025d */
[----:B------:R-:W-:Y:S01]  /*11bb0*/  @!P3 IMAD.IADD R87, R87, 0x1, -R2 ;  /* 0x000000015757b824 */ /* 0x000fe200078e0a02 */
[----:B------:R-:W-:Y:S01]  /*11bc0*/  ISETP.GT.U32.AND P3, PT, R2, R92, PT ;  /* 0x0000005c0200720c */ /* 0x000fe20003f64070 */
[----:B------:R-:W-:-:S04]  /*11bd0*/  IMAD.HI.U32 R5, R4, R95, RZ ;  /* 0x0000005f04057227 */ /* 0x000fc800078e00ff */
[--C-:B------:R-:W-:Y:S01]  /*11be0*/  @!P6 IMAD.IADD R90, R90, 0x1, -R2.reuse ;  /* 0x000000015a5ae824 */ /* 0x100fe200078e0a02 */
[C---:B------:R-:W-:Y:S01]  /*11bf0*/  ISETP.GT.U32.AND P6, PT, R2.reuse, R93, PT ;  /* 0x0000005d0200720c */ /* 0x040fe20003fc4070 */
[----:B------:R-:W-:Y:S02]  /*11c00*/  IMAD.MOV R5, RZ, RZ, -R5 ;  /* 0x000000ffff057224 */ /* 0x000fe400078e0a05 */
[----:B------:R-:W-:Y:S01]  /*11c10*/  @!P2 IMAD.IADD R89, R89, 0x1, -R2 ;  /* 0x000000015959a824 */ /* 0x000fe200078e0a02 */
[----:B------:R-:W-:Y:S01]  /*11c20*/  ISETP.GE.AND P2, PT, R247, RZ, PT ;  /* 0x000000fff700720c */ /* 0x000fe20003f46270 */
[----:B------:R-:W-:Y:S02]  /*11c30*/  IMAD R95, R2, R5, R95 ;  /* 0x00000005025f7224 */ /* 0x000fe400078e025f */
[C---:B------:R-:W-:Y:S02]  /*11c40*/  VIADD R236, R3.reuse, 0xce ;  /* 0x000000ce03ec7836 */ /* 0x040fe40000000000 */
[----:B------:R-:W-:-:S02]  /*11c50*/  VIADD R244, R3, 0xcd ;  /* 0x000000cd03f47836 */ /* 0x000fc40000000000 */
[--C-:B------:R-:W-:Y:S01]  /*11c60*/  @!P3 IMAD.IADD R92, R92, 0x1, -R2.reuse ;  /* 0x000000015c5cb824 */ /* 0x100fe200078e0a02 */
[----:B------:R-:W-:Y:S01]  /*11c70*/  IABS R97, R236 ;  /* 0x000000ec00617213 */ /* 0x000fe20000000000 */
[----:B------:R-:W-:Y:S01]  /*11c80*/  @!P0 IMAD.MOV R89, RZ, RZ, -R89 ;  /* 0x000000ffff598224 */ /* 0x000fe200078e0a59 */
[C---:B------:R-:W-:Y:S01]  /*11c90*/  ISETP.GT.U32.AND P0, PT, R2.reuse, R95, PT ;  /* 0x0000005f0200720c */ /* 0x040fe20003f04070 */
[----:B------:R-:W-:Y:S01]  /*11ca0*/  @!P6 IMAD.IADD R93, R93, 0x1, -R2 ;  /* 0x000000015d5de824 */ /* 0x000fe200078e0a02 */
[----:B------:R-:W-:Y:S01]  /*11cb0*/  IABS R99, R244 ;  /* 0x000000f400637213 */ /* 0x000fe20000000000 */
[----:B------:R-:W-:Y:S01]  /*11cc0*/  @!P4 IMAD.MOV R87, RZ, RZ, -R87 ;  /* 0x000000ffff57c224 */ /* 0x000fe200078e0a57 */
[----:B------:R-:W-:Y:S01]  /*11cd0*/  ISETP.GT.U32.AND P4, PT, R2, R92, PT ;  /* 0x0000005c0200720c */ /* 0x000fe20003f84070 */
[----:B------:R-:W-:Y:S01]  /*11ce0*/  IMAD.HI.U32 R7, R4, R97, RZ ;  /* 0x0000006104077227 */ /* 0x000fe200078e00ff */
[C---:B------:R-:W-:Y:S02]  /*11cf0*/  ISETP.GT.U32.AND P3, PT, R2.reuse, R90, PT ;  /* 0x0000005a0200720c */ /* 0x040fe40003f64070 */
[----:B------:R-:W-:Y:S01]  /*11d00*/  ISETP.GT.U32.AND P6, PT, R2, R93, PT ;  /* 0x0000005d0200720c */ /* 0x000fe20003fc4070 */
[----:B------:R-:W-:-:S04]  /*11d10*/  IMAD.HI.U32 R5, R4, R99, RZ ;  /* 0x0000006304057227 */ /* 0x000fc800078e00ff */
[----:B------:R-:W-:Y:S02]  /*11d20*/  IMAD.MOV R7, RZ, RZ, -R7 ;  /* 0x000000ffff077224 */ /* 0x000fe400078e0a07 */
[----:B------:R-:W-:Y:S02]  /*11d30*/  VIADD R247, R3, 0xcb ;  /* 0x000000cb03f77836 */ /* 0x000fe40000000000 */
[----:B------:R-:W-:Y:S02]  /*11d40*/  IMAD.MOV R5, RZ, RZ, -R5 ;  /* 0x000000ffff057224 */ /* 0x000fe400078e0a05 */
[C---:B------:R-:W-:Y:S01]  /*11d50*/  IMAD R97, R2.reuse, R7, R97 ;  /* 0x0000000702617224 */ /* 0x040fe200078e0261 */
[----:B------:R-:W-:Y:S01]  /*11d60*/  IABS R103, R247 ;  /* 0x000000f700677213 */ /* 0x000fe20000000000 */
[----:B------:R-:W-:Y:S02]  /*11d70*/  @!P0 IMAD.IADD R95, R95, 0x1, -R2 ;  /* 0x000000015f5f8824 */ /* 0x000fe400078e0a02 */
[----:B------:R-:W-:-:S02]  /*11d80*/  IMAD R99, R2, R5, R99 ;  /* 0x0000000502637224 */ /* 0x000fc400078e0263 */
[--C-:B------:R-:W-:Y:S01]  /*11d90*/  @!P4 IMAD.IADD R92, R92, 0x1, -R2.reuse ;  /* 0x000000015c5cc824 */ /* 0x100fe200078e0a02 */
[----:B------:R-:W-:Y:S01]  /*11da0*/  ISETP.GT.U32.AND P4, PT, R2, R97, PT ;  /* 0x000000610200720c */ /* 0x000fe20003f84070 */
[--C-:B------:R-:W-:Y:S01]  /*11db0*/  @!P3 IMAD.IADD R90, R90, 0x1, -R2.reuse ;  /* 0x000000015a5ab824 */ /* 0x100fe200078e0a02 */
[----:B------:R-:W-:Y:S01]  /*11dc0*/  ISETP.GT.U32.AND P0, PT, R2, R95, PT ;  /* 0x0000005f0200720c */ /* 0x000fe20003f04070 */
[----:B------:R-:W-:Y:S01]  /*11dd0*/  @!P6 IMAD.IADD R93, R93, 0x1, -R2 ;  /* 0x000000015d5de824 */ /* 0x000fe200078e0a02 */
[----:B------:R-:W-:Y:S01]  /*11de0*/  ISETP.GE.AND P3, PT, R238, RZ, PT ;  /* 0x000000ffee00720c */ /* 0x000fe20003f66270 */
[----:B------:R-:W-:Y:S01]  /*11df0*/  IMAD.HI.U32 R5, R4, R103, RZ ;  /* 0x0000006704057227 */ /* 0x000fe200078e00ff */
[----:B------:R-:W-:-:S03]  /*11e00*/  ISETP.GT.U32.AND P6, PT, R2, R99, PT ;  /* 0x000000630200720c */ /* 0x000fc60003fc4070 */
[----:B------:R-:W-:Y:S01]  /*11e10*/  @!P5 IMAD.MOV R85, RZ, RZ, -R85 ;  /* 0x000000ffff55d224 */ /* 0x000fe200078e0a55 */
[----:B------:R-:W-:Y:S01]  /*11e20*/  ISETP.GE.AND P5, PT, R246, RZ, PT ;  /* 0x000000fff600720c */ /* 0x000fe20003fa6270 */
[----:B------:R-:W-:Y:S02]  /*11e30*/  VIADD R246, R3, 0xcc ;  /* 0x000000cc03f67836 */ /* 0x000fe40000000000 */
[----:B------:R-:W-:Y:S02]  /*11e40*/  IMAD.MOV R5, RZ, RZ, -R5 ;  /* 0x000000ffff057224 */ /* 0x000fe400078e0a05 */
[--C-:B------:R-:W-:Y:S01]  /*11e50*/  @!P4 IMAD.IADD R97, R97, 0x1, -R2.reuse ;  /* 0x000000016161c824 */ /* 0x100fe200078e0a02 */
[----:B------:R-:W-:Y:S01]  /*11e60*/  IABS R101, R246 ;  /* 0x000000f600657213 */ /* 0x000fe20000000000 */
[----:B------:R-:W-:Y:S01]  /*11e70*/  IMAD R103, R2, R5, R103 ;  /* 0x0000000502677224 */ /* 0x000fe200078e0267 */
[----:B------:R-:W-:Y:S01]  /*11e80*/  ISETP.GE.AND P4, PT, R244, RZ, PT ;  /* 0x000000fff400720c */ /* 0x000fe20003f86270 */
[----:B------:R-:W-:-:S02]  /*11e90*/  @!P0 IMAD.IADD R95, R95, 0x1, -R2 ;  /* 0x000000015f5f8824 */ /* 0x000fc400078e0a02 */
[----:B------:R-:W-:Y:S01]  /*11ea0*/  @!P6 IMAD.IADD R99, R99, 0x1, -R2 ;  /* 0x000000016363e824 */ /* 0x000fe200078e0a02 */
[C---:B------:R-:W-:Y:S01]  /*11eb0*/  ISETP.GT.U32.AND P6, PT, R2.reuse, R97, PT ;  /* 0x000000610200720c */ /* 0x040fe20003fc4070 */
[----:B------:R-:W-:Y:S01]  /*11ec0*/  @!P3 IMAD.MOV R95, RZ, RZ, -R95 ;  /* 0x000000ffff5fb224 */ /* 0x000fe200078e0a5f */
[----:B------:R-:W-:Y:S01]  /*11ed0*/  ISETP.GT.U32.AND P3, PT, R2, R103, PT ;  /* 0x000000670200720c */ /* 0x000fe20003f64070 */
[----:B------:R-:W-:-:S04]  /*11ee0*/  IMAD.HI.U32 R7, R4, R101, RZ ;  /* 0x0000006504077227 */ /* 0x000fc800078e00ff */
[----:B------:R-:W-:Y:S01]  /*11ef0*/  @!P1 IMAD.MOV R90, RZ, RZ, -R90 ;  /* 0x000000ffff5a9224 */ /* 0x000fe200078e0a5a */
[----:B------:R-:W-:Y:S01]  /*11f00*/  ISETP.GE.AND P1, PT, R236, RZ, PT ;  /* 0x000000ffec00720c */ /* 0x000fe20003f26270 */
[----:B------:R-:W-:Y:S02]  /*11f10*/  IMAD.MOV R7, RZ, RZ, -R7 ;  /* 0x000000ffff077224 */ /* 0x000fe400078e0a07 */
[C---:B------:R-:W-:Y:S02]  /*11f20*/  VIADD R238, R3.reuse, 0xca ;  /* 0x000000ca03ee7836 */ /* 0x040fe40000000000 */
[C---:B------:R-:W-:Y:S02]  /*11f30*/  IMAD R101, R2.reuse, R7, R101 ;  /* 0x0000000702657224 */ /* 0x040fe400078e0265 */
[----:B------:R-:W-:Y:S01]  /*11f40*/  VIADD R244, R3, 0xc9 ;  /* 0x000000c903f47836 */ /* 0x000fe20000000000 */
[----:B------:R-:W-:Y:S01]  /*11f50*/  IABS R104, R238 ;  /* 0x000000ee00687213 */ /* 0x000fe20000000000 */
[--C-:B------:R-:W-:Y:S01]  /*11f60*/  @!P6 IMAD.IADD R97, R97, 0x1, -R2.reuse ;  /* 0x000000016161e824 */ /* 0x100fe200078e0a02 */
[C---:B------:R-:W-:Y:S01]  /*11f70*/  ISETP.GT.U32.AND P0, PT, R2.reuse, R101, PT ;  /* 0x000000650200720c */ /* 0x040fe20003f04070 */
[----:B------:R-:W-:Y:S01]  /*11f80*/  @!P3 IMAD.IADD R103, R103, 0x1, -R2 ;  /* 0x000000016767b824 */ /* 0x000fe200078e0a02 */
[----:B------:R-:W-:Y:S01]  /*11f90*/  IABS R106, R244 ;  /* 0x000000f4006a7213 */ /* 0x000fe20000000000 */
[----:B------:R-:W-:Y:S01]  /*11fa0*/  @!P5 IMAD.MOV R92, RZ, RZ, -R92 ;  /* 0x000000ffff5cd224 */ /* 0x000fe200078e0a5c */
[----:B------:R-:W-:Y:S01]  /*11fb0*/  ISETP.GT.U32.AND P5, PT, R2, R99, PT ;  /* 0x000000630200720c */ /* 0x000fe20003fa4070 */
[----:B------:R-:W-:-:S04]  /*11fc0*/  IMAD.HI.U32 R5, R4, R104, RZ ;  /* 0x0000006804057227 */ /* 0x000fc800078e00ff */
[----:B------:R-:W-:Y:S01]  /*11fd0*/  @!P1 IMAD.MOV R97, RZ, RZ, -R97 ;  /* 0x000000ffff619224 */ /* 0x000fe200078e0a61 */
[----:B------:R-:W-:Y:S01]  /*11fe0*/  ISETP.GT.U32.AND P1, PT, R2, R103, PT ;  /* 0x000000670200720c */ /* 0x000fe20003f24070 */
[----:B------:R-:W-:-:S04]  /*11ff0*/  IMAD.HI.U32 R9, R4, R106, RZ ;  /* 0x0000006a04097227 */ /* 0x000fc800078e00ff */
[----:B------:R-:W-:Y:S02]  /*12000*/  IMAD.MOV R5, RZ, RZ, -R5 ;  /* 0x000000ffff057224 */ /* 0x000fe400078e0a05 */
[----:B------:R-:W-:Y:S02]  /*12010*/  IMAD.MOV R9, RZ, RZ, -R9 ;  /* 0x000000ffff097224 */ /* 0x000fe400078e0a09 */
[----:B------:R-:W-:Y:S01]  /*12020*/  @!P2 IMAD.MOV R93, RZ, RZ, -R93 ;  /* 0x000000ffff5da224 */ /* 0x000fe200078e0a5d */
[----:B------:R-:W-:Y:S01]  /*12030*/  ISETP.GE.AND P2, PT, R246, RZ, PT ;  /* 0x000000fff600720c */ /* 0x000fe20003f46270 */
[C---:B------:R-:W-:Y:S02]  /*12040*/  IMAD R104, R2.reuse, R5, R104 ;  /* 0x0000000502687224 */ /* 0x040fe400078e0268 */
[----:B------:R-:W-:Y:S02]  /*12050*/  VIADD R246, R3, 0xc8 ;  /* 0x000000c803f67836 */ /* 0x000fe40000000000 */
[----:B------:R-:W-:Y:S01]  /*12060*/  @!P0 IMAD.IADD R101, R101, 0x1, -R2 ;  /* 0x0000000165658824 */ /* 0x000fe200078e0a02 */
[C---:B------:R-:W-:Y:S01]  /*12070*/  ISETP.GT.U32.AND P6, PT, R2.reuse, R104, PT ;  /* 0x000000680200720c */ /* 0x040fe20003fc4070 */
[C---:B------:R-:W-:Y:S01]  /*12080*/  IMAD R106, R2.reuse, R9, R106 ;  /* 0x00000009026a7224 */ /* 0x040fe200078e026a */
[----:B------:R-:W-:Y:S01]  /*12090*/  IABS R107, R246 ;  /* 0x000000f6006b7213 */ /* 0x000fe20000000000 */
[--C-:B------:R-:W-:Y:S01]  /*120a0*/  @!P5 IMAD.IADD R99, R99, 0x1, -R2.reuse ;  /* 0x000000016363d824 */ /* 0x100fe200078e0a02 */
[----:B------:R-:W-:Y:S01]  /*120b0*/  ISETP.GE.AND P5, PT, R247, RZ, PT ;  /* 0x000000fff700720c */ /* 0x000fe20003fa6270 */
[----:B------:R-:W-:Y:S01]  /*120c0*/  VIADD R247, R3, 0xc7 ;  /* 0x000000c703f77836 */ /* 0x000fe20000000000 */
[C---:B------:R-:W-:Y:S01]  /*120d0*/  ISETP.GT.U32.AND P3, PT, R2.reuse, R101, PT ;  /* 0x000000650200720c */ /* 0x040fe20003f64070 */
[----:B------:R-:W-:Y:S01]  /*120e0*/  @!P1 IMAD.IADD R103, R103, 0x1, -R2 ;  /* 0x0000000167679824 */ /* 0x000fe200078e0a02 */
[----:B------:R-:W-:Y:S01]  /*120f0*/  ISETP.GT.U32.AND P1, PT, R2, R106, PT ;  /* 0x0000006a0200720c */ /* 0x000fe20003f24070 */
[----:B------:R-:W-:Y:S01]  /*12100*/  IMAD.HI.U32 R5, R4, R107, RZ ;  /* 0x0000006b04057227 */ /* 0x000fe200078e00ff */
[----:B------:R-:W-:-:S02]  /*12110*/  IABS R109, R247 ;  /* 0x000000f7006d7213 */ /* 0x000fc40000000000 */
[----:B------:R-:W-:Y:S01]  /*12120*/  ISETP.GE.AND P0, PT, R238, RZ, PT ;  /* 0x000000ffee00720c */ /* 0x000fe20003f06270 */
[----:B------:R-:W-:Y:S02]  /*12130*/  IMAD.MOV R5, RZ, RZ, -R5 ;  /* 0x000000ffff057224 */ /* 0x000fe400078e0a05 */
[----:B------:R-:W-:-:S04]  /*12140*/  IMAD.HI.U32 R7, R4, R109, RZ ;  /* 0x0000006d04077227 */ /* 0x000fc800078e00ff */
[--C-:B------:R-:W-:Y:S02]  /*12150*/  @!P6 IMAD.IADD R104, R104, 0x1, -R2.reuse ;  /* 0x000000016868e824 */ /* 0x100fe400078e0a02 */
[--C-:B------:R-:W-:Y:S01]  /*12160*/  @!P3 IMAD.IADD R101, R101, 0x1, -R2.reuse ;  /* 0x000000016565b824 */ /* 0x100fe200078e0a02 */
[----:B------:R-:W-:Y:S01]  /*12170*/  ISETP.GE.AND P3, PT, R246, RZ, PT ;  /* 0x000000fff600720c */ /* 0x000fe20003f66270 */
[----:B------:R-:W-:Y:S01]  /*12180*/  IMAD.MOV R7, RZ, RZ, -R7 ;  /* 0x000000ffff077224 */ /* 0x000fe200078e0a07 */
[C---:B------:R-:W-:Y:S01]  /*12190*/  ISETP.GT.U32.AND P6, PT, R2.reuse, R104, PT ;  /* 0x000000680200720c */ /* 0x040fe20003fc4070 */
[----:B------:R-:W-:Y:S02]  /*121a0*/  IMAD R107, R2, R5, R107 ;  /* 0x00000005026b7224 */ /* 0x000fe400078e026b */
[----:B------:R-:W-:Y:S02]  /*121b0*/  VIADD R236, R3, 0xc5 ;  /* 0x000000c503ec7836 */ /* 0x000fe40000000000 */
[----:B------:R-:W-:-:S02]  /*121c0*/  @!P1 IMAD.IADD R106, R106, 0x1, -R2 ;  /* 0x000000016a6a9824 */ /* 0x000fc400078e0a02 */
[----:B------:R-:W-:Y:S01]  /*121d0*/  @!P4 IMAD.MOV R99, RZ, RZ, -R99 ;  /* 0x000000ffff63c224 */ /* 0x000fe200078e0a63 */
[----:B------:R-:W-:Y:S01]  /*121e0*/  ISETP.GE.AND P4, PT, R244, RZ, PT ;  /* 0x000000fff400720c */ /* 0x000fe20003f86270 */
[C---:B------:R-:W-:Y:S01]  /*121f0*/  IMAD R109, R2.reuse, R7, R109 ;  /* 0x00000007026d7224 */ /* 0x040fe200078e026d */
[----:B------:R-:W-:Y:S01]  /*12200*/  IABS R112, R236 ;  /* 0x000000ec00707213 */ /* 0x000fe20000000000 */
[----:B------:R-:W-:Y:S01]  /*12210*/  VIADD R244, R3, 0xc6 ;  /* 0x000000c603f47836 */ /* 0x000fe20000000000 */
[C---:B------:R-:W-:Y:S01]  /*12220*/  ISETP.GT.U32.AND P1, PT, R2.reuse, R106, PT ;  /* 0x0000006a0200720c */ /* 0x040fe20003f24070 */
[----:B------:R-:W-:Y:S01]  /*12230*/  @!P2 IMAD.MOV R101, RZ, RZ, -R101 ;  /* 0x000000ffff65a224 */ /* 0x000fe200078e0a65 */
[----:B------:R-:W-:Y:S01]  /*12240*/  ISETP.GT.U32.AND P2, PT, R2, R107, PT ;  /* 0x0000006b0200720c */ /* 0x000fe20003f44070 */
[----:B------:R-:W-:Y:S01]  /*12250*/  @!P5 IMAD.MOV R103, RZ, RZ, -R103 ;  /* 0x000000ffff67d224 */ /* 0x000fe200078e0a67 */
[----:B------:R-:W-:Y:S01]  /*12260*/  IABS R110, R244 ;  /* 0x000000f4006e7213 */ /* 0x000fe20000000000 */
[----:B------:R-:W-:Y:S01]  /*12270*/  IMAD.HI.U32 R5, R4, R112, RZ ;  /* 0x0000007004057227 */ /* 0x000fe200078e00ff */
[----:B------:R-:W-:-:S03]  /*12280*/  ISETP.GT.U32.AND P5, PT, R2, R109, PT ;  /* 0x0000006d0200720c */ /* 0x000fc60003fa4070 */
[----:B------:R-:W-:Y:S02]  /*12290*/  VIADD R246, R3, 0xc4 ;  /* 0x000000c403f67836 */ /* 0x000fe40000000000 */
[----:B------:R-:W-:-:S03]  /*122a0*/  IMAD.HI.U32 R7, R4, R110, RZ ;  /* 0x0000006e04077227 */ /* 0x000fc600078e00ff */
[----:B------:R-:W-:Y:S01]  /*122b0*/  IABS R113, R246 ;  /* 0x000000f600717213 */ /* 0x000fe20000000000 */
[----:B------:R-:W-:Y:S02]  /*122c0*/  IMAD.MOV R5, RZ, RZ, -R5 ;  /* 0x000000ffff057224 */ /* 0x000fe400078e0a05 */
[--C-:B------:R-:W-:Y:S01]  /*122d0*/  @!P6 IMAD.IADD R104, R104, 0x1, -R2.reuse ;  /* 0x000000016868e824 */ /* 0x100fe200078e0a02 */
[----:B------:R-:W-:Y:S01]  /*122e0*/  ISETP.GE.AND P6, PT, R247, RZ, PT ;  /* 0x000000fff700720c */ /* 0x000fe20003fc6270 */
[----:B------:R-:W-:Y:S02]  /*122f0*/  VIADD R247, R3, 0xc3 ;  /* 0x000000c303f77836 */ /* 0x000fe40000000000 */
[----:B------:R-:W-:Y:S02]  /*12300*/  IMAD.MOV R7, RZ, RZ, -R7 ;  /* 0x000000ffff077224 */ /* 0x000fe400078e0a07 */
[--C-:B------:R-:W-:Y:S01]  /*12310*/  @!P1 IMAD.IADD R106, R106, 0x1, -R2.reuse ;  /* 0x000000016a6a9824 */ /* 0x100fe200078e0a02 */
[----:B------:R-:W-:Y:S01]  /*12320*/  IABS R115, R247 ;  /* 0x000000f700737213 */ /* 0x000fe20000000000 */
[----:B------:R-:W-:-:S02]  /*12330*/  @!P2 IMAD.IADD R107, R107, 0x1, -R2 ;  /* 0x000000016b6ba824 */ /* 0x000fc400078e0a02 */
[C---:B------:R-:W-:Y:S02]  /*12340*/  IMAD R112, R2.reuse, R5, R112 ;  /* 0x0000000502707224 */ /* 0x040fe400078e0270 */
[C---:B------:R-:W-:Y:S01]  /*12350*/  IMAD R110, R2.reuse, R7, R110 ;  /* 0x00000007026e7224 */ /* 0x040fe200078e026e */
[C---:B------:R-:W-:Y:S01]  /*12360*/  ISETP.GT.U32.AND P2, PT, R2.reuse, R107, PT ;  /* 0x0000006b0200720c */ /* 0x040fe20003f44070 */
[----:B------:R-:W-:Y:S02]  /*12370*/  @!P5 IMAD.IADD R109, R109, 0x1, -R2 ;  /* 0x000000016d6dd824 */ /* 0x000fe400078e0a02 */
[----:B------:R-:W-:Y:S01]  /*12380*/  @!P4 IMAD.MOV R106, RZ, RZ, -R106 ;  /* 0x000000ffff6ac224 */ /* 0x000fe200078e0a6a */
[----:B------:R-:W-:Y:S01]  /*12390*/  ISETP.GT.U32.AND P4, PT, R2, R112, PT ;  /* 0x000000700200720c */ /* 0x000fe20003f84070 */
[----:B------:R-:W-:Y:S01]  /*123a0*/  IMAD.HI.U32 R7, R4, R113, RZ ;  /* 0x0000007104077227 */ /* 0x000fe200078e00ff */
[C---:B------:R-:W-:Y:S02]  /*123b0*/  ISETP.GT.U32.AND P1, PT, R2.reuse, R110, PT ;  /* 0x0000006e0200720c */ /* 0x040fe40003f24070 */
[----:B------:R-:W-:Y:S01]  /*123c0*/  ISETP.GT.U32.AND P5, PT, R2, R109, PT ;  /* 0x0000006d0200720c */ /* 0x000fe20003fa4070 */
[----:B------:R-:W-:-:S02]  /*123d0*/  IMAD.MOV R7, RZ, RZ, -R7 ;  /* 0x000000ffff077224 */ /* 0x000fc400078e0a07 */
[----:B------:R-:W-:-:S04]  /*123e0*/  IMAD.HI.U32 R5, R4, R115, RZ ;  /* 0x0000007304057227 */ /* 0x000fc800078e00ff */
[C---:B------:R-:W-:Y:S02]  /*123f0*/  IMAD R113, R2.reuse, R7, R113 ;  /* 0x0000000702717224 */ /* 0x040fe400078e0271 */
[----:B------:R-:W-:Y:S02]  /*12400*/  IMAD.MOV R5, RZ, RZ, -R5 ;  /* 0x000000ffff057224 */ /* 0x000fe400078e0a05 */
[----:B------:R-:W-:Y:S02]  /*12410*/  VIADD R238, R3, 0xc2 ;  /* 0x000000c203ee7836 */ /* 0x000fe40000000000 */
[----:B------:R-:W-:Y:S02]  /*12420*/  IMAD R115, R2, R5, R115 ;  /* 0x0000000502737224 */ /* 0x000fe400078e0273 */
[--C-:B------:R-:W-:Y:S01]  /*12430*/  @!P2 IMAD.IADD R107, R107, 0x1, -R2.reuse ;  /* 0x000000016b6ba824 */ /* 0x100fe200078e0a02 */
[----:B------:R-:W-:Y:S01]  /*12440*/  IABS R116, R238 ;  /* 0x000000ee00747213 */ /* 0x000fe20000000000 */
[--C-:B------:R-:W-:Y:S01]  /*12450*/  @!P4 IMAD.IADD R112, R112, 0x1, -R2.reuse ;  /* 0x000000017070c824 */ /* 0x100fe200078e0a02 */
[----:B------:R-:W-:Y:S01]  /*12460*/  ISETP.GT.U32.AND P2, PT, R2, R113, PT ;  /* 0x000000710200720c */ /* 0x000fe20003f44070 */
[----:B------:R-:W-:-:S02]  /*12470*/  @!P1 IMAD.IADD R110, R110, 0x1, -R2 ;  /* 0x000000016e6e9824 */ /* 0x000fc400078e0a02 */
[----:B------:R-:W-:Y:S01]  /*12480*/  @!P5 IMAD.IADD R109, R109, 0x1, -R2 ;  /* 0x000000016d6dd824 */ /* 0x000fe200078e0a02 */
[C---:B------:R-:W-:Y:S01]  /*12490*/  ISETP.GT.U32.AND P5, PT, R2.reuse, R115, PT ;  /* 0x000000730200720c */ /* 0x040fe20003fa4070 */
[----:B------:R-:W-:Y:S01]  /*124a0*/  @!P0 IMAD.MOV R104, RZ, RZ, -R104 ;  /* 0x000000ffff688224 */ /* 0x000fe200078e0a68 */
[----:B------:R-:W-:Y:S01]  /*124b0*/  ISETP.GT.U32.AND P4, PT, R2, R112, PT ;  /* 0x000000700200720c */ /* 0x000fe20003f84070 */
[----:B------:R-:W-:Y:S01]  /*124c0*/  IMAD.HI.U32 R7, R4, R116, RZ ;  /* 0x0000007404077227 */ /* 0x000fe200078e00ff */
[----:B------:R-:W-:Y:S02]  /*124d0*/  ISETP.GE.AND P0, PT, R244, RZ, PT ;  /* 0x000000fff400720c */ /* 0x000fe40003f06270 */
[----:B------:R-:W-:Y:S01]  /*124e0*/  ISETP.GT.U32.AND P1, PT, R2, R110, PT ;  /* 0x0000006e0200720c */ /* 0x000fe20003f24070 */
[----:B------:R-:W-:Y:S02]  /*124f0*/  VIADD R244, R3, 0xc1 ;  /* 0x000000c103f47836 */ /* 0x000fe40000000000 */
[----:B------:R-:W-:-:S02]  /*12500*/  IMAD.MOV R7, RZ, RZ, -R7 ;  /* 0x000000ffff077224 */ /* 0x000fc400078e0a07 */
[----:B------:R-:W-:Y:S01]  /*12510*/  @!P2 IMAD.IADD R113, R113, 0x1, -R2 ;  /* 0x000000017171a824 */ /* 0x000fe200078e0a02 */
[----:B------:R-:W-:Y:S01]  /*12520*/  IABS R118, R244 ;  /* 0x000000f400767213 */ /* 0x000fe20000000000 */
[----:B------:R-:W-:Y:S01]  /*12530*/  IMAD R116, R2, R7, R116 ;  /* 0x0000000702747224 */ /* 0x000fe200078e0274 */
[----:B------:R-:W-:Y:S01]  /*12540*/  ISETP.GE.AND P2, PT, R247, RZ, PT ;  /* 0x000000fff700720c */ /* 0x000fe20003f46270 */
[----:B------:R-:W-:Y:S01]  /*12550*/  @!P3 IMAD.MOV R107, RZ, RZ, -R107 ;  /* 0x000000ffff6bb224 */ /* 0x000fe200078e0a6b */
[----:B------:R-:W-:Y:S01]  /*12560*/  ISETP.GE.AND P3, PT, R236, RZ, PT ;  /* 0x000000ffec00720c */ /* 0x000fe20003f66270 */
[----:B------:R-:W-:-:S04]  /*12570*/  IMAD.HI.U32 R5, R4, R118, RZ ;  /* 0x0000007604057227 */ /* 0x000fc800078e00ff */
[--C-:B------:R-:W-:Y:S01]  /*12580*/  @!P5 IMAD.IADD R115, R115, 0x1, -R2.reuse ;  /* 0x000000017373d824 */ /* 0x100fe200078e0a02 */
[----:B------:R-:W-:Y:S01]  /*12590*/  ISETP.GT.U32.AND P5, PT, R2, R113, PT ;  /* 0x000000710200720c */ /* 0x000fe20003fa4070 */
[--C-:B------:R-:W-:Y:S01]  /*125a0*/  @!P4 IMAD.IADD R112, R112, 0x1, -R2.reuse ;  /* 0x000000017070c824 */ /* 0x100fe200078e0a02 */
[----:B------:R-:W-:Y:S01]  /*125b0*/  ISETP.GT.U32.AND P4, PT, R2, R116, PT ;  /* 0x000000740200720c */ /* 0x000fe20003f84070 */
[----:B------:R-:W-:Y:S01]  /*125c0*/  @!P1 IMAD.IADD R110, R110, 0x1, -R2 ;  /* 0x000000016e6e9824 */ /* 0x000fe200078e0a02 */
[----:B------:R-:W-:Y:S01]  /*125d0*/  ISETP.GE.AND P1, PT, R246, RZ, PT ;  /* 0x000000fff600720c */ /* 0x000fe20003f26270 */
[----:B------:R-:W-:Y:S02]  /*125e0*/  IMAD.MOV R5, RZ, RZ, -R5 ;  /* 0x000000ffff057224 */ /* 0x000fe400078e0a05 */
[----:B------:R-:W-:Y:S02]  /*125f0*/  VIADD R247, R3, 0xc0 ;  /* 0x000000c003f77836 */ /* 0x000fe40000000000 */
[----:B------:R-:W-:-:S02]  /*12600*/  IMAD R118, R2, R5, R118 ;  /* 0x0000000502767224 */ /* 0x000fc400078e0276 */
[----:B------:R-:W-:Y:S01]  /*12610*/  @!P6 IMAD.MOV R109, RZ, RZ, -R109 ;  /* 0x000000ffff6de224 */ /* 0x000fe200078e0a6d */
[C---:B------:R-:W-:Y:S01]  /*12620*/  ISETP.GT.U32.AND P6, PT, R2.reuse, R115, PT ;  /* 0x000000730200720c */ /* 0x040fe20003fc4070 */
[----:B------:R-:W-:Y:S01]  /*12630*/  @!P3 IMAD.MOV R112, RZ, RZ, -R112 ;  /* 0x000000ffff70b224 */ /* 0x000fe200078e0a70 */
[----:B------:R-:W-:Y:S01]  /*12640*/  ISETP.GT.U32.AND P3, PT, R2, R118, PT ;  /* 0x000000760200720c */ /* 0x000fe20003f64070 */
[--C-:B------:R-:W-:Y:S01]  /*12650*/  @!P5 IMAD.IADD R113, R113, 0x1, -R2.reuse ;  /* 0x000000017171d824 */ /* 0x100fe200078e0a02 */
[----:B------:R-:W-:Y:S01]  /*12660*/  IABS R119, R247 ;  /* 0x000000f700777213 */ /* 0x000fe20000000000 */
[----:B------:R-:W-:Y:S01]  /*12670*/  @!P4 IMAD.IADD R116, R116, 0x1, -R2 ;  /* 0x000000017474c824 */ /* 0x000fe200078e0a02 */
[----:B------:R-:W-:Y:S01]  /*12680*/  ISETP.GE.AND P5, PT, R244, RZ, PT ;  /* 0x000000fff400720c */ /* 0x000fe20003fa6270 */
[----:B------:R-:W-:Y:S02]  /*12690*/  @!P1 IMAD.MOV R113, RZ, RZ, -R113 ;  /* 0x000000ffff719224 */ /* 0x000fe400078e0a71 */
[----:B------:R-:W-:Y:S01]  /*126a0*/  VIADD R246, R3, 0xbf ;  /* 0x000000bf03f67836 */ /* 0x000fe20000000000 */
[----:B------:R-:W-:Y:S01]  /*126b0*/  ISETP.GT.U32.AND P1, PT, R2, R116, PT ;  /* 0x000000740200720c */ /* 0x000fe20003f24070 */
[----:B------:R-:W-:-:S03]  /*126c0*/  IMAD.HI.U32 R7, R4, R119, RZ ;  /* 0x0000007704077227 */ /* 0x000fc600078e00ff */
[----:B------:R-:W-:Y:S01]  /*126d0*/  IABS R121, R246 ;  /* 0x000000f600797213 */ /* 0x000fe20000000000 */
[----:B------:R-:W-:Y:S01]  /*126e0*/  IMAD.MOV R7, RZ, RZ, -R7 ;  /* 0x000000ffff077224 */ /* 0x000fe200078e0a07 */
[----:B------:R-:W-:Y:S01]  /*126f0*/  ISETP.GE.AND P4, PT, R246, RZ, PT ;  /* 0x000000fff600720c */ /* 0x000fe20003f86270 */
[--C-:B------:R-:W-:Y:S01]  /*12700*/  @!P6 IMAD.IADD R115, R115, 0x1, -R2.reuse ;  /* 0x000000017373e824 */ /* 0x100fe200078e0a02 */
[----:B------:R-:W-:Y:S01]  /*12710*/  ISETP.GE.AND P6, PT, R247, RZ, PT ;  /* 0x000000fff700720c */ /* 0x000fe20003fc6270 */
[----:B------:R-:W-:Y:S02]  /*12720*/  @!P3 IMAD.IADD R118, R118, 0x1, -R2 ;  /* 0x000000017676b824 */ /* 0x000fe400078e0a02 */
[----:B------:R-:W-:Y:S02]  /*12730*/  VIADD R247, R3, 0xbe ;  /* 0x000000be03f77836 */ /* 0x000fe40000000000 */
[C---:B------:R-:W-:Y:S01]  /*12740*/  IMAD R119, R2.reuse, R7, R119 ;  /* 0x0000000702777224 */ /* 0x040fe200078e0277 */
[----:B------:R-:W-:Y:S01]  /*12750*/  ISETP.GT.U32.AND P3, PT, R2, R118, PT ;  /* 0x000000760200720c */ /* 0x000fe20003f64070 */
[----:B------:R-:W-:Y:S01]  /*12760*/  IMAD.HI.U32 R5, R4, R121, RZ ;  /* 0x0000007904057227 */ /* 0x000fe200078e00ff */
[----:B------:R-:W-:-:S03]  /*12770*/  IABS R122, R247 ;  /* 0x000000f7007a7213 */ /* 0x000fc60000000000 */
[----:B------:R-:W-:Y:S01]  /*12780*/  @!P1 IMAD.IADD R116, R116, 0x1, -R2 ;  /* 0x0000000174749824 */ /* 0x000fe200078e0a02 */
[----:B------:R-:W-:Y:S01]  /*12790*/  ISETP.GT.U32.AND P1, PT, R2, R119, PT ;  /* 0x000000770200720c */ /* 0x000fe20003f24070 */
[----:B------:R-:W-:Y:S02]  /*127a0*/  IMAD.MOV R5, RZ, RZ, -R5 ;  /* 0x000000ffff057224 */ /* 0x000fe400078e0a05 */
[----:B------:R-:W-:Y:S01]  /*127b0*/  @!P0 IMAD.MOV R110, RZ, RZ, -R110 ;  /* 0x000000ffff6e8224 */ /* 0x000fe200078e0a6e */
[----:B------:R-:W-:Y:S01]  /*127c0*/  ISETP.GE.AND P0, PT, R238, RZ, PT ;  /* 0x000000ffee00720c */ /* 0x000fe20003f06270 */
[----:B------:R-:W-:Y:S02]  /*127d0*/  IMAD R121, R2, R5, R121 ;  /* 0x0000000502797224 */ /* 0x000fe400078e0279 */
[----:B------:R-:W-:-:S04]  /*127e0*/  IMAD.HI.U32 R5, R4, R122, RZ ;  /* 0x0000007a04057227 */ /* 0x000fc800078e00ff */
[----:B------:R-:W-:Y:S02]  /*127f0*/  IMAD.MOV R5, RZ, RZ, -R5 ;  /* 0x000000ffff057224 */ /* 0x000fe400078e0a05 */
[----:B------:R-:W-:Y:S01]  /*12800*/  @!P3 IMAD.IADD R118, R118, 0x1, -R2 ;  /* 0x000000017676b824 */ /* 0x000fe200078e0a02 */
[C---:B------:R-:W-:Y:S01]  /*12810*/  ISETP.GT.U32.AND P3, PT, R2.reuse, R121, PT ;  /* 0x000000790200720c */ /* 0x040fe20003f64070 */
[----:B------:R-:W-:Y:S02]  /*12820*/  VIADD R246, R3, 0xbb ;  /* 0x000000bb03f67836 */ /* 0x000fe40000000000 */
[C---:B------:R-:W-:Y:S02]  /*12830*/  IMAD R122, R2.reuse, R5, R122 ;  /* 0x00000005027a7224 */ /* 0x040fe400078e027a */
[----:B------:R-:W-:Y:S01]  /*12840*/  @!P1 IMAD.IADD R119, R119, 0x1, -R2 ;  /* 0x0000000177779824 */ /* 0x000fe200078e0a02 */
[----:B------:R-:W-:Y:S01]  /*12850*/  IABS R126, R246 ;  /* 0x000000f6007e7213 */ /* 0x000fe20000000000 */
[----:B------:R-:W-:Y:S01]  /*12860*/  @!P0 IMAD.MOV R116, RZ, RZ, -R116 ;  /* 0x000000ffff748224 */ /* 0x000fe200078e0a74 */
[C---:B------:R-:W-:Y:S01]  /*12870*/  ISETP.GT.U32.AND P1, PT, R2.reuse, R122, PT ;  /* 0x0000007a0200720c */ /* 0x040fe20003f24070 */
[----:B------:R-:W-:Y:S01]  /*12880*/  VIADD R244, R3, 0xbc ;  /* 0x000000bc03f47836 */ /* 0x000fe20000000000 */
[----:B------:R-:W-:Y:S01]  /*12890*/  ISETP.GT.U32.AND P0, PT, R2, R119, PT ;  /* 0x000000770200720c */ /* 0x000fe20003f04070 */
[----:B------:R-:W-:-:S03]  /*128a0*/  IMAD.HI.U32 R7, R4, R126, RZ ;  /* 0x0000007e04077227 */ /* 0x000fc600078e00ff */
[----:B------:R-:W-:Y:S01]  /*128b0*/  IABS R125, R244 ;  /* 0x000000f4007d7213 */ /* 0x000fe20000000000 */
[----:B------:R-:W-:Y:S01]  /*128c0*/  @!P2 IMAD.MOV R115, RZ, RZ, -R115 ;  /* 0x000000ffff73a224 */ /* 0x000fe200078e0a73 */
[----:B------:R-:W-:Y:S01]  /*128d0*/  ISETP.GE.AND P2, PT, R247, RZ, PT ;  /* 0x000000fff700720c */ /* 0x000fe20003f46270 */
[----:B------:R-:W-:Y:S02]  /*128e0*/  @!P3 IMAD.IADD R121, R121, 0x1, -R2 ;  /* 0x000000017979b824 */ /* 0x000fe400078e0a02 */
[----:B------:R-:W-:Y:S02]  /*128f0*/  VIADD R247, R3, 0xba ;  /* 0x000000ba03f77836 */ /* 0x000fe40000000000 */
[----:B------:R-:W-:Y:S01]  /*12900*/  IMAD.MOV R7, RZ, RZ, -R7 ;  /* 0x000000ffff077224 */ /* 0x000fe200078e0a07 */
[----:B------:R-:W-:Y:S01]  /*12910*/  ISETP.GT.U32.AND P3, PT, R2, R121, PT ;  /* 0x000000790200720c */ /* 0x000fe20003f64070 */
[----:B------:R-:W-:Y:S01]  /*12920*/  IMAD.HI.U32 R9, R4, R125, RZ ;  /* 0x0000007d04097227 */ /* 0x000fe200078e00ff */
[----:B------:R-:W-:-:S03]  /*12930*/  IABS R127, R247 ;  /* 0x000000f7007f7213 */ /* 0x000fc60000000000 */
[----:B------:R-:W-:Y:S02]  /*12940*/  @!P1 IMAD.IADD R122, R122, 0x1, -R2 ;  /* 0x000000017a7a9824 */ /* 0x000fe400078e0a02 */
[C---:B------:R-:W-:Y:S02]  /*12950*/  IMAD R126, R2.reuse, R7, R126 ;  /* 0x00000007027e7224 */ /* 0x040fe400078e027e */
[----:B------:R-:W-:Y:S01]  /*12960*/  @!P0 IMAD.IADD R119, R119, 0x1, -R2 ;  /* 0x0000000177778824 */ /* 0x000fe200078e0a02 */
[C---:B------:R-:W-:Y:S01]  /*12970*/  ISETP.GT.U32.AND P1, PT, R2.reuse, R122, PT ;  /* 0x0000007a0200720c */ /* 0x040fe20003f24070 */
[C---:B------:R-:W-:Y:S02]  /*12980*/  VIADD R238, R3.reuse, 0xbd ;  /* 0x000000bd03ee7836 */ /* 0x040fe40000000000 */
[----:B------:R-:W-:Y:S02]  /*12990*/  IMAD.MOV R9, RZ, RZ, -R9 ;  /* 0x000000ffff097224 */ /* 0x000fe400078e0a09 */
[----:B------:R-:W-:Y:S01]  /*129a0*/  @!P6 IMAD.MOV R119, RZ, RZ, -R119 ;  /* 0x000000ffff77e224 */ /* 0x000fe200078e0a77 */
[----:B------:R-:W-:Y:S01]  /*129b0*/  ISETP.GT.U32.AND P6, PT, R2, R126, PT ;  /* 0x0000007e0200720c */ /* 0x000fe20003fc4070 */
[----:B------:R-:W-:Y:S01]  /*129c0*/  VIADD R236, R3, 0xb9 ;  /* 0x000000b903ec7836 */ /* 0x000fe20000000000 */
[----:B------:R-:W-:Y:S01]  /*129d0*/  IABS R124, R238 ;  /* 0x000000ee007c7213 */ /* 0x000fe20000000000 */
[----:B------:R-:W-:-:S03]  /*129e0*/  IMAD.HI.U32 R5, R4, R127, RZ ;  /* 0x0000007f04057227 */ /* 0x000fc600078e00ff */
[----:B------:R-:W-:Y:S01]  /*129f0*/  IABS R129, R236 ;  /* 0x000000ec00817213 */ /* 0x000fe20000000000 */
[----:B------:R-:W-:Y:S02]  /*12a00*/  IMAD R125, R2, R9, R125 ;  /* 0x00000009027d7224 */ /* 0x000fe400078e027d */
[----:B------:R-:W-:Y:S02]  /*12a10*/  IMAD.MOV R5, RZ, RZ, -R5 ;  /* 0x000000ffff057224 */ /* 0x000fe400078e0a05 */
[----:B------:R-:W-:Y:S01]  /*12a20*/  @!P5 IMAD.MOV R118, RZ, RZ, -R118 ;  /* 0x000000ffff76d224 */ /* 0x000fe200078e0a76 */
[----:B------:R-:W-:Y:S01]  /*12a30*/  ISETP.GE.AND P5, PT, R238, RZ, PT ;  /* 0x000000ffee00720c */ /* 0x000fe20003fa6270 */
[----:B------:R-:W-:Y:S01]  /*12a40*/  @!P3 IMAD.IADD R121, R121, 0x1, -R2 ;  /* 0x000000017979b824 */ /* 0x000fe200078e0a02 */
[----:B------:R-:W-:Y:S01]  /*12a50*/  ISETP.GT.U32.AND P3, PT, R2, R125, PT ;  /* 0x0000007d0200720c */ /* 0x000fe20003f64070 */
[----:B------:R-:W-:-:S04]  /*12a60*/  IMAD.HI.U32 R12, R4, R124, RZ ;  /* 0x0000007c040c7227 */ /* 0x000fc800078e00ff */
[----:B------:R-:W-:Y:S02]  /*12a70*/  IMAD R127, R2, R5, R127 ;  /* 0x00000005027f7224 */ /* 0x000fe400078e027f */
[----:B------:R-:W-:Y:S02]  /*12a80*/  VIADD R238, R3, 0xb8 ;  /* 0x000000b803ee7836 */ /* 0x000fe40000000000 */
[----:B------:R-:W-:-:S03]  /*12a90*/  IMAD.HI.U32 R5, R4, R129, RZ ;  /* 0x0000008104057227 */ /* 0x000fc600078e00ff */
[----:B------:R-:W-:Y:S01]  /*12aa0*/  IABS R130, R238 ;  /* 0x000000ee00827213 */ /* 0x000fe20000000000 */
[----:B------:R-:W-:Y:S02]  /*12ab0*/  IMAD.MOV R12, RZ, RZ, -R12 ;  /* 0x000000ffff0c7224 */ /* 0x000fe400078e0a0c */
[--C-:B------:R-:W-:Y:S01]  /*12ac0*/  @!P1 IMAD.IADD R122, R122, 0x1, -R2.reuse ;  /* 0x000000017a7a9824 */ /* 0x100fe200078e0a02 */
[----:B------:R-:W-:Y:S01]  /*12ad0*/  ISETP.GT.U32.AND P1, PT, R2, R127, PT ;  /* 0x0000007f0200720c */ /* 0x000fe20003f24070 */
[----:B------:R-:W-:Y:S02]  /*12ae0*/  @!P6 IMAD.IADD R126, R126, 0x1, -R2 ;  /* 0x000000017e7ee824 */ /* 0x000fe400078e0a02 */
[----:B------:R-:W-:Y:S02]  /*12af0*/  IMAD.MOV R5, RZ, RZ, -R5 ;  /* 0x000000ffff057224 */ /* 0x000fe400078e0a05 */
[C---:B------:R-:W-:Y:S02]  /*12b00*/  IMAD R124, R2.reuse, R12, R124 ;  /* 0x0000000c027c7224 */ /* 0x040fe400078e027c */
[----:B------:R-:W-:Y:S01]  /*12b10*/  @!P2 IMAD.MOV R122, RZ, RZ, -R122 ;  /* 0x000000ffff7aa224 */ /* 0x000fe200078e0a7a */
[C---:B------:R-:W-:Y:S01]  /*12b20*/  ISETP.GT.U32.AND P2, PT, R2.reuse, R126, PT ;  /* 0x0000007e0200720c */ /* 0x040fe20003f44070 */
[C---:B------:R-:W-:Y:S01]  /*12b30*/  IMAD R129, R2.reuse, R5, R129 ;  /* 0x0000000502817224 */ /* 0x040fe200078e0281 */
[----:B------:R-:W-:Y:S01]  /*12b40*/  ISETP.GT.U32.AND P0, PT, R2, R124, PT ;  /* 0x0000007c0200720c */ /* 0x000fe20003f04070 */
[----:B------:R-:W-:-:S04]  /*12b50*/  IMAD.HI.U32 R5, R4, R130, RZ ;  /* 0x0000008204057227 */ /* 0x000fc800078e00ff */
[----:B------:R-:W-:Y:S02]  /*12b60*/  @!P3 IMAD.IADD R125, R125, 0x1, -R2 ;  /* 0x000000017d7db824 */ /* 0x000fe400078e0a02 */
[----:B------:R-:W-:Y:S02]  /*12b70*/  IMAD.MOV R5, RZ, RZ, -R5 ;  /* 0x000000ffff057224 */ /* 0x000fe400078e0a05 */
[----:B------:R-:W-:Y:S01]  /*12b80*/  @!P4 IMAD.MOV R121, RZ, RZ, -R121 ;  /* 0x000000ffff79c224 */ /* 0x000fe200078e0a79 */
[C---:B------:R-:W-:Y:S01]  /*12b90*/  ISETP.GT.U32.AND P6, PT, R2.reuse, R125, PT ;  /* 0x0000007d0200720c */ /* 0x040fe20003fc4070 */
[----:B------:R-:W-:Y:S01]  /*12ba0*/  IMAD R130, R2, R5, R130 ;  /* 0x0000000502827224 */ /* 0x000fe200078e0282 */
[----:B------:R-:W-:Y:S01]  /*12bb0*/  ISETP.GE.AND P4, PT, R244, RZ, PT ;  /* 0x000000fff400720c */ /* 0x000fe20003f86270 */
[--C-:B------:R-:W-:Y:S02]  /*12bc0*/  @!P2 IMAD.IADD R126, R126, 0x1, -R2.reuse ;  /* 0x000000017e7ea824 */ /* 0x100fe400078e0a02 */
[--C-:B------:R-:W-:Y:S01]  /*12bd0*/  @!P0 IMAD.IADD R124, R124, 0x1, -R2.reuse ;  /* 0x000000017c7c8824 */ /* 0x100fe200078e0a02 */
[----:B------:R-:W-:Y:S01]  /*12be0*/  ISETP.GT.U32.AND P2, PT, R2, R130, PT ;  /* 0x000000820200720c */ /* 0x000fe20003f44070 */
[C---:B------:R-:W-:Y:S01]  /*12bf0*/  VIADD R244, R3.reuse, 0xb7 ;  /* 0x000000b703f47836 */ /* 0x040fe20000000000 */
[----:B------:R-:W-:Y:S01]  /*12c00*/  ISETP.GE.AND P0, PT, R246, RZ, PT ;  /* 0x000000fff600720c */ /* 0x000fe20003f06270 */
[----:B------:R-:W-:Y:S01]  /*12c10*/  VIADD R246, R3, 0xb6 ;  /* 0x000000b603f67836 */ /* 0x000fe20000000000 */
[C---:B------:R-:W-:Y:S01]  /*12c20*/  ISETP.GT.U32.AND P3, PT, R2.reuse, R124, PT ;  /* 0x0000007c0200720c */ /* 0x040fe20003f64070 */
[--C-:B------:R-:W-:Y:S01]  /*12c30*/  @!P1 IMAD.IADD R127, R127, 0x1, -R2.reuse ;  /* 0x000000017f7f9824 */ /* 0x100fe200078e0a02 */
[----:B------:R-:W-:Y:S01]  /*12c40*/  IABS R132, R244 ;  /* 0x000000f400847213 */ /* 0x000fe20000000000 */
[----:B------:R-:W-:Y:S01]  /*12c50*/  @!P6 IMAD.IADD R125, R125, 0x1, -R2 ;  /* 0x000000017d7de824 */ /* 0x000fe200078e0a02 */
[----:B------:R-:W-:Y:S01]  /*12c60*/  ISETP.GT.U32.AND P6, PT, R2, R129, PT ;  /* 0x000000810200720c */ /* 0x000fe20003fc4070 */
[----:B------:R-:W-:Y:S01]  /*12c70*/  VIADD R252, R3, 0x11 ;  /* 0x0000001103fc7836 */ /* 0x000fe20000000000 */
[----:B------:R-:W-:Y:S01]  /*12c80*/  IABS R133, R246 ;  /* 0x000000f600857213 */ /* 0x000fe20000000000 */
[----:B------:R-:W-:Y:S01]  /*12c90*/  IMAD.HI.U32 R5, R4, R132, RZ ;  /* 0x0000008404057227 */ /* 0x000fe200078e00ff */
[----:B------:R-:W-:-:S02]  /*12ca0*/  ISETP.GT.U32.AND P1, PT, R2, R127, PT ;  /* 0x0000007f0200720c */ /* 0x000fc40003f24070 */
[----:B------:R-:W-:Y:S01]  /*12cb0*/  IABS R154, R252 ;  /* 0x000000fc009a7213 */ /* 0x000fe20000000000 */
[----:B------:R-:W-:Y:S02]  /*12cc0*/  @!P2 IMAD.IADD R130, R130, 0x1, -R2 ;  /* 0x000000018282a824 */ /* 0x000fe400078e0a02 */
[----:B------:R-:W-:Y:S02]  /*12cd0*/  IMAD.MOV R5, RZ, RZ, -R5 ;  /* 0x000000ffff057224 */ /* 0x000fe400078e0a05 */
[----:B------:R-:W-:Y:S01]  /*12ce0*/  IMAD.HI.U32 R7, R4, R133, RZ ;  /* 0x0000008504077227 */ /* 0x000fe200078e00ff */
[----:B------:R-:W-:-:S03]  /*12cf0*/  ISETP.GT.U32.AND P2, PT, R2, R130, PT ;  /* 0x000000820200720c */ /* 0x000fc60003f44070 */
[--C-:B------:R-:W-:Y:S01]  /*12d00*/  @!P3 IMAD.IADD R124, R124, 0x1, -R2.reuse ;  /* 0x000000017c7cb824 */ /* 0x100fe200078e0a02 */
[----:B------:R-:W-:Y:S01]  /*12d10*/  ISETP.GE.AND P3, PT, R247, RZ, PT ;  /* 0x000000fff700720c */ /* 0x000fe20003f66270 */
[----:B------:R-:W-:Y:S01]  /*12d20*/  @!P6 IMAD.IADD R129, R129, 0x1, -R2 ;  /* 0x000000018181e824 */ /* 0x000fe200078e0a02 */
[----:B------:R-:W-:Y:S01]  /*12d30*/  ISETP.GE.AND P6, PT, R238, RZ, PT ;  /* 0x000000ffee00720c */ /* 0x000fe20003fc6270 */
[C---:B------:R-:W-:Y:S02]  /*12d40*/  IMAD R132, R2.reuse, R5, R132 ;  /* 0x0000000502847224 */ /* 0x040fe400078e0284 */
[----:B------:R-:W-:Y:S02]  /*12d50*/  IMAD.MOV R7, RZ, RZ, -R7 ;  /* 0x000000ffff077224 */ /* 0x000fe400078e0a07 */
[----:B------:R-:W-:Y:S01]  /*12d60*/  @!P5 IMAD.MOV R124, RZ, RZ, -R124 ;  /* 0x000000ffff7cd224 */ /* 0x000fe200078e0a7c */
[C---:B------:R-:W-:Y:S01]  /*12d70*/  ISETP.GT.U32.AND P5, PT, R2.reuse, R129, PT ;  /* 0x000000810200720c */ /* 0x040fe20003fa4070 */
[----:B------:R-:W-:Y:S01]  /*12d80*/  @!P4 IMAD.MOV R125, RZ, RZ, -R125 ;  /* 0x000000ffff7dc224 */ /* 0x000fe200078e0a7d */
[C---:B------:R-:W-:Y:S01]  /*12d90*/  ISETP.GT.U32.AND P4, PT, R2.reuse, R132, PT ;  /* 0x000000840200720c */ /* 0x040fe20003f84070 */
[----:B------:R-:W-:-:S02]  /*12da0*/  IMAD R133, R2, R7, R133 ;  /* 0x0000000702857224 */ /* 0x000fc400078e0285 */
[--C-:B------:R-:W-:Y:S01]  /*12db0*/  @!P1 IMAD.IADD R127, R127, 0x1, -R2.reuse ;  /* 0x000000017f7f9824 */ /* 0x100fe200078e0a02 */
[----:B------:R-:W-:Y:S01]  /*12dc0*/  ISETP.GE.AND P1, PT, R236, RZ, PT ;  /* 0x000000ffec00720c */ /* 0x000fe20003f26270 */
[--C-:B------:R-:W-:Y:S01]  /*12dd0*/  @!P2 IMAD.IADD R130, R130, 0x1, -R2.reuse ;  /* 0x000000018282a824 */ /* 0x100fe200078e0a02 */
[----:B------:R-:W-:Y:S01]  /*12de0*/  ISETP.GT.U32.AND P2, PT, R2, R133, PT ;  /* 0x000000850200720c */ /* 0x000fe20003f44070 */
[----:B------:R-:W-:Y:S02]  /*12df0*/  VIADD R247, R3, 0xb5 ;  /* 0x000000b503f77836 */ /* 0x000fe40000000000 */
[----:B------:R-:W-:Y:S01]  /*12e00*/  @!P3 IMAD.MOV R127, RZ, RZ, -R127 ;  /* 0x000000ffff7fb224 */ /* 0x000fe200078e0a7f */
[----:B------:R-:W-:Y:S01]  /*12e10*/  ISETP.GE.AND P3, PT, R246, RZ, PT ;  /* 0x000000fff600720c */ /* 0x000fe20003f66270 */
[--C-:B------:R-:W-:Y:S01]  /*12e20*/  @!P5 IMAD.IADD R129, R129, 0x1, -R2.reuse ;  /* 0x000000018181d824 */ /* 0x100fe200078e0a02 */
[----:B------:R-:W-:Y:S01]  /*12e30*/  IABS R135, R247 ;  /* 0x000000f700877213 */ /* 0x000fe20000000000 */
[----:B------:R-:W-:Y:S01]  /*12e40*/  @!P4 IMAD.IADD R132, R132, 0x1, -R2 ;  /* 0x000000018484c824 */ /* 0x000fe200078e0a02 */
[----:B------:R-:W-:Y:S01]  /*12e50*/  ISETP.GE.AND P5, PT, R247, RZ, PT ;  /* 0x000000fff700720c */ /* 0x000fe20003fa6270 */
[----:B------:R-:W-:-:S02]  /*12e60*/  VIADD R247, R3, 0xb4 ;  /* 0x000000b403f77836 */ /* 0x000fc40000000000 */
[----:B------:R-:W-:-:S03]  /*12e70*/  IMAD.HI.U32 R5, R4, R135, RZ ;  /* 0x0000008704057227 */ /* 0x000fc600078e00ff */
[----:B------:R-:W-:Y:S01]  /*12e80*/  IABS R136, R247 ;  /* 0x000000f700887213 */ /* 0x000fe20000000000 */
[----:B------:R-:W-:Y:S01]  /*12e90*/  @!P1 IMAD.MOV R129, RZ, RZ, -R129 ;  /* 0x000000ffff819224 */ /* 0x000fe200078e0a81 */
[C---:B------:R-:W-:Y:S01]  /*12ea0*/  ISETP.GT.U32.AND P1, PT, R2.reuse, R132, PT ;  /* 0x000000840200720c */ /* 0x040fe20003f24070 */
[----:B------:R-:W-:Y:S01]  /*12eb0*/  @!P2 IMAD.IADD R133, R133, 0x1, -R2 ;  /* 0x000000018585a824 */ /* 0x000fe200078e0a02 */
[----:B------:R-:W-:Y:S01]  /*12ec0*/  ISETP.GE.AND P4, PT, R247, RZ, PT ;  /* 0x000000fff700720c */ /* 0x000fe20003f86270 */
[----:B------:R-:W-:Y:S02]  /*12ed0*/  IMAD.MOV R5, RZ, RZ, -R5 ;  /* 0x000000ffff057224 */ /* 0x000fe400078e0a05 */
[----:B------:R-:W-:Y:S01]  /*12ee0*/  VIADD R246, R3, 0xb3 ;  /* 0x000000b303f67836 */ /* 0x000fe20000000000 */
[C---:B------:R-:W-:Y:S01]  /*12ef0*/  ISETP.GT.U32.AND P2, PT, R2.reuse, R133, PT ;  /* 0x000000850200720c */ /* 0x040fe20003f44070 */
[----:B------:R-:W-:Y:S02]  /*12f00*/  IMAD R135, R2, R5, R135 ;  /* 0x0000000502877224 */ /* 0x000fe400078e0287 */
[----:B------:R-:W-:Y:S01]  /*12f10*/  IMAD.HI.U32 R5, R4, R136, RZ ;  /* 0x0000008804057227 */ /* 0x000fe200078e00ff */
[----:B------:R-:W-:-:S03]  /*12f20*/  IABS R138, R246 ;  /* 0x000000f6008a7213 */ /* 0x000fc60000000000 */
[----:B------:R-:W-:Y:S02]  /*12f30*/  IMAD.MOV R5, RZ, RZ, -R5 ;  /* 0x000000ffff057224 */ /* 0x000fe400078e0a05 */
[----:B------:R-:W-:Y:S01]  /*12f40*/  @!P1 IMAD.IADD R132, R132, 0x1, -R2 ;  /* 0x0000000184849824 */ /* 0x000fe200078e0a02 */
[C---:B------:R-:W-:Y:S01]  /*12f50*/  ISETP.GT.U32.AND P1, PT, R2.reuse, R135, PT ;  /* 0x000000870200720c */ /* 0x040fe20003f24070 */
[C---:B------:R-:W-:Y:S02]  /*12f60*/  IMAD R136, R2.reuse, R5, R136 ;  /* 0x0000000502887224 */ /* 0x040fe400078e0288 */
[----:B------:R-:W-:Y:S02]  /*12f70*/  @!P2 IMAD.IADD R133, R133, 0x1, -R2 ;  /* 0x000000018585a824 */ /* 0x000fe400078e0a02 */
[----:B------:R-:W-:Y:S01]  /*12f80*/  VIADD R247, R3, 0xb2 ;  /* 0x000000b203f77836 */ /* 0x000fe20000000000 */
[----:B------:R-:W-:Y:S01]  /*12f90*/  ISETP.GT.U32.AND P2, PT, R2, R136, PT ;  /* 0x000000880200720c */ /* 0x000fe20003f44070 */
[----:B------:R-:W-:Y:S01]  /*12fa0*/  @!P0 IMAD.MOV R126, RZ, RZ, -R126 ;  /* 0x000000ffff7e8224 */ /* 0x000fe200078e0a7e */
[----:B------:R-:W-:Y:S01]  /*12fb0*/  ISETP.GE.AND P0, PT, R244, RZ, PT ;  /* 0x000000fff400720c */ /* 0x000fe20003f06270 */
[----:B------:R-:W-:Y:S01]  /*12fc0*/  IMAD.HI.U32 R12, R4, R138, RZ ;  /* 0x0000008a040c7227 */ /* 0x000fe200078e00ff */
[----:B------:R-:W-:-:S03]  /*12fd0*/  IABS R139, R247 ;  /* 0x000000f7008b7213 */ /* 0x000fc60000000000 */
[----:B------:R-:W-:Y:S01]  /*12fe0*/  @!P1 IMAD.IADD R135, R135, 0x1, -R2 ;  /* 0x0000000187879824 */ /* 0x000fe200078e0a02 */
[----:B------:R-:W-:Y:S01]  /*12ff0*/  ISETP.GE.AND P1, PT, R247, RZ, PT ;  /* 0x000000fff700720c */ /* 0x000fe20003f26270 */
[----:B------:R-:W-:-:S04]  /*13000*/  IMAD.HI.U32 R9, R4, R139, RZ ;  /* 0x0000008b04097227 */ /* 0x000fc800078e00ff */
[----:B------:R-:W-:Y:S01]  /*13010*/  @!P2 IMAD.IADD R136, R136, 0x1, -R2 ;  /* 0x000000018888a824 */ /* 0x000fe200078e0a02 */
[C---:B------:R-:W-:Y:S01]  /*13020*/  ISETP.GT.U32.AND P2, PT, R2.reuse, R135, PT ;  /* 0x000000870200720c */ /* 0x040fe20003f44070 */
[----:B------:R-:W-:Y:S02]  /*13030*/  IMAD.MOV R12, RZ, RZ, -R12 ;  /* 0x000000ffff0c7224 */ /* 0x000fe400078e0a0c */
[----:B------:R-:W-:Y:S02]  /*13040*/  IMAD.MOV R9, RZ, RZ, -R9 ;  /* 0x000000ffff097224 */ /* 0x000fe400078e0a09 */
[----:B------:R-:W-:Y:S02]  /*13050*/  IMAD R138, R2, R12, R138 ;  /* 0x0000000c028a7224 */ /* 0x000fe400078e028a */
[----:B------:R-:W-:Y:S02]  /*13060*/  VIADD R247, R3, 0xaf ;  /* 0x000000af03f77836 */ /* 0x000fe40000000000 */
[----:B------:R-:W-:-:S03]  /*13070*/  IMAD.HI.U32 R5, R4, R142, RZ ;  /* 0x0000008e04057227 */ /* 0x000fc600078e00ff */
[----:B------:R-:W-:Y:S01]  /*13080*/  IABS R144, R247 ;  /* 0x000000f700907213 */ /* 0x000fe20000000000 */
[C---:B------:R-:W-:Y:S02]  /*13090*/  IMAD R139, R2.reuse, R9, R139 ;  /* 0x00000009028b7224 */ /* 0x040fe400078e028b */
[----:B------:R-:W-:Y:S01]  /*130a0*/  @!P0 IMAD.MOV R132, RZ, RZ, -R132 ;  /* 0x000000ffff848224 */ /* 0x000fe200078e0a84 */
[C---:B------:R-:W-:Y:S01]  /*130b0*/  ISETP.GT.U32.AND P0, PT, R2.reuse, R136, PT ;  /* 0x000000880200720c */ /* 0x040fe20003f04070 */
[----:B------:R-:W-:Y:S01]  /*130c0*/  @!P3 IMAD.MOV R133, RZ, RZ, -R133 ;  /* 0x000000ffff85b224 */ /* 0x000fe200078e0a85 */
        /* <DEDUP_REMOVED lines=8> */
[----:B------:R-:W-:Y:S02]  /*13150*/  IMAD R141, R2, R7, R141 ;  /* 0x00000007028d7224 */ /* 0x000fe400078e028d */
[----:B------:R-:W-:Y:S02]  /*13160*/  IMAD.MOV R5, RZ, RZ, -R5 ;  /* 0x000000ffff057224 */ /* 0x000fe400078e0a05 */
[--C-:B------:R-:W-:Y:S01]  /*13170*/  @!P0 IMAD.IADD R136, R136, 0x1, -R2.reuse ;  /* 0x0000000188888824 */ /* 0x100fe200078e0a02 */
[----:B------:R-:W-:Y:S01]  /*13180*/  ISETP.GT.U32.AND P0, PT, R2, R141, PT ;  /* 0x0000008d0200720c */ /* 0x000fe20003f04070 */
[----:B------:R-:W-:Y:S01]  /*13190*/  @!P3 IMAD.IADD R138, R138, 0x1, -R2 ;  /* 0x000000018a8ab824 */ /* 0x000fe200078e0a02 */
[C---:B------:R-:W-:Y:S01]  /*131a0*/  ISETP.GT.U32.AND P3, PT, R2.reuse, R142, PT ;  /* 0x0000008e0200720c */ /* 0x040fe20003f64070 */
[----:B------:R-:W-:Y:S02]  /*131b0*/  IMAD R144, R2, R5, R144 ;  /* 0x0000000502907224 */ /* 0x000fe400078e0290 */
[----:B------:R-:W-:-:S02]  /*131c0*/  @!P2 IMAD.IADD R139, R139, 0x1, -R2 ;  /* 0x000000018b8ba824 */ /* 0x000fc400078e0a02 */
[----:B------:R-:W-:Y:S01]  /*131d0*/  VIADD R238, R3, 0xac ;  /* 0x000000ac03ee7836 */ /* 0x000fe20000000000 */
[----:B------:R-:W-:Y:S01]  /*131e0*/  ISETP.GT.U32.AND P2, PT, R2, R144, PT ;  /* 0x000000900200720c */ /* 0x000fe20003f44070 */
[----:B------:R-:W-:-:S03]  /*131f0*/  IMAD.HI.U32 R9, R4, R145, RZ ;  /* 0x0000009104097227 */ /* 0x000fc600078e00ff */
[----:B------:R-:W-:Y:S01]  /*13200*/  IABS R148, R238 ;  /* 0x000000ee00947213 */ /* 0x000fe20000000000 */
[--C-:B------:R-:W-:Y:S01]  /*13210*/  @!P0 IMAD.IADD R141, R141, 0x1, -R2.reuse ;  /* 0x000000018d8d8824 */ /* 0x100fe200078e0a02 */
[----:B------:R-:W-:Y:S01]  /*13220*/  ISETP.GT.U32.AND P0, PT, R2, R138, PT ;  /* 0x0000008a0200720c */ /* 0x000fe20003f04070 */
[----:B------:R-:W-:Y:S02]  /*13230*/  @!P3 IMAD.IADD R142, R142, 0x1, -R2 ;  /* 0x000000018e8eb824 */ /* 0x000fe400078e0a02 */
[----:B------:R-:W-:Y:S01]  /*13240*/  IMAD.MOV R9, RZ, RZ, -R9 ;  /* 0x000000ffff097224 */ /* 0x000fe200078e0a09 */
[----:B------:R-:W-:Y:S01]  /*13250*/  ISETP.GT.U32.AND P3, PT, R2, R141, PT ;  /* 0x0000008d0200720c */ /* 0x000fe20003f64070 */
[----:B------:R-:W-:-:S04]  /*13260*/  IMAD.HI.U32 R5, R4, R148, RZ ;  /* 0x0000009404057227 */ /* 0x000fc800078e00ff */
[----:B------:R-:W-:Y:S01]  /*13270*/  @!P2 IMAD.IADD R144, R144, 0x1, -R2 ;  /* 0x000000019090a824 */ /* 0x000fe200078e0a02 */
[C---:B------:R-:W-:Y:S01]  /*13280*/  ISETP.GT.U32.AND P2, PT, R2.reuse, R142, PT ;  /* 0x0000008e0200720c */ /* 0x040fe20003f44070 */
[C---:B------:R-:W-:Y:S02]  /*13290*/  IMAD R145, R2.reuse, R9, R145 ;  /* 0x0000000902917224 */ /* 0x040fe400078e0291 */
[----:B------:R-:W-:Y:S02]  /*132a0*/  IMAD.MOV R5, RZ, RZ, -R5 ;  /* 0x000000ffff057224 */ /* 0x000fe400078e0a05 */
[C---:B------:R-:W-:Y:S02]  /*132b0*/  VIADD R236, R3.reuse, 0xad ;  /* 0x000000ad03ec7836 */ /* 0x040fe40000000000 */
[----:B------:R-:W-:Y:S02]  /*132c0*/  IMAD R148, R2, R5, R148 ;  /* 0x0000000502947224 */ /* 0x000fe400078e0294 */
[--C-:B------:R-:W-:Y:S01]  /*132d0*/  @!P0 IMAD.IADD R138, R138, 0x1, -R2.reuse ;  /* 0x000000018a8a8824 */ /* 0x100fe200078e0a02 */
[----:B------:R-:W-:Y:S01]  /*132e0*/  ISETP.GT.U32.AND P0, PT, R2, R145, PT ;  /* 0x000000910200720c */ /* 0x000fe20003f04070 */
[----:B------:R-:W-:Y:S01]  /*132f0*/  @!P5 IMAD.MOV R135, RZ, RZ, -R135 ;  /* 0x000000ffff87d224 */ /* 0x000fe200078e0a87 */
[----:B------:R-:W-:Y:S01]  /*13300*/  IABS R147, R236 ;  /* 0x000000ec00937213 */ /* 0x000fe20000000000 */
[----:B------:R-:W-:Y:S01]  /*13310*/  @!P2 IMAD.IADD R142, R142, 0x1, -R2 ;  /* 0x000000018e8ea824 */ /* 0x000fe200078e0a02 */
[C---:B------:R-:W-:Y:S01]  /*13320*/  ISETP.GT.U32.AND P2, PT, R2.reuse, R148, PT ;  /* 0x000000940200720c */ /* 0x040fe20003f44070 */
[----:B------:R-:W-:Y:S01]  /*13330*/  VIADD R244, R3, 0xab ;  /* 0x000000ab03f47836 */ /* 0x000fe20000000000 */
[----:B------:R-:W-:Y:S01]  /*13340*/  ISETP.GT.U32.AND P5, PT, R2, R139, PT ;  /* 0x0000008b0200720c */ /* 0x000fe20003fa4070 */
[----:B------:R-:W-:-:S03]  /*13350*/  IMAD.HI.U32 R7, R4, R147, RZ ;  /* 0x0000009304077227 */ /* 0x000fc600078e00ff */
[----:B------:R-:W-:Y:S01]  /*13360*/  IABS R149, R244 ;  /* 0x000000f400957213 */ /* 0x000fe20000000000 */
[----:B------:R-:W-:Y:S02]  /*13370*/  IMAD.MOV R7, RZ, RZ, -R7 ;  /* 0x000000ffff077224 */ /* 0x000fe400078e0a07 */
[----:B------:R-:W-:Y:S01]  /*13380*/  @!P6 IMAD.MOV R130, RZ, RZ, -R130 ;  /* 0x000000ffff82e224 */ /* 0x000fe200078e0a82 */
[----:B------:R-:W-:Y:S01]  /*13390*/  ISETP.GE.AND P6, PT, R246, RZ, PT ;  /* 0x000000fff600720c */ /* 0x000fe20003fc6270 */
[----:B------:R-:W-:Y:S01]  /*133a0*/  @!P4 IMAD.MOV R136, RZ, RZ, -R136 ;  /* 0x000000ffff88c224 */ /* 0x000fe200078e0a88 */
[----:B------:R-:W-:Y:S01]  /*133b0*/  ISETP.GT.U32.AND P4, PT, R2, R144, PT ;  /* 0x000000900200720c */ /* 0x000fe20003f84070 */
[--C-:B------:R-:W-:Y:S01]  /*133c0*/  @!P3 IMAD.IADD R141, R141, 0x1, -R2.reuse ;  /* 0x000000018d8db824 */ /* 0x100fe200078e0a02 */
[----:B------:R-:W-:Y:S01]  /*133d0*/  ISETP.GE.AND P3, PT, R222, RZ, PT ;  /* 0x000000ffde00720c */ /* 0x000fe20003f66270 */
[----:B------:R-:W-:Y:S01]  /*133e0*/  @!P0 IMAD.IADD R145, R145, 0x1, -R2 ;  /* 0x0000000191918824 */ /* 0x000fe200078e0a02 */
[----:B------:R-:W-:Y:S01]  /*133f0*/  ISETP.GE.AND P0, PT, R247, RZ, PT ;  /* 0x000000fff700720c */ /* 0x000fe20003f06270 */
[----:B------:R-:W-:-:S02]  /*13400*/  VIADD R246, R3, 0xaa ;  /* 0x000000aa03f67836 */ /* 0x000fc40000000000 */
[----:B------:R-:W-:Y:S02]  /*13410*/  IMAD R147, R2, R7, R147 ;  /* 0x0000000702937224 */ /* 0x000fe400078e0293 */
[--C-:B------:R-:W-:Y:S01]  /*13420*/  @!P2 IMAD.IADD R148, R148, 0x1, -R2.reuse ;  /* 0x000000019494a824 */ /* 0x100fe200078e0a02 */
[----:B------:R-:W-:Y:S01]  /*13430*/  ISETP.GT.U32.AND P2, PT, R2, R145, PT ;  /* 0x000000910200720c */ /* 0x000fe20003f44070 */
[----:B------:R-:W-:Y:S01]  /*13440*/  @!P5 IMAD.IADD R139, R139, 0x1, -R2 ;  /* 0x000000018b8bd824 */ /* 0x000fe200078e0a02 */
        /* <DEDUP_REMOVED lines=9> */
[----:B------:R-:W-:Y:S01]  /*134e0*/  @!P3 IMAD.MOV R141, RZ, RZ, -R141 ;  /* 0x000000ffff8db224 */ /* 0x000fe200078e0a8d */
[C---:B------:R-:W-:Y:S01]  /*134f0*/  ISETP.GT.U32.AND P3, PT, R2.reuse, R148, PT ;  /* 0x000000940200720c */ /* 0x040fe20003f64070 */
[----:B------:R-:W-:Y:S02]  /*13500*/  IMAD.MOV R5, RZ, RZ, -R5 ;  /* 0x000000ffff057224 */ /* 0x000fe400078e0a05 */
[----:B------:R-:W-:Y:S02]  /*13510*/  IMAD R149, R2, R7, R149 ;  /* 0x0000000702957224 */ /* 0x000fe400078e0295 */
[----:B------:R-:W-:Y:S01]  /*13520*/  @!P2 IMAD.IADD R145, R145, 0x1, -R2 ;  /* 0x000000019191a824 */ /* 0x000fe200078e0a02 */
[----:B------:R-:W-:Y:S01]  /*13530*/  ISETP.GE.AND P2, PT, R238, RZ, PT ;  /* 0x000000ffee00720c */ /* 0x000fe20003f46270 */
[----:B------:R-:W-:-:S02]  /*13540*/  IMAD R150, R2, R5, R150 ;  /* 0x0000000502967224 */ /* 0x000fc400078e0296 */
[----:B------:R-:W-:Y:S01]  /*13550*/  @!P5 IMAD.IADD R147, R147, 0x1, -R2 ;  /* 0x000000019393d824 */ /* 0x000fe200078e0a02 */
[----:B------:R-:W-:Y:S01]  /*13560*/  ISETP.GE.AND P5, PT, R230, RZ, PT ;  /* 0x000000ffe600720c */ /* 0x000fe20003fa6270 */
[----:B------:R-:W-:Y:S01]  /*13570*/  @!P6 IMAD.MOV R138, RZ, RZ, -R138 ;  /* 0x000000ffff8ae224 */ /* 0x000fe200078e0a8a */
[----:B------:R-:W-:Y:S01]  /*13580*/  ISETP.GT.U32.AND P6, PT, R2, R149, PT ;  /* 0x000000950200720c */ /* 0x000fe20003fc4070 */
[----:B------:R-:W-:-:S04]  /*13590*/  IMAD.HI.U32 R5, R4, R152, RZ ;  /* 0x0000009804057227 */ /* 0x000fc800078e00ff */
[----:B------:R-:W-:Y:S01]  /*135a0*/  @!P1 IMAD.MOV R139, RZ, RZ, -R139 ;  /* 0x000000ffff8b9224 */ /* 0x000fe200078e0a8b */
[C---:B------:R-:W-:Y:S01]  /*135b0*/  ISETP.GT.U32.AND P1, PT, R2.reuse, R147, PT ;  /* 0x000000930200720c */ /* 0x040fe20003f24070 */
[----:B------:R-:W-:Y:S01]  /*135c0*/  @!P0 IMAD.MOV R144, RZ, RZ, -R144 ;  /* 0x000000ffff908224 */ /* 0x000fe200078e0a90 */
[----:B------:R-:W-:Y:S01]  /*135d0*/  ISETP.GT.U32.AND P0, PT, R2, R150, PT ;  /* 0x000000960200720c */ /* 0x000fe20003f04070 */
[----:B------:R-:W-:Y:S02]  /*135e0*/  IMAD.MOV R5, RZ, RZ, -R5 ;  /* 0x000000ffff057224 */ /* 0x000fe400078e0a05 */
[----:B------:R-:W-:Y:S01]  /*135f0*/  @!P4 IMAD.MOV R142, RZ, RZ, -R142 ;  /* 0x000000ffff8ec224 */ /* 0x000fe200078e0a8e */
[----:B------:R-:W-:Y:S01]  /*13600*/  ISETP.GE.AND P4, PT, R236, RZ, PT ;  /* 0x000000ffec00720c */ /* 0x000fe20003f86270 */
[----:B------:R-:W-:Y:S01]  /*13610*/  @!P3 IMAD.IADD R148, R148, 0x1, -R2 ;  /* 0x000000019494b824 */ /* 0x000fe200078e0a02 */
[----:B------:R-:W-:Y:S01]  /*13620*/  ISETP.GE.AND P3, PT, R246, RZ, PT ;  /* 0x000000fff600720c */ /* 0x000fe20003f66270 */
[----:B------:R-:W-:-:S02]  /*13630*/  IMAD R152, R2, R5, R152 ;  /* 0x0000000502987224 */ /* 0x000fc400078e0298 */
[----:B------:R-:W-:Y:S02]  /*13640*/  @!P2 IMAD.MOV R148, RZ, RZ, -R148 ;  /* 0x000000ffff94a224 */ /* 0x000fe400078e0a94 */
[--C-:B------:R-:W-:Y:S01]  /*13650*/  @!P6 IMAD.IADD R149, R149, 0x1, -R2.reuse ;  /* 0x000000019595e824 */ /* 0x100fe200078e0a02 */
[----:B------:R-:W-:Y:S01]  /*13660*/  ISETP.GT.U32.AND P2, PT, R2, R152, PT ;  /* 0x000000980200720c */ /* 0x000fe20003f44070 */
[--C-:B------:R-:W-:Y:S01]  /*13670*/  @!P1 IMAD.IADD R147, R147, 0x1, -R2.reuse ;  /* 0x0000000193939824 */ /* 0x100fe200078e0a02 */
[----:B------:R-:W-:Y:S01]  /*13680*/  ISETP.GE.AND P6, PT, R247, RZ, PT ;  /* 0x000000fff700720c */ /* 0x000fe20003fc6270 */
[C---:B------:R-:W-:Y:S01]  /*13690*/  VIADD R247, R3.reuse, 0xa8 ;  /* 0x000000a803f77836 */ /* 0x040fe20000000000 */
[----:B------:R-:W-:Y:S01]  /*136a0*/  ISETP.GE.AND P1, PT, R244, RZ, PT ;  /* 0x000000fff400720c */ /* 0x000fe20003f26270 */
[--C-:B------:R-:W-:Y:S01]  /*136b0*/  @!P0 IMAD.IADD R150, R150, 0x1, -R2.reuse ;  /* 0x0000000196968824 */ /* 0x100fe200078e0a02 */
[C---:B------:R-:W-:Y:S01]  /*136c0*/  ISETP.GT.U32.AND P0, PT, R2.reuse, R149, PT ;  /* 0x000000950200720c */ /* 0x040fe20003f04070 */
[----:B------:R-:W-:Y:S01]  /*136d0*/  VIADD R246, R3, 0xa7 ;  /* 0x000000a703f67836 */ /* 0x000fe20000000000 */
[----:B------:R-:W-:Y:S01]  /*136e0*/  IABS R153, R247 ;  /* 0x000000f700997213 */ /* 0x000fe20000000000 */
[----:B------:R-:W-:Y:S01]  /*136f0*/  @!P5 IMAD.MOV R145, RZ, RZ, -R145 ;  /* 0x000000ffff91d224 */ /* 0x000fe200078e0a91 */
[----:B------:R-:W-:Y:S01]  /*13700*/  ISETP.GE.AND P5, PT, R247, RZ, PT ;  /* 0x000000fff700720c */ /* 0x000fe20003fa6270 */
[----:B------:R-:W-:Y:S01]  /*13710*/  @!P4 IMAD.MOV R147, RZ, RZ, -R147 ;  /* 0x000000ffff93c224 */ /* 0x000fe200078e0a93 */
[----:B------:R-:W-:Y:S01]  /*13720*/  IABS R155, R246 ;  /* 0x000000f6009b7213 */ /* 0x000fe20000000000 */
[----:B------:R-:W-:Y:S01]  /*13730*/  VIADD R247, R3, 0xa6 ;  /* 0x000000a603f77836 */ /* 0x000fe20000000000 */
[----:B------:R-:W-:Y:S01]  /*13740*/  ISETP.GT.U32.AND P4, PT, R2, R150, PT ;  /* 0x000000960200720c */ /* 0x000fe20003f84070 */
[----:B------:R-:W-:-:S02]  /*13750*/  @!P2 IMAD.IADD R152, R152, 0x1, -R2 ;  /* 0x000000019898a824 */ /* 0x000fc400078e0a02 */
[----:B------:R-:W-:Y:S01]  /*13760*/  IMAD.HI.U32 R7, R4, R155, RZ ;  /* 0x0000009b04077227 */ /* 0x000fe200078e00ff */
[----:B------:R-:W-:Y:S02]  /*13770*/  IABS R156, R247 ;  /* 0x000000f7009c7213 */ /* 0x000fe40000000000 */
[----:B------:R-:W-:Y:S01]  /*13780*/  ISETP.GT.U32.AND P2, PT, R2, R152, PT ;  /* 0x000000980200720c */ /* 0x000fe20003f44070 */
[----:B------:R-:W-:-:S04]  /*13790*/  IMAD.HI.U32 R9, R4, R153, RZ ;  /* 0x0000009904097227 */ /* 0x000fc800078e00ff */
[----:B------:R-:W-:-:S04]  /*137a0*/  IMAD.HI.U32 R5, R4, R156, RZ ;  /* 0x0000009c04057227 */ /* 0x000fc800078e00ff */
[----:B------:R-:W-:Y:S02]  /*137b0*/  IMAD.MOV R7, RZ, RZ, -R7 ;  /* 0x000000ffff077224 */ /* 0x000fe400078e0a07 */
[----:B------:R-:W-:Y:S02]  /*137c0*/  IMAD.MOV R9, RZ, RZ, -R9 ;  /* 0x000000ffff097224 */ /* 0x000fe400078e0a09 */
[----:B------:R-:W-:Y:S02]  /*137d0*/  VIADD R228, R3, 0xa5 ;  /* 0x000000a503e47836 */ /* 0x000fe40000000000 */
[----:B------:R-:W-:Y:S01]  /*137e0*/  @!P4 IMAD.IADD R150, R150, 0x1, -R2 ;  /* 0x000000019696c824 */ /* 0x000fe200078e0a02 */
[----:B------:R-:W-:Y:S01]  /*137f0*/  ISETP.GE.AND P4, PT, R247, RZ, PT ;  /* 0x000000fff700720c */ /* 0x000fe20003f86270 */
[----:B------:R-:W-:Y:S01]  /*13800*/  IMAD.MOV R5, RZ, RZ, -R5 ;  /* 0x000000ffff057224 */ /* 0x000fe200078e0a05 */
[----:B------:R-:W-:Y:S01]  /*13810*/  IABS R158, R228 ;  /* 0x000000e4009e7213 */ /* 0x000fe20000000000 */
[----:B------:R-:W-:-:S02]  /*13820*/  IMAD R155, R2, R7, R155 ;  /* 0x00000007029b7224 */ /* 0x000fc400078e029b */
[----:B------:R-:W-:Y:S01]  /*13830*/  @!P0 IMAD.IADD R149, R149, 0x1, -R2 ;  /* 0x0000000195958824 */ /* 0x000fe200078e0a02 */
[----:B------:R-:W-:Y:S01]  /*13840*/  ISETP.GE.AND P0, PT, R246, RZ, PT ;  /* 0x000000fff600720c */ /* 0x000fe20003f06270 */
[C---:B------:R-:W-:Y:S02]  /*13850*/  IMAD R153, R2.reuse, R9, R153 ;  /* 0x0000000902997224 */ /* 0x040fe400078e0299 */
[C---:B------:R-:W-:Y:S02]  /*13860*/  IMAD R156, R2.reuse, R5, R156 ;  /* 0x00000005029c7224 */ /* 0x040fe400078e029c */
[----:B------:R-:W-:Y:S01]  /*13870*/  @!P3 IMAD.MOV R150, RZ, RZ, -R150 ;  /* 0x000000ffff96b224 */ /* 0x000fe200078e0a96 */
[C---:B------:R-:W-:Y:S01]  /*13880*/  ISETP.GT.U32.AND P3, PT, R2.reuse, R155, PT ;  /* 0x0000009b0200720c */ /* 0x040fe20003f64070 */
[----:B------:R-:W-:Y:S01]  /*13890*/  @!P1 IMAD.MOV R149, RZ, RZ, -R149 ;  /* 0x000000ffff959224 */ /* 0x000fe200078e0a95 */
[----:B------:R-:W-:Y:S01]  /*138a0*/  ISETP.GT.U32.AND P1, PT, R2, R153, PT ;  /* 0x000000990200720c */ /* 0x000fe20003f24070 */
[----:B------:R-:W-:-:S04]  /*138b0*/  IMAD.HI.U32 R5, R4, R158, RZ ;  /* 0x0000009e04057227 */ /* 0x000fc800078e00ff */
[----:B------:R-:W-:Y:S01]  /*138c0*/  @!P2 IMAD.IADD R152, R152, 0x1, -R2 ;  /* 0x000000019898a824 */ /* 0x000fe200078e0a02 */
[C---:B------:R-:W-:Y:S01]  /*138d0*/  ISETP.GT.U32.AND P2, PT, R2.reuse, R156, PT ;  /* 0x0000009c0200720c */ /* 0x040fe20003f44070 */
[----:B------:R-:W-:Y:S02]  /*138e0*/  IMAD.MOV R5, RZ, RZ, -R5 ;  /* 0x000000ffff057224 */ /* 0x000fe400078e0a05 */
[----:B------:R-:W-:Y:S02]  /*138f0*/  VIADD R236, R3, 0xa3 ;  /* 0x000000a303ec7836 */ /* 0x000fe40000000000 */
[C---:B------:R-:W-:Y:S02]  /*13900*/  IMAD R158, R2.reuse, R5, R158 ;  /* 0x00000005029e7224 */ /* 0x040fe400078e029e */
[--C-:B------:R-:W-:Y:S01]  /*13910*/  @!P3 IMAD.IADD R155, R155, 0x1, -R2.reuse ;  /* 0x000000019b9bb824 */ /* 0x100fe200078e0a02 */
[----:B------:R-:W-:Y:S01]  /*13920*/  IABS R162, R236 ;  /* 0x000000ec00a27213 */ /* 0x000fe20000000000 */
[----:B------:R-:W-:Y:S01]  /*13930*/  @!P1 IMAD.IADD R153, R153, 0x1, -R2 ;  /* 0x0000000199999824 */ /* 0x000fe200078e0a02 */
[----:B------:R-:W-:Y:S01]  /*13940*/  ISETP.GT.U32.AND P1, PT, R2, R158, PT ;  /* 0x0000009e0200720c */ /* 0x000fe20003f24070 */
[----:B------:R-:W-:-:S02]  /*13950*/  VIADD R230, R3, 0xa4 ;  /* 0x000000a403e67836 */ /* 0x000fc40000000000 */
[----:B------:R-:W-:Y:S01]  /*13960*/  @!P2 IMAD.IADD R156, R156, 0x1, -R2 ;  /* 0x000000019c9ca824 */ /* 0x000fe200078e0a02 */
[----:B------:R-:W-:Y:S01]  /*13970*/  ISETP.GT.U32.AND P2, PT, R2, R155, PT ;  /* 0x0000009b0200720c */ /* 0x000fe20003f44070 */
[----:B------:R-:W-:Y:S01]  /*13980*/  IMAD.HI.U32 R5, R4, R162, RZ ;  /* 0x000000a204057227 */ /* 0x000fe200078e00ff */
[----:B------:R-:W-:Y:S02]  /*13990*/  IABS R160, R230 ;  /* 0x000000e600a07213 */ /* 0x000fe40000000000 */
[C---:B------:R-:W-:Y:S01]  /*139a0*/  ISETP.GT.U32.AND P3, PT, R2.reuse, R153, PT ;  /* 0x000000990200720c */ /* 0x040fe20003f64070 */
[----:B------:R-:W-:Y:S02]  /*139b0*/  IMAD.MOV R5, RZ, RZ, -R5 ;  /* 0x000000ffff057224 */ /* 0x000fe400078e0a05 */
[----:B------:R-:W-:Y:S02]  /*139c0*/  VIADD R244, R3, 0xa2 ;  /* 0x000000a203f47836 */ /* 0x000fe40000000000 */
[----:B------:R-:W-:-:S02]  /*139d0*/  IMAD R162, R2, R5, R162 ;  /* 0x0000000502a27224 */ /* 0x000fc400078e02a2 */
[----:B------:R-:W-:Y:S01]  /*139e0*/  @!P1 IMAD.IADD R158, R158, 0x1, -R2 ;  /* 0x000000019e9e9824 */ /* 0x000fe200078e0a02 */
[----:B------:R-:W-:Y:S01]  /*139f0*/  IABS R164, R244 ;  /* 0x000000f400a47213 */ /* 0x000fe20000000000 */
[----:B------:R-:W-:-:S03]  /*13a00*/  IMAD.HI.U32 R7, R4, R160, RZ ;  /* 0x000000a004077227 */ /* 0x000fc600078e00ff */
[C---:B------:R-:W-:Y:S01]  /*13a10*/  ISETP.GT.U32.AND P1, PT, R2.reuse, R158, PT ;  /* 0x0000009e0200720c */ /* 0x040fe20003f24070 */
[----:B------:R-:W-:Y:S01]  /*13a20*/  @!P6 IMAD.MOV R152, RZ, RZ, -R152 ;  /* 0x000000ffff98e224 */ /* 0x000fe200078e0a98 */
[C---:B------:R-:W-:Y:S01]  /*13a30*/  ISETP.GT.U32.AND P6, PT, R2.reuse, R156, PT ;  /* 0x0000009c0200720c */ /* 0x040fe20003fc4070 */
[----:B------:R-:W-:Y:S01]  /*13a40*/  @!P2 IMAD.IADD R155, R155, 0x1, -R2 ;  /* 0x000000019b9ba824 */ /* 0x000fe200078e0a02 */
[----:B------:R-:W-:Y:S01]  /*13a50*/  ISETP.GT.U32.AND P2, PT, R2, R162, PT ;  /* 0x000000a20200720c */ /* 0x000fe20003f44070 */
[----:B------:R-:W-:Y:S02]  /*13a60*/  IMAD.MOV R7, RZ, RZ, -R7 ;  /* 0x000000ffff077224 */ /* 0x000fe400078e0a07 */
[----:B------:R-:W-:-:S04]  /*13a70*/  IMAD.HI.U32 R5, R4, R164, RZ ;  /* 0x000000a404057227 */ /* 0x000fc800078e00ff */
[C---:B------:R-:W-:Y:S02]  /*13a80*/  VIADD R247, R3.reuse, 0xa1 ;  /* 0x000000a103f77836 */ /* 0x040fe40000000000 */
[C---:B------:R-:W-:Y:S02]  /*13a90*/  IMAD R160, R2.reuse, R7, R160 ;  /* 0x0000000702a07224 */ /* 0x040fe400078e02a0 */
[----:B------:R-:W-:Y:S01]  /*13aa0*/  IMAD.MOV R5, RZ, RZ, -R5 ;  /* 0x000000ffff057224 */ /* 0x000fe200078e0a05 */
[----:B------:R-:W-:Y:S01]  /*13ab0*/  IABS R166, R247 ;  /* 0x000000f700a67213 */ /* 0x000fe20000000000 */
[----:B------:R-:W-:Y:S02]  /*13ac0*/  VIADD R246, R3, 0xa0 ;  /* 0x000000a003f67836 */ /* 0x000fe40000000000 */
[----:B------:R-:W-:Y:S01]  /*13ad0*/  @!P3 IMAD.IADD R153, R153, 0x1, -R2 ;  /* 0x000000019999b824 */ /* 0x000fe200078e0a02 */
[C---:B------:R-:W-:Y:S01]  /*13ae0*/  ISETP.GT.U32.AND P3, PT, R2.reuse, R160, PT ;  /* 0x000000a00200720c */ /* 0x040fe20003f64070 */
[----:B------:R-:W-:Y:S01]  /*13af0*/  IMAD R164, R2, R5, R164 ;  /* 0x0000000502a47224 */ /* 0x000fe200078e02a4 */
[----:B------:R-:W-:Y:S01]  /*13b00*/  IABS R168, R246 ;  /* 0x000000f600a87213 */ /* 0x000fe20000000000 */
[--C-:B------:R-:W-:Y:S01]  /*13b10*/  @!P6 IMAD.IADD R156, R156, 0x1, -R2.reuse ;  /* 0x000000019c9ce824 */ /* 0x100fe200078e0a02 */
[----:B------:R-:W-:Y:S01]  /*13b20*/  ISETP.GE.AND P6, PT, R228, RZ, PT ;  /* 0x000000ffe400720c */ /* 0x000fe20003fc6270 */
[----:B------:R-:W-:Y:S01]  /*13b30*/  @!P2 IMAD.IADD R162, R162, 0x1, -R2 ;  /* 0x00000001a2a2a824 */ /* 0x000fe200078e0a02 */
[----:B------:R-:W-:Y:S01]  /*13b40*/  ISETP.GE.AND P2, PT, R236, RZ, PT ;  /* 0x000000ffec00720c */ /* 0x000fe20003f46270 */
[----:B------:R-:W-:-:S04]  /*13b50*/  IMAD.HI.U32 R5, R4, R166, RZ ;  /* 0x000000a604057227 */ /* 0x000fc800078e00ff */
[----:B------:R-:W-:Y:S01]  /*13b60*/  @!P1 IMAD.IADD R158, R158, 0x1, -R2 ;  /* 0x000000019e9e9824 */ /* 0x000fe200078e0a02 */
[C---:B------:R-:W-:Y:S01]  /*13b70*/  ISETP.GT.U32.AND P1, PT, R2.reuse, R164, PT ;  /* 0x000000a40200720c */ /* 0x040fe20003f24070 */
[----:B------:R-:W-:Y:S01]  /*13b80*/  @!P5 IMAD.MOV R153, RZ, RZ, -R153 ;  /* 0x000000ffff99d224 */ /* 0x000fe200078e0a99 */
[----:B------:R-:W-:Y:S01]  /*13b90*/  ISETP.GT.U32.AND P5, PT, R2, R162, PT ;  /* 0x000000a20200720c */ /* 0x000fe20003fa4070 */
[----:B------:R-:W-:Y:S02]  /*13ba0*/  IMAD.MOV R5, RZ, RZ, -R5 ;  /* 0x000000ffff057224 */ /* 0x000fe400078e0a05 */
[----:B------:R-:W-:-:S04]  /*13bb0*/  IMAD.HI.U32 R7, R4, R168, RZ ;  /* 0x000000a804077227 */ /* 0x000fc800078e00ff */
[----:B------:R-:W-:Y:S02]  /*13bc0*/  IMAD R166, R2, R5, R166 ;  /* 0x0000000502a67224 */ /* 0x000fe400078e02a6 */
[----:B------:R-:W-:Y:S02]  /*13bd0*/  IMAD.MOV R7, RZ, RZ, -R7 ;  /* 0x000000ffff077224 */ /* 0x000fe400078e0a07 */
[----:B------:R-:W-:Y:S01]  /*13be0*/  @!P3 IMAD.IADD R160, R160, 0x1, -R2 ;  /* 0x00000001a0a0b824 */ /* 0x000fe200078e0a02 */
[----:B------:R-:W-:Y:S01]  /*13bf0*/  ISETP.GE.AND P3, PT, R230, RZ, PT ;  /* 0x000000ffe600720c */ /* 0x000fe20003f66270 */
[----:B------:R-:W-:Y:S02]  /*13c00*/  VIADD R238, R3, 0x9f ;  /* 0x0000009f03ee7836 */ /* 0x000fe40000000000 */
[----:B------:R-:W-:Y:S01]  /*13c10*/  @!P6 IMAD.MOV R158, RZ, RZ, -R158 ;  /* 0x000000ffff9ee224 */ /* 0x000fe200078e0a9e */
[C---:B------:R-:W-:Y:S01]  /*13c20*/  ISETP.GT.U32.AND P6, PT, R2.reuse, R166, PT ;  /* 0x000000a60200720c */ /* 0x040fe20003fc4070 */
[----:B------:R-:W-:Y:S01]  /*13c30*/  IMAD R168, R2, R7, R168 ;  /* 0x0000000702a87224 */ /* 0x000fe200078e02a8 */
[----:B------:R-:W-:Y:S01]  /*13c40*/  IABS R170, R238 ;  /* 0x000000ee00aa7213 */ /* 0x000fe20000000000 */
[--C-:B------:R-:W-:Y:S01]  /*13c50*/  @!P1 IMAD.IADD R164, R164, 0x1, -R2.reuse ;  /* 0x00000001a4a49824 */ /* 0x100fe200078e0a02 */
[----:B------:R-:W-:Y:S01]  /*13c60*/  ISETP.GT.U32.AND P1, PT, R2, R160, PT ;  /* 0x000000a00200720c */ /* 0x000fe20003f24070 */
[----:B------:R-:W-:Y:S01]  /*13c70*/  @!P5 IMAD.IADD R162, R162, 0x1, -R2 ;  /* 0x00000001a2a2d824 */ /* 0x000fe200078e0a02 */
[----:B------:R-:W-:Y:S01]  /*13c80*/  ISETP.GT.U32.AND P5, PT, R2, R168, PT ;  /* 0x000000a80200720c */ /* 0x000fe20003fa4070 */
[----:B------:R-:W-:-:S04]  /*13c90*/  IMAD.HI.U32 R5, R4, R170, RZ ;  /* 0x000000aa04057227 */ /* 0x000fc800078e00ff */
[----:B------:R-:W-:Y:S01]  /*13ca0*/  @!P4 IMAD.MOV R156, RZ, RZ, -R156 ;  /* 0x000000ffff9cc224 */ /* 0x000fe200078e0a9c */
[----:B------:R-:W-:Y:S01]  /*13cb0*/  ISETP.GE.AND P4, PT, R244, RZ, PT ;  /* 0x000000fff400720c */ /* 0x000fe20003f86270 */
[----:B------:R-:W-:Y:S02]  /*13cc0*/  IMAD.MOV R5, RZ, RZ, -R5 ;  /* 0x000000ffff057224 */ /* 0x000fe400078e0a05 */
[----:B------:R-:W-:Y:S02]  /*13cd0*/  VIADD R244, R3, 0x9d ;  /* 0x0000009d03f47836 */ /* 0x000fe40000000000 */
[--C-:B------:R-:W-:Y:S02]  /*13ce0*/  @!P6 IMAD.IADD R166, R166, 0x1, -R2.reuse ;  /* 0x00000001a6a6e824 */ /* 0x100fe400078e0a02 */
[----:B------:R-:W-:Y:S01]  /*13cf0*/  @!P0 IMAD.MOV R155, RZ, RZ, -R155 ;  /* 0x000000ffff9b8224 */ /* 0x000fe200078e0a9b */
[----:B------:R-:W-:Y:S01]  /*13d00*/  ISETP.GT.U32.AND P0, PT, R2, R164, PT ;  /* 0x000000a40200720c */ /* 0x000fe20003f04070 */
[----:B------:R-:W-:Y:S01]  /*13d10*/  @!P1 IMAD.IADD R160, R160, 0x1, -R2 ;  /* 0x00000001a0a09824 */ /* 0x000fe200078e0a02 */
[----:B------:R-:W-:Y:S01]  /*13d20*/  ISETP.GE.AND P1, PT, R247, RZ, PT ;  /* 0x000000fff700720c */ /* 0x000fe20003f26270 */
[----:B------:R-:W-:Y:S01]  /*13d30*/  IMAD R170, R2, R5, R170 ;  /* 0x0000000502aa7224 */ /* 0x000fe200078e02aa */
[----:B------:R-:W-:Y:S01]  /*13d40*/  IABS R174, R244 ;  /* 0x000000f400ae7213 */ /* 0x000fe20000000000 */
[----:B------:R-:W-:-:S02]  /*13d50*/  VIADD R247, R3, 0x9e ;  /* 0x0000009e03f77836 */ /* 0x000fc40000000000 */
[----:B------:R-:W-:Y:S01]  /*13d60*/  @!P5 IMAD.IADD R168, R168, 0x1, -R2 ;  /* 0x00000001a8a8d824 */ /* 0x000fe200078e0a02 */
[----:B------:R-:W-:Y:S01]  /*13d70*/  ISETP.GT.U32.AND P5, PT, R2, R166, PT ;  /* 0x000000a60200720c */ /* 0x000fe20003fa4070 */
[----:B------:R-:W-:Y:S01]  /*13d80*/  IMAD.HI.U32 R7, R4, R174, RZ ;  /* 0x000000ae04077227 */ /* 0x000fe200078e00ff */
[----:B------:R-:W-:Y:S02]  /*13d90*/  IABS R172, R247 ;  /* 0x000000f700ac7213 */ /* 0x000fe40000000000 */
[----:B------:R-:W-:Y:S01]  /*13da0*/  ISETP.GT.U32.AND P6, PT, R2, R170, PT ;  /* 0x000000aa0200720c */ /* 0x000fe20003fc4070 */
[----:B------:R-:W-:Y:S02]  /*13db0*/  IMAD.MOV R7, RZ, RZ, -R7 ;  /* 0x000000ffff077224 */ /* 0x000fe400078e0a07 */
[----:B------:R-:W-:-:S04]  /*13dc0*/  IMAD.HI.U32 R5, R4, R172, RZ ;  /* 0x000000ac04057227 */ /* 0x000fc800078e00ff */
[----:B------:R-:W-:Y:S01]  /*13dd0*/  @!P0 IMAD.IADD R164, R164, 0x1, -R2 ;  /* 0x00000001a4a48824 */ /* 0x000fe200078e0a02 */
[----:B------:R-:W-:Y:S01]  /*13de0*/  ISETP.GE.AND P0, PT, R246, RZ, PT ;  /* 0x000000fff600720c */ /* 0x000fe20003f06270 */
[----:B------:R-:W-:Y:S02]  /*13df0*/  VIADD R246, R3, 0x9c ;  /* 0x0000009c03f67836 */ /* 0x000fe40000000000 */
[----:B------:R-:W-:Y:S02]  /*13e00*/  IMAD.MOV R5, RZ, RZ, -R5 ;  /* 0x000000ffff057224 */ /* 0x000fe400078e0a05 */
[----:B------:R-:W-:Y:S01]  /*13e10*/  IMAD R174, R2, R7, R174 ;  /* 0x0000000702ae7224 */ /* 0x000fe200078e02ae */
[----:B------:R-:W-:Y:S01]  /*13e20*/  IABS R176, R246 ;  /* 0x000000f600b07213 */ /* 0x000fe20000000000 */
[--C-:B------:R-:W-:Y:S02]  /*13e30*/  @!P5 IMAD.IADD R166, R166, 0x1, -R2.reuse ;  /* 0x00000001a6a6d824 */ /* 0x100fe400078e0a02 */
[----:B------:R-:W-:Y:S01]  /*13e40*/  @!P6 IMAD.IADD R170, R170, 0x1, -R2 ;  /* 0x00000001aaaae824 */ /* 0x000fe200078e0a02 */
[C---:B------:R-:W-:Y:S01]  /*13e50*/  ISETP.GT.U32.AND P6, PT, R2.reuse, R168, PT ;  /* 0x000000a80200720c */ /* 0x040fe20003fc4070 */
[----:B------:R-:W-:-:S02]  /*13e60*/  IMAD R172, R2, R5, R172 ;  /* 0x0000000502ac7224 */ /* 0x000fc400078e02ac */
[----:B------:R-:W-:Y:S01]  /*13e70*/  @!P1 IMAD.MOV R166, RZ, RZ, -R166 ;  /* 0x000000ffffa69224 */ /* 0x000fe200078e0aa6 */
[C---:B------:R-:W-:Y:S01]  /*13e80*/  ISETP.GT.U32.AND P1, PT, R2.reuse, R174, PT ;  /* 0x000000ae0200720c */ /* 0x040fe20003f24070 */
[----:B------:R-:W-:Y:S01]  /*13e90*/  @!P2 IMAD.MOV R162, RZ, RZ, -R162 ;  /* 0x000000ffffa2a224 */ /* 0x000fe200078e0aa2 */
[----:B------:R-:W-:Y:S01]  /*13ea0*/  ISETP.GT.U32.AND P2, PT, R2, R170, PT ;  /* 0x000000aa0200720c */ /* 0x000fe20003f44070 */
[----:B------:R-:W-:Y:S01]  /*13eb0*/  IMAD.HI.U32 R5, R4, R176, RZ ;  /* 0x000000b004057227 */ /* 0x000fe200078e00ff */
[----:B------:R-:W-:-:S03]  /*13ec0*/  ISETP.GT.U32.AND P5, PT, R2, R172, PT ;  /* 0x000000ac0200720c */ /* 0x000fc60003fa4070 */
[----:B------:R-:W-:Y:S01]  /*13ed0*/  @!P4 IMAD.MOV R164, RZ, RZ, -R164 ;  /* 0x000000ffffa4c224 */ /* 0x000fe200078e0aa4 */
[----:B------:R-:W-:Y:S01]  /*13ee0*/  ISETP.GE.AND P4, PT, R247, RZ, PT ;  /* 0x000000fff700720c */ /* 0x000fe20003f86270 */
[----:B------:R-:W-:Y:S02]  /*13ef0*/  IMAD.MOV R5, RZ, RZ, -R5 ;  /* 0x000000ffff057224 */ /* 0x000fe400078e0a05 */
[----:B------:R-:W-:Y:S02]  /*13f00*/  VIADD R247, R3, 0x9b ;  /* 0x0000009b03f77836 */ /* 0x000fe40000000000 */
[----:B------:R-:W-:Y:S02]  /*13f10*/  IMAD R176, R2, R5, R176 ;  /* 0x0000000502b07224 */ /* 0x000fe400078e02b0 */
[--C-:B------:R-:W-:Y:S01]  /*13f20*/  @!P1 IMAD.IADD R174, R174, 0x1, -R2.reuse ;  /* 0x00000001aeae9824 */ /* 0x100fe200078e0a02 */
[----:B------:R-:W-:Y:S01]  /*13f30*/  IABS R177, R247 ;  /* 0x000000f700b17213 */ /* 0x000fe20000000000 */
[--C-:B------:R-:W-:Y:S01]  /*13f40*/  @!P6 IMAD.IADD R168, R168, 0x1, -R2.reuse ;  /* 0x00000001a8a8e824 */ /* 0x100fe200078e0a02 */
[----:B------:R-:W-:Y:S01]  /*13f50*/  ISETP.GE.AND P6, PT, R244, RZ, PT ;  /* 0x000000fff400720c */ /* 0x000fe20003fc6270 */
[--C-:B------:R-:W-:Y:S01]  /*13f60*/  @!P2 IMAD.IADD R170, R170, 0x1, -R2.reuse ;  /* 0x00000001aaaaa824 */ /* 0x100fe200078e0a02 */
[----:B------:R-:W-:Y:S01]  /*13f70*/  ISETP.GT.U32.AND P2, PT, R2, R176, PT ;  /* 0x000000b00200720c */ /* 0x000fe20003f44070 */
[----:B------:R-:W-:Y:S01]  /*13f80*/  @!P5 IMAD.IADD R172, R172, 0x1, -R2 ;  /* 0x00000001acacd824 */ /* 0x000fe200078e0a02 */
[----:B------:R-:W-:Y:S01]  /*13f90*/  ISETP.GT.U32.AND P1, PT, R2, R174, PT ;  /* 0x000000ae0200720c */ /* 0x000fe20003f24070 */
[----:B------:R-:W-:Y:S01]  /*13fa0*/  IMAD.HI.U32 R5, R4, R177, RZ ;  /* 0x000000b104057227 */ /* 0x000fe200078e00ff */
[----:B------:R-:W-:-:S03]  /*13fb0*/  ISETP.GE.AND P5, PT, R246, RZ, PT ;  /* 0x000000fff600720c */ /* 0x000fc60003fa6270 */
[----:B------:R-:W-:Y:S01]  /*13fc0*/  @!P0 IMAD.MOV R168, RZ, RZ, -R168 ;  /* 0x000000ffffa88224 */ /* 0x000fe200078e0aa8 */
[C---:B------:R-:W-:Y:S01]  /*13fd0*/  ISETP.GT.U32.AND P0, PT, R2.reuse, R172, PT ;  /* 0x000000ac0200720c */ /* 0x040fe20003f04070 */
[----:B------:R-:W-:Y:S02]  /*13fe0*/  IMAD.MOV R5, RZ, RZ, -R5 ;  /* 0x000000ffff057224 */ /* 0x000fe400078e0a05 */
[C---:B------:R-:W-:Y:S02]  /*13ff0*/  VIADD R244, R3.reuse, 0x9a ;  /* 0x0000009a03f47836 */ /* 0x040fe40000000000 */
[----:B------:R-:W-:Y:S02]  /*14000*/  IMAD R177, R2, R5, R177 ;  /* 0x0000000502b17224 */ /* 0x000fe400078e02b1 */
[----:B------:R-:W-:Y:S01]  /*14010*/  VIADD R222, R3, 0x98 ;  /* 0x0000009803de7836 */ /* 0x000fe20000000000 */
[----:B------:R-:W-:Y:S01]  /*14020*/  IABS R179, R244 ;  /* 0x000000f400b37213 */ /* 0x000fe20000000000 */
[----:B------:R-:W-:-:S02]  /*14030*/  @!P2 IMAD.IADD R176, R176, 0x1, -R2 ;  /* 0x00000001b0b0a824 */ /* 0x000fc400078e0a02 */
[--C-:B------:R-:W-:Y:S01]  /*14040*/  @!P1 IMAD.IADD R174, R174, 0x1, -R2.reuse ;  /* 0x00000001aeae9824 */ /* 0x100fe200078e0a02 */
[----:B------:R-:W-:Y:S01]  /*14050*/  ISETP.GT.U32.AND P1, PT, R2, R177, PT ;  /* 0x000000b10200720c */ /* 0x000fe20003f24070 */
[----:B------:R-:W-:Y:S01]  /*14060*/  IMAD.HI.U32 R7, R4, R181, RZ ;  /* 0x000000b504077227 */ /* 0x000fe200078e00ff */
[----:B------:R-:W-:Y:S02]  /*14070*/  IABS R183, R222 ;  /* 0x000000de00b77213 */ /* 0x000fe40000000000 */
[----:B------:R-:W-:Y:S01]  /*14080*/  ISETP.GT.U32.AND P2, PT, R2, R176, PT ;  /* 0x000000b00200720c */ /* 0x000fe20003f44070 */
[----:B------:R-:W-:Y:S01]  /*14090*/  @!P0 IMAD.IADD R172, R172, 0x1, -R2 ;  /* 0x00000001acac8824 */ /* 0x000fe200078e0a02 */
[----:B------:R-:W-:Y:S01]  /*140a0*/  ISETP.GE.AND P0, PT, R247, RZ, PT ;  /* 0x000000fff700720c */ /* 0x000fe20003f06270 */
[----:B------:R-:W-:-:S04]  /*140b0*/  IMAD.HI.U32 R9, R4, R179, RZ ;  /* 0x000000b304097227 */ /* 0x000fc800078e00ff */
[----:B------:R-:W-:Y:S02]  /*140c0*/  VIADD R247, R3, 0x97 ;  /* 0x0000009703f77836 */ /* 0x000fe40000000000 */
[----:B------:R-:W-:Y:S02]  /*140d0*/  IMAD.MOV R7, RZ, RZ, -R7 ;  /* 0x000000ffff077224 */ /* 0x000fe400078e0a07 */
[----:B------:R-:W-:Y:S01]  /*140e0*/  IMAD.HI.U32 R5, R4, R183, RZ ;  /* 0x000000b704057227 */ /* 0x000fe200078e00ff */
[----:B------:R-:W-:-:S03]  /*140f0*/  IABS R185, R247 ;  /* 0x000000f700b97213 */ /* 0x000fc60000000000 */
[----:B------:R-:W-:Y:S02]  /*14100*/  IMAD.MOV R9, RZ, RZ, -R9 ;  /* 0x000000ffff097224 */ /* 0x000fe400078e0a09 */
[C---:B------:R-:W-:Y:S02]  /*14110*/  IMAD R181, R2.reuse, R7, R181 ;  /* 0x0000000702b57224 */ /* 0x040fe400078e02b5 */
[----:B------:R-:W-:Y:S02]  /*14120*/  IMAD.MOV R5, RZ, RZ, -R5 ;  /* 0x000000ffff057224 */ /* 0x000fe400078e0a05 */
[C---:B------:R-:W-:Y:S02]  /*14130*/  IMAD R179, R2.reuse, R9, R179 ;  /* 0x0000000902b37224 */ /* 0x040fe400078e02b3 */
[----:B------:R-:W-:Y:S01]  /*14140*/  @!P1 IMAD.IADD R177, R177, 0x1, -R2 ;  /* 0x00000001b1b19824 */ /* 0x000fe200078e0a02 */
[C---:B------:R-:W-:Y:S01]  /*14150*/  ISETP.GT.U32.AND P1, PT, R2.reuse, R181, PT ;  /* 0x000000b50200720c */ /* 0x040fe20003f24070 */
[----:B------:R-:W-:-:S02]  /*14160*/  IMAD R183, R2, R5, R183 ;  /* 0x0000000502b77224 */ /* 0x000fc400078e02b7 */
[----:B------:R-:W-:-:S04]  /*14170*/  IMAD.HI.U32 R5, R4, R185, RZ ;  /* 0x000000b904057227 */ /* 0x000fc800078e00ff */
[----:B------:R-:W-:Y:S01]  /*14180*/  @!P2 IMAD.IADD R176, R176, 0x1, -R2 ;  /* 0x00000001b0b0a824 */ /* 0x000fe200078e0a02 */
[----:B------:R-:W-:Y:S01]  /*14190*/  ISETP.GT.U32.AND P2, PT, R2, R179, PT ;  /* 0x000000b30200720c */ /* 0x000fe20003f44070 */
[----:B------:R-:W-:Y:S02]  /*141a0*/  IMAD.MOV R5, RZ, RZ, -R5 ;  /* 0x000000ffff057224 */ /* 0x000fe400078e0a05 */
[----:B------:R-:W-:Y:S01]  /*141b0*/  @!P3 IMAD.MOV R160, RZ, RZ, -R160 ;  /* 0x000000ffffa0b224 */ /* 0x000fe200078e0aa0 */
[----:B------:R-:W-:Y:S01]  /*141c0*/  ISETP.GE.AND P3, PT, R238, RZ, PT ;  /* 0x000000ffee00720c */ /* 0x000fe20003f66270 */
[C---:B------:R-:W-:Y:S02]  /*141d0*/  IMAD R185, R2.reuse, R5, R185 ;  /* 0x0000000502b97224 */ /* 0x040fe400078e02b9 */
[----:B------:R-:W-:Y:S02]  /*141e0*/  @!P1 IMAD.IADD R181, R181, 0x1, -R2 ;  /* 0x00000001b5b59824 */ /* 0x000fe400078e0a02 */
[C---:B------:R-:W-:Y:S01]  /*141f0*/  VIADD R228, R3.reuse, 0x96 ;  /* 0x0000009603e47836 */ /* 0x040fe20000000000 */
[----:B------:R-:W-:Y:S01]  /*14200*/  ISETP.GT.U32.AND P1, PT, R2, R185, PT ;  /* 0x000000b90200720c */ /* 0x000fe20003f24070 */
[----:B------:R-:W-:-:S02]  /*14210*/  VIADD R230, R3, 0x95 ;  /* 0x0000009503e67836 */ /* 0x000fc40000000000 */
[----:B------:R-:W-:Y:S01]  /*14220*/  @!P2 IMAD.IADD R179, R179, 0x1, -R2 ;  /* 0x00000001b3b3a824 */ /* 0x000fe200078e0a02 */
[----:B------:R-:W-:Y:S01]  /*14230*/  ISETP.GT.U32.AND P2, PT, R2, R183, PT ;  /* 0x000000b70200720c */ /* 0x000fe20003f44070 */
[----:B------:R-:W-:Y:S01]  /*14240*/  VIADD R236, R3, 0x94 ;  /* 0x0000009403ec7836 */ /* 0x000fe20000000000 */
[----:B------:R-:W-:Y:S01]  /*14250*/  IABS R187, R228 ;  /* 0x000000e400bb7213 */ /* 0x000fe20000000000 */
[----:B------:R-:W-:Y:S01]  /*14260*/  @!P3 IMAD.MOV R170, RZ, RZ, -R170 ;  /* 0x000000ffffaab224 */ /* 0x000fe200078e0aaa */
[----:B------:R-:W-:Y:S01]  /*14270*/  IABS R189, R230 ;  /* 0x000000e600bd7213 */ /* 0x000fe20000000000 */
[----:B------:R-:W-:Y:S01]  /*14280*/  @!P4 IMAD.MOV R172, RZ, RZ, -R172 ;  /* 0x000000ffffacc224 */ /* 0x000fe200078e0aac */
[----:B------:R-:W-:Y:S01]  /*14290*/  IABS R191, R236 ;  /* 0x000000ec00bf7213 */ /* 0x000fe20000000000 */
[----:B------:R-:W-:Y:S01]  /*142a0*/  IMAD.HI.U32 R12, R4, R187, RZ ;  /* 0x000000bb040c7227 */ /* 0x000fe200078e00ff */
[C---:B------:R-:W-:Y:S02]  /*142b0*/  ISETP.GT.U32.AND P3, PT, R2.reuse, R179, PT ;  /* 0x000000b30200720c */ /* 0x040fe40003f64070 */
[C---:B------:R-:W-:Y:S01]  /*142c0*/  ISETP.GT.U32.AND P4, PT, R2.reuse, R181, PT ;  /* 0x000000b50200720c */ /* 0x040fe20003f84070 */
[--C-:B------:R-:W-:Y:S01]  /*142d0*/  @!P1 IMAD.IADD R185, R185, 0x1, -R2.reuse ;  /* 0x00000001b9b99824 */ /* 0x100fe200078e0a02 */
[----:B------:R-:W-:Y:S01]  /*142e0*/  ISETP.GT.U32.AND P1, PT, R2, R177, PT ;  /* 0x000000b10200720c */ /* 0x000fe20003f24070 */
[----:B------:R-:W-:Y:S01]  /*142f0*/  @!P2 IMAD.IADD R183, R183, 0x1, -R2 ;  /* 0x00000001b7b7a824 */ /* 0x000fe200078e0a02 */
[----:B------:R-:W-:Y:S01]  /*14300*/  ISETP.GE.AND P2, PT, R244, RZ, PT ;  /* 0x000000fff400720c */ /* 0x000fe20003f46270 */
[----:B------:R-:W-:-:S04]  /*14310*/  IMAD.HI.U32 R9, R4, R189, RZ ;  /* 0x000000bd04097227 */ /* 0x000fc800078e00ff */
[----:B------:R-:W-:-:S04]  /*14320*/  IMAD.HI.U32 R7, R4, R191, RZ ;  /* 0x000000bf04077227 */ /* 0x000fc800078e00ff */
[----:B------:R-:W-:Y:S02]  /*14330*/  IMAD.MOV R12, RZ, RZ, -R12 ;  /* 0x000000ffff0c7224 */ /* 0x000fe400078e0a0c */
[----:B------:R-:W-:Y:S01]  /*14340*/  @!P6 IMAD.MOV R174, RZ, RZ, -R174 ;  /* 0x000000ffffaee224 */ /* 0x000fe200078e0aae */
[C---:B------:R-:W-:Y:S01]  /*14350*/  ISETP.GT.U32.AND P6, PT, R2.reuse, R183, PT ;  /* 0x000000b70200720c */ /* 0x040fe20003fc4070 */
[----:B------:R-:W-:Y:S02]  /*14360*/  VIADD R246, R3, 0x93 ;  /* 0x0000009303f67836 */ /* 0x000fe40000000000 */
[----:B------:R-:W-:Y:S02]  /*14370*/  IMAD.MOV R9, RZ, RZ, -R9 ;  /* 0x000000ffff097224 */ /* 0x000fe400078e0a09 */
[----:B------:R-:W-:Y:S01]  /*14380*/  IMAD.MOV R7, RZ, RZ, -R7 ;  /* 0x000000ffff077224 */ /* 0x000fe200078e0a07 */
[----:B------:R-:W-:Y:S01]  /*14390*/  IABS R193, R246 ;  /* 0x000000f600c17213 */ /* 0x000fe20000000000 */
[----:B------:R-:W-:-:S02]  /*143a0*/  IMAD R187, R2, R12, R187 ;  /* 0x0000000c02bb7224 */ /* 0x000fc400078e02bb */
[C---:B------:R-:W-:Y:S02]  /*143b0*/  IMAD R189, R2.reuse, R9, R189 ;  /* 0x0000000902bd7224 */ /* 0x040fe400078e02bd */
[C---:B------:R-:W-:Y:S02]  /*143c0*/  IMAD R191, R2.reuse, R7, R191 ;  /* 0x0000000702bf7224 */ /* 0x040fe400078e02bf */
[----:B------:R-:W-:Y:S01]  /*143d0*/  @!P1 IMAD.IADD R177, R177, 0x1, -R2 ;  /* 0x00000001b1b19824 */ /* 0x000fe200078e0a02 */
[C---:B------:R-:W-:Y:S01]  /*143e0*/  ISETP.GT.U32.AND P1, PT, R2.reuse, R187, PT ;  /* 0x000000bb0200720c */ /* 0x040fe20003f24070 */
[----:B------:R-:W-:Y:S01]  /*143f0*/  @!P5 IMAD.MOV R176, RZ, RZ, -R176 ;  /* 0x000000ffffb0d224 */ /* 0x000fe200078e0ab0 */
[C---:B------:R-:W-:Y:S01]  /*14400*/  ISETP.GT.U32.AND P5, PT, R2.reuse, R185, PT ;  /* 0x000000b90200720c */ /* 0x040fe20003fa4070 */
[--C-:B------:R-:W-:Y:S01]  /*14410*/  @!P3 IMAD.IADD R179, R179, 0x1, -R2.reuse ;  /* 0x00000001b3b3b824 */ /* 0x100fe200078e0a02 */
[C---:B------:R-:W-:Y:S01]  /*14420*/  ISETP.GT.U32.AND P3, PT, R2.reuse, R189, PT ;  /* 0x000000bd0200720c */ /* 0x040fe20003f64070 */
[----:B------:R-:W-:Y:S01]  /*14430*/  @!P4 IMAD.IADD R181, R181, 0x1, -R2 ;  /* 0x00000001b5b5c824 */ /* 0x000fe200078e0a02 */
[----:B------:R-:W-:Y:S01]  /*14440*/  ISETP.GT.U32.AND P4, PT, R2, R191, PT ;  /* 0x000000bf0200720c */ /* 0x000fe20003f84070 */
[----:B------:R-:W-:-:S04]  /*14450*/  IMAD.HI.U32 R5, R4, R193, RZ ;  /* 0x000000c104057227 */ /* 0x000fc800078e00ff */
[----:B------:R-:W-:Y:S02]  /*14460*/  VIADD R238, R3, 0x92 ;  /* 0x0000009203ee7836 */ /* 0x000fe40000000000 */
[--C-:B------:R-:W-:Y:S01]  /*14470*/  @!P6 IMAD.IADD R183, R183, 0x1, -R2.reuse ;  /* 0x00000001b7b7e824 */ /* 0x100fe200078e0a02 */
[----:B------:R-:W-:Y:S01]  /*14480*/  ISETP.GE.AND P6, PT, R221, RZ, PT ;  /* 0x000000ffdd00720c */ /* 0x000fe20003fc6270 */
[----:B------:R-:W-:Y:S01]  /*14490*/  IMAD.MOV R5, RZ, RZ, -R5 ;  /* 0x000000ffff057224 */ /* 0x000fe200078e0a05 */
[----:B------:R-:W-:Y:S01]  /*144a0*/  IABS R195, R238 ;  /* 0x000000ee00c37213 */ /* 0x000fe20000000000 */
[----:B------:R-:W-:Y:S02]  /*144b0*/  VIADD R244, R3, 0x91 ;  /* 0x0000009103f47836 */ /* 0x000fe40000000000 */
[----:B------:R-:W-:Y:S02]  /*144c0*/  IMAD R193, R2, R5, R193 ;  /* 0x0000000502c17224 */ /* 0x000fe400078e02c1 */
[----:B------:R-:W-:Y:S01]  /*144d0*/  @!P1 IMAD.IADD R187, R187, 0x1, -R2 ;  /* 0x00000001bbbb9824 */ /* 0x000fe200078e0a02 */
[----:B------:R-:W-:Y:S01]  /*144e0*/  IABS R197, R244 ;  /* 0x000000f400c57213 */ /* 0x000fe20000000000 */
[----:B------:R-:W-:Y:S01]  /*144f0*/  IMAD.HI.U32 R7, R4, R195, RZ ;  /* 0x000000c304077227 */ /* 0x000fe200078e00ff */
[----:B------:R-:W-:-:S03]  /*14500*/  ISETP.GE.AND P1, PT, R222, RZ, PT ;  /* 0x000000ffde00720c */ /* 0x000fc60003f26270 */
[--C-:B------:R-:W-:Y:S01]  /*14510*/  @!P5 IMAD.IADD R185, R185, 0x1, -R2.reuse ;  /* 0x00000001b9b9d824 */ /* 0x100fe200078e0a02 */
[----:B------:R-:W-:Y:S01]  /*14520*/  ISETP.GT.U32.AND P5, PT, R2, R193, PT ;  /* 0x000000c10200720c */ /* 0x000fe20003fa4070 */
[--C-:B------:R-:W-:Y:S01]  /*14530*/  @!P3 IMAD.IADD R189, R189, 0x1, -R2.reuse ;  /* 0x00000001bdbdb824 */ /* 0x100fe200078e0a02 */
[----:B------:R-:W-:Y:S01]  /*14540*/  ISETP.GE.AND P3, PT, R247, RZ, PT ;  /* 0x000000fff700720c */ /* 0x000fe20003f66270 */
[----:B------:R-:W-:Y:S01]  /*14550*/  @!P4 IMAD.IADD R191, R191, 0x1, -R2 ;  /* 0x00000001bfbfc824 */ /* 0x000fe200078e0a02 */
[----:B------:R-:W-:Y:S01]  /*14560*/  ISETP.GE.AND P4, PT, R228, RZ, PT ;  /* 0x000000ffe400720c */ /* 0x000fe20003f86270 */
[----:B------:R-:W-:Y:S01]  /*14570*/  @!P0 IMAD.MOV R177, RZ, RZ, -R177 ;  /* 0x000000ffffb18224 */ /* 0x000fe200078e0ab1 */
[----:B------:R-:W-:Y:S01]  /*14580*/  ISETP.GT.U32.AND P0, PT, R2, R187, PT ;  /* 0x000000bb0200720c */ /* 0x000fe20003f04070 */
[----:B------:R-:W-:Y:S01]  /*14590*/  IMAD.HI.U32 R5, R4, R197, RZ ;  /* 0x000000c504057227 */ /* 0x000fe200078e00ff */
[----:B------:R-:W-:-:S03]  /*145a0*/  IABS R228, R215 ;  /* 0x000000d700e47213 */ /* 0x000fc60000000000 */
[----:B------:R-:W-:Y:S02]  /*145b0*/  IMAD.MOV R7, RZ, RZ, -R7 ;  /* 0x000000ffff077224 */ /* 0x000fe400078e0a07 */
[----:B------:R-:W-:Y:S01]  /*145c0*/  @!P6 IMAD.MOV R181, RZ, RZ, -R181 ;  /* 0x000000ffffb5e224 */ /* 0x000fe200078e0ab5 */
[C---:B------:R-:W-:Y:S01]  /*145d0*/  ISETP.GT.U32.AND P6, PT, R2.reuse, R191, PT ;  /* 0x000000bf0200720c */ /* 0x040fe20003fc4070 */
[----:B------:R-:W-:Y:S02]  /*145e0*/  IMAD.MOV R5, RZ, RZ, -R5 ;  /* 0x000000ffff057224 */ /* 0x000fe400078e0a05 */
[----:B------:R-:W-:Y:S02]  /*145f0*/  VIADD R247, R3, 0x90 ;  /* 0x0000009003f77836 */ /* 0x000fe40000000000 */
[C---:B------:R-:W-:Y:S02]  /*14600*/  IMAD R195, R2.reuse, R7, R195 ;  /* 0x0000000702c37224 */ /* 0x040fe400078e02c3 */
[----:B------:R-:W-:Y:S01]  /*14610*/  @!P2 IMAD.MOV R179, RZ, RZ, -R179 ;  /* 0x000000ffffb3a224 */ /* 0x000fe200078e0ab3 */
[C---:B------:R-:W-:Y:S01]  /*14620*/  ISETP.GT.U32.AND P2, PT, R2.reuse, R189, PT ;  /* 0x000000bd0200720c */ /* 0x040fe20003f44070 */
[C---:B------:R-:W-:Y:S01]  /*14630*/  IMAD R197, R2.reuse, R5, R197 ;  /* 0x0000000502c57224 */ /* 0x040fe200078e02c5 */
[----:B------:R-:W-:Y:S01]  /*14640*/  IABS R199, R247 ;  /* 0x000000f700c77213 */ /* 0x000fe20000000000 */
[----:B------:R-:W-:Y:S01]  /*14650*/  @!P1 IMAD.MOV R183, RZ, RZ, -R183 ;  /* 0x000000ffffb79224 */ /* 0x000fe200078e0ab7 */
[----:B------:R-:W-:Y:S01]  /*14660*/  ISETP.GT.U32.AND P1, PT, R2, R195, PT ;  /* 0x000000c30200720c */ /* 0x000fe20003f24070 */
[----:B------:R-:W-:-:S02]  /*14670*/  @!P5 IMAD.IADD R193, R193, 0x1, -R2 ;  /* 0x00000001c1c1d824 */ /* 0x000fc400078e0a02 */
[----:B------:R-:W-:Y:S01]  /*14680*/  @!P3 IMAD.MOV R185, RZ, RZ, -R185 ;  /* 0x000000ffffb9b224 */ /* 0x000fe200078e0ab9 */
[----:B------:R-:W-:Y:S01]  /*14690*/  ISETP.GE.AND P3, PT, R230, RZ, PT ;  /* 0x000000ffe600720c */ /* 0x000fe20003f66270 */
[----:B------:R-:W-:Y:S01]  /*146a0*/  @!P0 IMAD.IADD R187, R187, 0x1, -R2 ;  /* 0x00000001bbbb8824 */ /* 0x000fe200078e0a02 */
[----:B------:R-:W-:Y:S01]  /*146b0*/  ISETP.GT.U32.AND P0, PT, R2, R197, PT ;  /* 0x000000c50200720c */ /* 0x000fe20003f04070 */
[----:B------:R-:W-:Y:S01]  /*146c0*/  IMAD.HI.U32 R5, R4, R199, RZ ;  /* 0x000000c704057227 */ /* 0x000fe200078e00ff */
[----:B------:R-:W-:-:S03]  /*146d0*/  ISETP.GT.U32.AND P5, PT, R2, R193, PT ;  /* 0x000000c10200720c */ /* 0x000fc60003fa4070 */
[--C-:B------:R-:W-:Y:S01]  /*146e0*/  @!P6 IMAD.IADD R191, R191, 0x1, -R2.reuse ;  /* 0x00000001bfbfe824 */ /* 0x100fe200078e0a02 */
[----:B------:R-:W-:Y:S01]  /*146f0*/  ISETP.GE.AND P6, PT, R246, RZ, PT ;  /* 0x000000fff600720c */ /* 0x000fe20003fc6270 */
[----:B------:R-:W-:Y:S02]  /*14700*/  VIADD R246, R3, 0x8f ;  /* 0x0000008f03f67836 */ /* 0x000fe40000000000 */
[----:B------:R-:W-:Y:S02]  /*14710*/  IMAD.MOV R5, RZ, RZ, -R5 ;  /* 0x000000ffff057224 */ /* 0x000fe400078e0a05 */
[--C-:B------:R-:W-:Y:S01]  /*14720*/  @!P2 IMAD.IADD R189, R189, 0x1, -R2.reuse ;  /* 0x00000001bdbda824 */ /* 0x100fe200078e0a02 */
[----:B------:R-:W-:Y:S01]  /*14730*/  ISETP.GE.AND P2, PT, R236, RZ, PT ;  /* 0x000000ffec00720c */ /* 0x000fe20003f46270 */
[--C-:B------:R-:W-:Y:S01]  /*14740*/  @!P1 IMAD.IADD R195, R195, 0x1, -R2.reuse ;  /* 0x00000001c3c39824 */ /* 0x100fe200078e0a02 */
[----:B------:R-:W-:Y:S01]  /*14750*/  IABS R201, R246 ;  /* 0x000000f600c97213 */ /* 0x000fe20000000000 */
[----:B------:R-:W-:Y:S01]  /*14760*/  IMAD R199, R2, R5, R199 ;  /* 0x0000000502c77224 */ /* 0x000fe200078e02c7 */
[----:B------:R-:W-:Y:S01]  /*14770*/  ISETP.GE.AND P1, PT, R244, RZ, PT ;  /* 0x000000fff400720c */ /* 0x000fe20003f26270 */
[----:B------:R-:W-:Y:S01]  /*14780*/  @!P0 IMAD.IADD R197, R197, 0x1, -R2 ;  /* 0x00000001c5c58824 */ /* 0x000fe200078e0a02 */
[C---:B------:R-:W-:Y:S01]  /*14790*/  ISETP.GT.U32.AND P0, PT, R2.reuse, R195, PT ;  /* 0x000000c30200720c */ /* 0x040fe20003f04070 */
[----:B------:R-:W-:Y:S01]  /*147a0*/  @!P3 IMAD.MOV R189, RZ, RZ, -R189 ;  /* 0x000000ffffbdb224 */ /* 0x000fe200078e0abd */
[----:B------:R-:W-:Y:S01]  /*147b0*/  ISETP.GT.U32.AND P3, PT, R2, R199, PT ;  /* 0x000000c70200720c */ /* 0x000fe20003f64070 */
[----:B------:R-:W-:-:S04]  /*147c0*/  IMAD.HI.U32 R5, R4, R201, RZ ;  /* 0x000000c904057227 */ /* 0x000fc800078e00ff */
[--C-:B------:R-:W-:Y:S01]  /*147d0*/  @!P5 IMAD.IADD R193, R193, 0x1, -R2.reuse ;  /* 0x00000001c1c1d824 */ /* 0x100fe200078e0a02 */
[----:B------:R-:W-:Y:S01]  /*147e0*/  ISETP.GE.AND P5, PT, R238, RZ, PT ;  /* 0x000000ffee00720c */ /* 0x000fe20003fa6270 */
[----:B------:R-:W-:Y:S02]  /*147f0*/  IMAD.MOV R5, RZ, RZ, -R5 ;  /* 0x000000ffff057224 */ /* 0x000fe400078e0a05 */
[----:B------:R-:W-:Y:S01]  /*14800*/  @!P2 IMAD.MOV R191, RZ, RZ, -R191 ;  /* 0x000000ffffbfa224 */ /* 0x000fe200078e0abf */
[----:B------:R-:W-:Y:S01]  /*14810*/  ISETP.GE.AND P2, PT, R247, RZ, PT ;  /* 0x000000fff700720c */ /* 0x000fe20003f46270 */
[----:B------:R-:W-:Y:S02]  /*14820*/  VIADD R247, R3, 0x8e ;  /* 0x0000008e03f77836 */ /* 0x000fe40000000000 */
[C---:B------:R-:W-:Y:S02]  /*14830*/  IMAD R201, R2.reuse, R5, R201 ;  /* 0x0000000502c97224 */ /* 0x040fe400078e02c9 */
[----:B------:R-:W-:Y:S01]  /*14840*/  @!P4 IMAD.MOV R187, RZ, RZ, -R187 ;  /* 0x000000ffffbbc224 */ /* 0x000fe200078e0abb */
[C---:B------:R-:W-:Y:S01]  /*14850*/  ISETP.GT.U32.AND P4, PT, R2.reuse, R197, PT ;  /* 0x000000c50200720c */ /* 0x040fe20003f84070 */
[--C-:B------:R-:W-:Y:S01]  /*14860*/  @!P0 IMAD.IADD R195, R195, 0x1, -R2.reuse ;  /* 0x00000001c3c38824 */ /* 0x100fe200078e0a02 */
[----:B------:R-:W-:Y:S01]  /*14870*/  IABS R203, R247 ;  /* 0x000000f700cb7213 */ /* 0x000fe20000000000 */
[----:B------:R-:W-:Y:S01]  /*14880*/  @!P3 IMAD.IADD R199, R199, 0x1, -R2 ;  /* 0x00000001c7c7b824 */ /* 0x000fe200078e0a02 */
[----:B------:R-:W-:Y:S01]  /*14890*/  ISETP.GT.U32.AND P3, PT, R2, R201, PT ;  /* 0x000000c90200720c */ /* 0x000fe20003f64070 */
[----:B------:R-:W-:Y:S01]  /*148a0*/  @!P5 IMAD.MOV R195, RZ, RZ, -R195 ;  /* 0x000000ffffc3d224 */ /* 0x000fe200078e0ac3 */
[----:B------:R-:W-:Y:S01]  /*148b0*/  ISETP.GE.AND P0, PT, R247, RZ, PT ;  /* 0x000000fff700720c */ /* 0x000fe20003f06270 */
[----:B------:R-:W-:Y:S01]  /*148c0*/  IMAD.HI.U32 R5, R4, R203, RZ ;  /* 0x000000cb04057227 */ /* 0x000fe200078e00ff */
[----:B------:R-:W-:-:S03]  /*148d0*/  ISETP.GT.U32.AND P5, PT, R2, R199, PT ;  /* 0x000000c70200720c */ /* 0x000fc60003fa4070 */
[----:B------:R-:W-:Y:S02]  /*148e0*/  VIADD R247, R3, 0x8d ;  /* 0x0000008d03f77836 */ /* 0x000fe40000000000 */
[----:B------:R-:W-:Y:S02]  /*148f0*/  IMAD.MOV R5, RZ, RZ, -R5 ;  /* 0x000000ffff057224 */ /* 0x000fe400078e0a05 */
[----:B------:R-:W-:Y:S01]  /*14900*/  @!P6 IMAD.MOV R193, RZ, RZ, -R193 ;  /* 0x000000ffffc1e224 */ /* 0x000fe200078e0ac1 */
[----:B------:R-:W-:Y:S01]  /*14910*/  ISETP.GE.AND P6, PT, R246, RZ, PT ;  /* 0x000000fff600720c */ /* 0x000fe20003fc6270 */
[----:B------:R-:W-:Y:S01]  /*14920*/  @!P4 IMAD.IADD R197, R197, 0x1, -R2 ;  /* 0x00000001c5c5c824 */ /* 0x000fe200078e0a02 */
[----:B------:R-:W-:Y:S01]  /*14930*/  ISETP.GE.AND P4, PT, R247, RZ, PT ;  /* 0x000000fff700720c */ /* 0x000fe20003f86270 */
[C---:B------:R-:W-:Y:S01]  /*14940*/  VIADD R246, R3.reuse, 0x8c ;  /* 0x0000008c03f67836 */ /* 0x040fe20000000000 */
[----:B------:R-:W-:Y:S01]  /*14950*/  IABS R205, R247 ;  /* 0x000000f700cd7213 */ /* 0x000fe20000000000 */
[----:B------:R-:W-:-:S02]  /*14960*/  VIADD R247, R3, 0x8b ;  /* 0x0000008b03f77836 */ /* 0x000fc40000000000 */
[C---:B------:R-:W-:Y:S01]  /*14970*/  IMAD R203, R2.reuse, R5, R203 ;  /* 0x0000000502cb7224 */ /* 0x040fe200078e02cb */
[----:B------:R-:W-:Y:S01]  /*14980*/  IABS R207, R246 ;  /* 0x000000f600cf7213 */ /* 0x000fe20000000000 */
[--C-:B------:R-:W-:Y:S01]  /*14990*/  @!P3 IMAD.IADD R201, R201, 0x1, -R2.reuse ;  /* 0x00000001c9c9b824 */ /* 0x100fe200078e0a02 */
[----:B------:R-:W-:Y:S01]  /*149a0*/  IABS R208, R247 ;  /* 0x000000f700d07213 */ /* 0x000fe20000000000 */
[----:B------:R-:W-:Y:S01]  /*149b0*/  @!P5 IMAD.IADD R199, R199, 0x1, -R2 ;  /* 0x00000001c7c7d824 */ /* 0x000fe200078e0a02 */
[----:B------:R-:W-:Y:S01]  /*149c0*/  ISETP.GT.U32.AND P5, PT, R2, R203, PT ;  /* 0x000000cb0200720c */ /* 0x000fe20003fa4070 */
[----:B------:R-:W-:Y:S01]  /*149d0*/  IMAD.HI.U32 R5, R4, R205, RZ ;  /* 0x000000cd04057227 */ /* 0x000fe200078e00ff */
[----:B------:R-:W-:-:S03]  /*149e0*/  ISETP.GT.U32.AND P3, PT, R2, R201, PT ;  /* 0x000000c90200720c */ /* 0x000fc60003f64070 */
[----:B------:R-:W-:Y:S02]  /*149f0*/  IMAD.MOV R5, RZ, RZ, -R5 ;  /* 0x000000ffff057224 */ /* 0x000fe400078e0a05 */
[----:B------:R-:W-:-:S04]  /*14a00*/  IMAD.HI.U32 R9, R4, R207, RZ ;  /* 0x000000cf04097227 */ /* 0x000fc800078e00ff */
[----:B------:R-:W-:-:S04]  /*14a10*/  IMAD.HI.U32 R7, R4, R208, RZ ;  /* 0x000000d004077227 */ /* 0x000fc800078e00ff */
[C---:B------:R-:W-:Y:S02]  /*14a20*/  IMAD R205, R2.reuse, R5, R205 ;  /* 0x0000000502cd7224 */ /* 0x040fe400078e02cd */
[----:B------:R-:W-:Y:S02]  /*14a30*/  IMAD.MOV R9, RZ, RZ, -R9 ;  /* 0x000000ffff097224 */ /* 0x000fe400078e0a09 */
[----:B------:R-:W-:Y:S02]  /*14a40*/  IMAD.MOV R7, RZ, RZ, -R7 ;  /* 0x000000ffff077224 */ /* 0x000fe400078e0a07 */
[----:B------:R-:W-:Y:S02]  /*14a50*/  VIADD R230, R3, 0x8a ;  /* 0x0000008a03e67836 */ /* 0x000fe40000000000 */
[----:B------:R-:W-:Y:S02]  /*14a60*/  @!P5 IMAD.IADD R203, R203, 0x1, -R2 ;  /* 0x00000001cbcbd824 */ /* 0x000fe400078e0a02 */
[C---:B------:R-:W-:Y:S01]  /*14a70*/  IMAD R207, R2.reuse, R9, R207 ;  /* 0x0000000902cf7224 */ /* 0x040fe200078e02cf */
[----:B------:R-:W-:Y:S01]  /*14a80*/  IABS R210, R230 ;  /* 0x000000e600d27213 */ /* 0x000fe20000000000 */
[C---:B------:R-:W-:Y:S01]  /*14a90*/  IMAD R208, R2.reuse, R7, R208 ;  /* 0x0000000702d07224 */ /* 0x040fe200078e02d0 */
[C---:B------:R-:W-:Y:S01]  /*14aa0*/  ISETP.GT.U32.AND P5, PT, R2.reuse, R203, PT ;  /* 0x000000cb0200720c */ /* 0x040fe20003fa4070 */
[----:B------:R-:W-:Y:S01]  /*14ab0*/  @!P3 IMAD.IADD R201, R201, 0x1, -R2 ;  /* 0x00000001c9c9b824 */ /* 0x000fe200078e0a02 */
[C---:B------:R-:W-:Y:S01]  /*14ac0*/  ISETP.GT.U32.AND P3, PT, R2.reuse, R205, PT ;  /* 0x000000cd0200720c */ /* 0x040fe20003f64070 */
[----:B------:R-:W-:Y:S01]  /*14ad0*/  @!P2 IMAD.MOV R199, RZ, RZ, -R199 ;  /* 0x000000ffffc7a224 */ /* 0x000fe200078e0ac7 */
[C---:B------:R-:W-:Y:S01]  /*14ae0*/  ISETP.GT.U32.AND P2, PT, R2.reuse, R207, PT ;  /* 0x000000cf0200720c */ /* 0x040fe20003f44070 */
[----:B------:R-:W-:Y:S01]  /*14af0*/  @!P6 IMAD.MOV R201, RZ, RZ, -R201 ;  /* 0x000000ffffc9e224 */ /* 0x000fe200078e0ac9 */
[----:B------:R-:W-:Y:S01]  /*14b00*/  ISETP.GT.U32.AND P6, PT, R2, R208, PT ;  /* 0x000000d00200720c */ /* 0x000fe20003fc4070 */
[----:B------:R-:W-:-:S02]  /*14b10*/  VIADD R238, R3, 0x89 ;  /* 0x0000008903ee7836 */ /* 0x000fc40000000000 */
[----:B------:R-:W-:-:S03]  /*14b20*/  IMAD.HI.U32 R5, R4, R210, RZ ;  /* 0x000000d204057227 */ /* 0x000fc600078e00ff */
[----:B------:R-:W-:Y:S01]  /*14b30*/  IABS R212, R238 ;  /* 0x000000ee00d47213 */ /* 0x000fe20000000000 */
[----:B------:R-:W-:Y:S02]  /*14b40*/  IMAD.MOV R7, RZ, RZ, -R5 ;  /* 0x000000ffff077224 */ /* 0x000fe400078e0a05 */
[----:B------:R-:W-:Y:S02]  /*14b50*/  @!P3 IMAD.IADD R205, R205, 0x1, -R2 ;  /* 0x00000001cdcdb824 */ /* 0x000fe400078e0a02 */
[----:B------:R-:W-:Y:S02]  /*14b60*/  VIADD R244, R3, 0x88 ;  /* 0x0000008803f47836 */ /* 0x000fe40000000000 */
[----:B------:R-:W-:-:S03]  /*14b70*/  IMAD.HI.U32 R5, R4, R212, RZ ;  /* 0x000000d404057227 */ /* 0x000fc600078e00ff */
[----:B------:R-:W-:Y:S01]  /*14b80*/  IABS R214, R244 ;  /* 0x000000f400d67213 */ /* 0x000fe20000000000 */
[--C-:B------:R-:W-:Y:S01]  /*14b90*/  @!P5 IMAD.IADD R203, R203, 0x1, -R2.reuse ;  /* 0x00000001cbcbd824 */ /* 0x100fe200078e0a02 */
[----:B------:R-:W-:Y:S01]  /*14ba0*/  ISETP.GE.AND P5, PT, R247, RZ, PT ;  /* 0x000000fff700720c */ /* 0x000fe20003fa6270 */
[--C-:B------:R-:W-:Y:S01]  /*14bb0*/  @!P2 IMAD.IADD R207, R207, 0x1, -R2.reuse ;  /* 0x00000001cfcfa824 */ /* 0x100fe200078e0a02 */
[----:B------:R-:W-:Y:S01]  /*14bc0*/  ISETP.GT.U32.AND P2, PT, R2, R205, PT ;  /* 0x000000cd0200720c */ /* 0x000fe20003f44070 */
[----:B------:R-:W-:Y:S02]  /*14bd0*/  @!P6 IMAD.IADD R208, R208, 0x1, -R2 ;  /* 0x00000001d0d0e824 */ /* 0x000fe400078e0a02 */
[----:B------:R-:W-:Y:S01]  /*14be0*/  IMAD.MOV R5, RZ, RZ, -R5 ;  /* 0x000000ffff057224 */ /* 0x000fe200078e0a05 */
[C---:B------:R-:W-:Y:S01]  /*14bf0*/  ISETP.GT.U32.AND P6, PT, R2.reuse, R207, PT ;  /* 0x000000cf0200720c */ /* 0x040fe20003fc4070 */
[C---:B------:R-:W-:Y:S02]  /*14c00*/  IMAD R210, R2.reuse, R7, R210 ;  /* 0x0000000702d27224 */ /* 0x040fe400078e02d2 */
[----:B------:R-:W-:Y:S01]  /*14c10*/  @!P0 IMAD.MOV R203, RZ, RZ, -R203 ;  /* 0x000000ffffcb8224 */ /* 0x000fe200078e0acb */
[C---:B------:R-:W-:Y:S01]  /*14c20*/  ISETP.GT.U32.AND P0, PT, R2.reuse, R208, PT ;  /* 0x000000d00200720c */ /* 0x040fe20003f04070 */
[C---:B------:R-:W-:Y:S01]  /*14c30*/  IMAD R212, R2.reuse, R5, R212 ;  /* 0x0000000502d47224 */ /* 0x040fe200078e02d4 */
[----:B------:R-:W-:Y:S01]  /*14c40*/  ISETP.GT.U32.AND P3, PT, R2, R210, PT ;  /* 0x000000d20200720c */ /* 0x000fe20003f64070 */
[----:B------:R-:W-:-:S04]  /*14c50*/  IMAD.HI.U32 R5, R4, R214, RZ ;  /* 0x000000d604057227 */ /* 0x000fc800078e00ff */
[C---:B------:R-:W-:Y:S02]  /*14c60*/  VIADD R236, R3.reuse, 0x87 ;  /* 0x0000008703ec7836 */ /* 0x040fe40000000000 */
[----:B------:R-:W-:Y:S02]  /*14c70*/  IMAD.MOV R5, RZ, RZ, -R5 ;  /* 0x000000ffff057224 */ /* 0x000fe400078e0a05 */
[----:B------:R-:W-:Y:S01]  /*14c80*/  @!P1 IMAD.MOV R197, RZ, RZ, -R197 ;  /* 0x000000ffffc59224 */ /* 0x000fe200078e0ac5 */
[----:B------:R-:W-:Y:S01]  /*14c90*/  ISETP.GE.AND P1, PT, R246, RZ, PT ;  /* 0x000000fff600720c */ /* 0x000fe20003f26270 */
[----:B------:R-:W-:Y:S01]  /*14ca0*/  VIADD R246, R3, 0x86 ;  /* 0x0000008603f67836 */ /* 0x000fe20000000000 */
[----:B------:R-:W-:Y:S01]  /*14cb0*/  IABS R216, R236 ;  /* 0x000000ec00d87213 */ /* 0x000fe20000000000 */
[----:B------:R-:W-:Y:S01]  /*14cc0*/  @!P2 IMAD.IADD R205, R205, 0x1, -R2 ;  /* 0x00000001cdcda824 */ /* 0x000fe200078e0a02 */
[C---:B------:R-:W-:Y:S01]  /*14cd0*/  ISETP.GT.U32.AND P2, PT, R2.reuse, R212, PT ;  /* 0x000000d40200720c */ /* 0x040fe20003f44070 */
[----:B------:R-:W-:Y:S01]  /*14ce0*/  IMAD R214, R2, R5, R214 ;  /* 0x0000000502d67224 */ /* 0x000fe200078e02d6 */
[----:B------:R-:W-:Y:S01]  /*14cf0*/  IABS R218, R246 ;  /* 0x000000f600da7213 */ /* 0x000fe20000000000 */
[----:B------:R-:W-:-:S02]  /*14d00*/  @!P0 IMAD.IADD R208, R208, 0x1, -R2 ;  /* 0x00000001d0d08824 */ /* 0x000fc400078e0a02 */
[----:B------:R-:W-:Y:S01]  /*14d10*/  IMAD.HI.U32 R9, R4, R216, RZ ;  /* 0x000000d804097227 */ /* 0x000fe200078e00ff */
[----:B------:R-:W-:-:S03]  /*14d20*/  ISETP.GT.U32.AND P0, PT, R2, R214, PT ;  /* 0x000000d60200720c */ /* 0x000fc60003f04070 */
[----:B------:R-:W-:Y:S02]  /*14d30*/  @!P3 IMAD.IADD R210, R210, 0x1, -R2 ;  /* 0x00000001d2d2b824 */ /* 0x000fe400078e0a02 */
[----:B------:R-:W-:-:S03]  /*14d40*/  IMAD.HI.U32 R7, R4, R218, RZ ;  /* 0x000000da04077227 */ /* 0x000fc600078e00ff */
[C---:B------:R-:W-:Y:S01]  /*14d50*/  ISETP.GT.U32.AND P3, PT, R2.reuse, R210, PT ;  /* 0x000000d20200720c */ /* 0x040fe20003f64070 */
[----:B------:R-:W-:Y:S02]  /*14d60*/  IMAD.MOV R9, RZ, RZ, -R9 ;  /* 0x000000ffff097224 */ /* 0x000fe400078e0a09 */
[----:B------:R-:W-:Y:S02]  /*14d70*/  VIADD R247, R3, 0x85 ;  /* 0x0000008503f77836 */ /* 0x000fe40000000000 */
[----:B------:R-:W-:Y:S02]  /*14d80*/  IMAD.MOV R7, RZ, RZ, -R7 ;  /* 0x000000ffff077224 */ /* 0x000fe400078e0a07 */
[----:B------:R-:W-:Y:S01]  /*14d90*/  IMAD R216, R2, R9, R216 ;  /* 0x0000000902d87224 */ /* 0x000fe200078e02d8 */
[----:B------:R-:W-:Y:S01]  /*14da0*/  IABS R220, R247 ;  /* 0x000000f700dc7213 */ /* 0x000fe20000000000 */
[----:B------:R-:W-:Y:S01]  /*14db0*/  @!P2 IMAD.IADD R212, R212, 0x1, -R2 ;  /* 0x00000001d4d4a824 */ /* 0x000fe200078e0a02 */
[----:B------:R-:W-:Y:S01]  /*14dc0*/  ISETP.GE.AND P2, PT, R244, RZ, PT ;  /* 0x000000fff400720c */ /* 0x000fe20003f46270 */
[----:B------:R-:W-:-:S02]  /*14dd0*/  IMAD R218, R2, R7, R218 ;  /* 0x0000000702da7224 */ /* 0x000fc400078e02da */
[----:B------:R-:W-:Y:S01]  /*14de0*/  @!P4 IMAD.MOV R205, RZ, RZ, -R205 ;  /* 0x000000ffffcdc224 */ /* 0x000fe200078e0acd */
[----:B------:R-:W-:Y:S01]  /*14df0*/  ISETP.GT.U32.AND P4, PT, R2, R216, PT ;  /* 0x000000d80200720c */ /* 0x000fe20003f84070 */
[----:B------:R-:W-:Y:S01]  /*14e00*/  @!P0 IMAD.IADD R214, R214, 0x1, -R2 ;  /* 0x00000001d6d68824 */ /* 0x000fe200078e0a02 */
[----:B------:R-:W-:Y:S01]  /*14e10*/  ISETP.GT.U32.AND P0, PT, R2, R212, PT ;  /* 0x000000d40200720c */ /* 0x000fe20003f04070 */
[----:B------:R-:W-:-:S04]  /*14e20*/  IMAD.HI.U32 R5, R4, R220, RZ ;  /* 0x000000dc04057227 */ /* 0x000fc800078e00ff */
[----:B------:R-:W-:Y:S01]  /*14e30*/  @!P5 IMAD.MOV R208, RZ, RZ, -R208 ;  /* 0x000000ffffd0d224 */ /* 0x000fe200078e0ad0 */
[----:B------:R-:W-:Y:S01]  /*14e40*/  ISETP.GT.U32.AND P5, PT, R2, R218, PT ;  /* 0x000000da0200720c */ /* 0x000fe20003fa4070 */
[----:B------:R-:W-:Y:S02]  /*14e50*/  IMAD.MOV R5, RZ, RZ, -R5 ;  /* 0x000000ffff057224 */ /* 0x000fe400078e0a05 */
[----:B------:R-:W-:Y:S01]  /*14e60*/  @!P3 IMAD.IADD R210, R210, 0x1, -R2 ;  /* 0x00000001d2d2b824 */ /* 0x000fe200078e0a02 */
[----:B------:R-:W-:Y:S01]  /*14e70*/  ISETP.GE.AND P3, PT, R238, RZ, PT ;  /* 0x000000ffee00720c */ /* 0x000fe20003f66270 */
[C---:B------:R-:W-:Y:S02]  /*14e80*/  VIADD R238, R3.reuse, 0x84 ;  /* 0x0000008403ee7836 */ /* 0x040fe40000000000 */
[----:B------:R-:W-:Y:S02]  /*14e90*/  IMAD R220, R2, R5, R220 ;  /* 0x0000000502dc7224 */ /* 0x000fe400078e02dc */
[----:B------:R-:W-:Y:S01]  /*14ea0*/  VIADD R244, R3, 0x83 ;  /* 0x0000008303f47836 */ /* 0x000fe20000000000 */
[----:B------:R-:W-:Y:S01]  /*14eb0*/  IABS R222, R238 ;  /* 0x000000ee00de7213 */ /* 0x000fe20000000000 */
[--C-:B------:R-:W-:Y:S01]  /*14ec0*/  @!P4 IMAD.IADD R216, R216, 0x1, -R2.reuse ;  /* 0x00000001d8d8c824 */ /* 0x100fe200078e0a02 */
[----:B------:R-:W-:Y:S01]  /*14ed0*/  ISETP.GE.AND P4, PT, R247, RZ, PT ;  /* 0x000000fff700720c */ /* 0x000fe20003f86270 */
[--C-:B------:R-:W-:Y:S01]  /*14ee0*/  @!P6 IMAD.IADD R207, R207, 0x1, -R2.reuse ;  /* 0x00000001cfcfe824 */ /* 0x100fe200078e0a02 */
[----:B------:R-:W-:Y:S01]  /*14ef0*/  ISETP.GE.AND P6, PT, R230, RZ, PT ;  /* 0x000000ffe600720c */ /* 0x000fe20003fc6270 */
[--C-:B------:R-:W-:Y:S01]  /*14f00*/  @!P0 IMAD.IADD R212, R212, 0x1, -R2.reuse ;  /* 0x00000001d4d48824 */ /* 0x100fe200078e0a02 */
[----:B------:R-:W-:Y:S01]  /*14f10*/  ISETP.GT.U32.AND P0, PT, R2, R220, PT ;  /* 0x000000dc0200720c */ /* 0x000fe20003f04070 */
[----:B------:R-:W-:Y:S01]  /*14f20*/  @!P5 IMAD.IADD R218, R218, 0x1, -R2 ;  /* 0x00000001dadad824 */ /* 0x000fe200078e0a02 */
[----:B------:R-:W-:Y:S01]  /*14f30*/  IABS R224, R244 ;  /* 0x000000f400e07213 */ /* 0x000fe20000000000 */
[----:B------:R-:W-:Y:S01]  /*14f40*/  @!P1 IMAD.MOV R207, RZ, RZ, -R207 ;  /* 0x000000ffffcf9224 */ /* 0x000fe200078e0acf */
[----:B------:R-:W-:Y:S01]  /*14f50*/  ISETP.GT.U32.AND P5, PT, R2, R216, PT ;  /* 0x000000d80200720c */ /* 0x000fe20003fa4070 */
[----:B------:R-:W-:Y:S01]  /*14f60*/  IMAD.HI.U32 R7, R4, R222, RZ ;  /* 0x000000de04077227 */ /* 0x000fe200078e00ff */
[----:B------:R-:W-:-:S03]  /*14f70*/  ISETP.GT.U32.AND P1, PT, R2, R214, PT ;  /* 0x000000d60200720c */ /* 0x000fc60003f24070 */
[----:B------:R-:W-:Y:S01]  /*14f80*/  @!P3 IMAD.MOV R212, RZ, RZ, -R212 ;  /* 0x000000ffffd4b224 */ /* 0x000fe200078e0ad4 */
[----:B------:R-:W-:Y:S01]  /*14f90*/  ISETP.GT.U32.AND P3, PT, R2, R218, PT ;  /* 0x000000da0200720c */ /* 0x000fe20003f64070 */
[----:B------:R-:W-:-:S04]  /*14fa0*/  IMAD.HI.U32 R5, R4, R224, RZ ;  /* 0x000000e004057227 */ /* 0x000fc800078e00ff */
[----:B------:R-:W-:Y:S02]  /*14fb0*/  IMAD.MOV R7, RZ, RZ, -R7 ;  /* 0x000000ffff077224 */ /* 0x000fe400078e0a07 */
[C---:B------:R-:W-:Y:S02]  /*14fc0*/  VIADD R221, R3.reuse, 0x81 ;  /* 0x0000008103dd7836 */ /* 0x040fe40000000000 */
[----:B------:R-:W-:Y:S02]  /*14fd0*/  IMAD R222, R2, R7, R222 ;  /* 0x0000000702de7224 */ /* 0x000fe400078e02de */
[----:B------:R-:W-:Y:S01]  /*14fe0*/  IMAD.MOV R5, RZ, RZ, -R5 ;  /* 0x000000ffff057224 */ /* 0x000fe200078e0a05 */
[----:B------:R-:W-:Y:S01]  /*14ff0*/  IABS R232, R221 ;  /* 0x000000dd00e87213 */ /* 0x000fe20000000000 */
[----:B------:R-:W-:Y:S02]  /*15000*/  @!P0 IMAD.IADD R220, R220, 0x1, -R2 ;  /* 0x00000001dcdc8824 */ /* 0x000fe400078e0a02 */
[----:B------:R-:W-:-:S02]  /*15010*/  VIADD R247, R3, 0x80 ;  /* 0x0000008003f77836 */ /* 0x000fc40000000000 */
[----:B------:R-:W-:Y:S01]  /*15020*/  @!P6 IMAD.MOV R210, RZ, RZ, -R210 ;  /* 0x000000ffffd2e224 */ /* 0x000fe200078e0ad2 */
[----:B------:R-:W-:Y:S01]  /*15030*/  ISETP.GE.AND P6, PT, R236, RZ, PT ;  /* 0x000000ffec00720c */ /* 0x000fe20003fc6270 */
[C---:B------:R-:W-:Y:S01]  /*15040*/  IMAD R224, R2.reuse, R5, R224 ;  /* 0x0000000502e07224 */ /* 0x040fe200078e02e0 */
[----:B------:R-:W-:Y:S01]  /*15050*/  ISETP.GT.U32.AND P0, PT, R2, R220, PT ;  /* 0x000000dc0200720c */ /* 0x000fe20003f04070 */
[--C-:B------:R-:W-:Y:S01]  /*15060*/  @!P5 IMAD.IADD R216, R216, 0x1, -R2.reuse ;  /* 0x00000001d8d8d824 */ /* 0x100fe200078e0a02 */
[----:B------:R-:W-:Y:S01]  /*15070*/  ISETP.GT.U32.AND P5, PT, R2, R222, PT ;  /* 0x000000de0200720c */ /* 0x000fe20003fa4070 */
[----:B------:R-:W-:Y:S01]  /*15080*/  @!P1 IMAD.IADD R214, R214, 0x1, -R2 ;  /* 0x00000001d6d69824 */ /* 0x000fe200078e0a02 */
[----:B------:R-:W-:Y:S01]  /*15090*/  ISETP.GE.AND P1, PT, R246, RZ, PT ;  /* 0x000000fff600720c */ /* 0x000fe20003f26270 */
[----:B------:R-:W-:Y:S01]  /*150a0*/  IMAD.HI.U32 R5, R4, R228, RZ ;  /* 0x000000e404057227 */ /* 0x000fe200078e00ff */
[----:B------:R-:W-:-:S03]  /*150b0*/  IABS R236, R247 ;  /* 0x000000f700ec7213 */ /* 0x000fc60000000000 */
[----:B------:R-:W-:-:S04]  /*150c0*/  IMAD.HI.U32 R9, R4, R232, RZ ;  /* 0x000000e804097227 */ /* 0x000fc800078e00ff */
[----:B------:R-:W-:Y:S01]  /*150d0*/  @!P3 IMAD.IADD R218, R218, 0x1, -R2 ;  /* 0x00000001dadab824 */ /* 0x000fe200078e0a02 */
[----:B------:R-:W-:Y:S01]  /*150e0*/  ISETP.GT.U32.AND P3, PT, R2, R224, PT ;  /* 0x000000e00200720c */ /* 0x000fe20003f64070 */
[----:B------:R-:W-:Y:S02]  /*150f0*/  IMAD.MOV R5, RZ, RZ, -R5 ;  /* 0x000000ffff057224 */ /* 0x000fe400078e0a05 */
[----:B------:R-:W-:-:S04]  /*15100*/  IMAD.HI.U32 R7, R4, R236, RZ ;  /* 0x000000ec04077227 */ /* 0x000fc800078e00ff */
[----:B------:R-:W-:Y:S02]  /*15110*/  IMAD.MOV R9, RZ, RZ, -R9 ;  /* 0x000000ffff097224 */ /* 0x000fe400078e0a09 */
[C---:B------:R-:W-:Y:S02]  /*15120*/  IMAD R228, R2.reuse, R5, R228 ;  /* 0x0000000502e47224 */ /* 0x040fe400078e02e4 */
[----:B------:R-:W-:Y:S02]  /*15130*/  VIADD R246, R3, 0x7f ;  /* 0x0000007f03f67836 */ /* 0x000fe40000000000 */
[----:B------:R-:W-:Y:S02]  /*15140*/  IMAD.MOV R7, RZ, RZ, -R7 ;  /* 0x000000ffff077224 */ /* 0x000fe400078e0a07 */
[----:B------:R-:W-:Y:S01]  /*15150*/  IMAD R232, R2, R9, R232 ;  /* 0x0000000902e87224 */ /* 0x000fe200078e02e8 */
[----:B------:R-:W-:Y:S01]  /*15160*/  IABS R240, R246 ;  /* 0x000000f600f07213 */ /* 0x000fe20000000000 */
[--C-:B------:R-:W-:Y:S01]  /*15170*/  @!P5 IMAD.IADD R222, R222, 0x1, -R2.reuse ;  /* 0x00000001deded824 */ /* 0x100fe200078e0a02 */
[----:B------:R-:W-:Y:S01]  /*15180*/  ISETP.GT.U32.AND P5, PT, R2, R228, PT ;  /* 0x000000e40200720c */ /* 0x000fe20003fa4070 */
[----:B------:R-:W-:Y:S01]  /*15190*/  @!P0 IMAD.IADD R220, R220, 0x1, -R2 ;  /* 0x00000001dcdc8824 */ /* 0x000fe200078e0a02 */
[----:B------:R-:W-:Y:S01]  /*151a0*/  ISETP.GE.AND P0, PT, R238, RZ, PT ;  /* 0x000000ffee00720c */ /* 0x000fe20003f06270 */
[----:B------:R-:W-:-:S02]  /*151b0*/  IMAD R236, R2, R7, R236 ;  /* 0x0000000702ec7224 */ /* 0x000fc400078e02ec */
[----:B------:R-:W-:Y:S01]  /*151c0*/  @!P1 IMAD.MOV R218, RZ, RZ, -R218 ;  /* 0x000000ffffda9224 */ /* 0x000fe200078e0ada */
[----:B------:R-:W-:Y:S01]  /*151d0*/  ISETP.GT.U32.AND P1, PT, R2, R232, PT ;  /* 0x000000e80200720c */ /* 0x000fe20003f24070 */
[----:B------:R-:W-:Y:S01]  /*151e0*/  @!P3 IMAD.IADD R224, R224, 0x1, -R2 ;  /* 0x00000001e0e0b824 */ /* 0x000fe200078e0a02 */
[----:B------:R-:W-:Y:S01]  /*151f0*/  ISETP.GE.AND P3, PT, R244, RZ, PT ;  /* 0x000000fff400720c */ /* 0x000fe20003f66270 */
[----:B------:R-:W-:Y:S01]  /*15200*/  @!P2 IMAD.MOV R214, RZ, RZ, -R214 ;  /* 0x000000ffffd6a224 */ /* 0x000fe200078e0ad6 */
[C---:B------:R-:W-:Y:S01]  /*15210*/  ISETP.GT.U32.AND P2, PT, R2.reuse, R222, PT ;  /* 0x000000de0200720c */ /* 0x040fe20003f44070 */
[----:B------:R-:W-:Y:S01]  /*15220*/  @!P4 IMAD.MOV R220, RZ, RZ, -R220 ;  /* 0x000000ffffdcc224 */ /* 0x000fe200078e0adc */
[----:B------:R-:W-:Y:S01]  /*15230*/  ISETP.GT.U32.AND P4, PT, R2, R236, PT ;  /* 0x000000ec0200720c */ /* 0x000fe20003f84070 */
[----:B------:R-:W-:-:S04]  /*15240*/  IMAD.HI.U32 R5, R4, R240, RZ ;  /* 0x000000f004057227 */ /* 0x000fc800078e00ff */
[----:B------:R-:W-:Y:S01]  /*15250*/  @!P6 IMAD.MOV R216, RZ, RZ, -R216 ;  /* 0x000000ffffd8e224 */ /* 0x000fe200078e0ad8 */
[----:B------:R-:W-:Y:S01]  /*15260*/  ISETP.GT.U32.AND P6, PT, R2, R224, PT ;  /* 0x000000e00200720c */ /* 0x000fe20003fc4070 */
[C---:B------:R-:W-:Y:S02]  /*15270*/  VIADD R230, R3.reuse, 0x7e ;  /* 0x0000007e03e67836 */ /* 0x040fe40000000000 */
[----:B------:R-:W-:Y:S02]  /*15280*/  IMAD.MOV R5, RZ, RZ, -R5 ;  /* 0x000000ffff057224 */ /* 0x000fe400078e0a05 */
[----:B------:R-:W-:Y:S01]  /*15290*/  VIADD R238, R3, 0x7d ;  /* 0x0000007d03ee7836 */ /* 0x000fe20000000000 */
[----:B------:R-:W-:Y:S01]  /*152a0*/  IABS R244, R230 ;  /* 0x000000e600f47213 */ /* 0x000fe20000000000 */
[----:B------:R-:W-:Y:S02]  /*152b0*/  @!P5 IMAD.IADD R228, R228, 0x1, -R2 ;  /* 0x00000001e4e4d824 */ /* 0x000fe400078e0a02 */
[----:B------:R-:W-:Y:S01]  /*152c0*/  IMAD R240, R2, R5, R240 ;  /* 0x0000000502f07224 */ /* 0x000fe200078e02f0 */
[----:B------:R-:W-:Y:S01]  /*152d0*/  IABS R5, R238 ;  /* 0x000000ee00057213 */ /* 0x000fe20000000000 */
[----:B------:R-:W-:Y:S01]  /*152e0*/  @!P1 IMAD.IADD R232, R232, 0x1, -R2 ;  /* 0x00000001e8e89824 */ /* 0x000fe200078e0a02 */
[----:B------:R-:W-:Y:S01]  /*152f0*/  ISETP.GT.U32.AND P5, PT, R2, R228, PT ;  /* 0x000000e40200720c */ /* 0x000fe20003fa4070 */
[----:B------:R-:W-:Y:S01]  /*15300*/  IMAD.HI.U32 R9, R4, R244, RZ ;  /* 0x000000f404097227 */ /* 0x000fe200078e00ff */
[----:B------:R-:W-:-:S03]  /*15310*/  ISETP.GE.AND P1, PT, R247, RZ, PT ;  /* 0x000000fff700720c */ /* 0x000fc60003f26270 */
[--C-:B------:R-:W-:Y:S01]  /*15320*/  @!P2 IMAD.IADD R222, R222, 0x1, -R2.reuse ;  /* 0x00000001dedea824 */ /* 0x100fe200078e0a02 */
[----:B------:R-:W-:Y:S01]  /*15330*/  ISETP.GT.U32.AND P2, PT, R2, R240, PT ;  /* 0x000000f00200720c */ /* 0x000fe20003f44070 */
[----:B------:R-:W-:Y:S01]  /*15340*/  @!P4 IMAD.IADD R236, R236, 0x1, -R2 ;  /* 0x00000001ececc824 */ /* 0x000fe200078e0a02 */
[----:B------:R-:W-:Y:S01]  /*15350*/  ISETP.GT.U32.AND P4, PT, R2, R232, PT ;  /* 0x000000e80200720c */ /* 0x000fe20003f84070 */
[----:B------:R-:W-:-:S04]  /*15360*/  IMAD.HI.U32 R7, R4, R5, RZ ;  /* 0x0000000504077227 */ /* 0x000fc800078e00ff */
[----:B------:R-:W-:Y:S01]  /*15370*/  @!P6 IMAD.IADD R224, R224, 0x1, -R2 ;  /* 0x00000001e0e0e824 */ /* 0x000fe200078e0a02 */
[----:B------:R-:W-:Y:S01]  /*15380*/  ISETP.GE.AND P6, PT, R215, RZ, PT ;  /* 0x000000ffd700720c */ /* 0x000fe20003fc6270 */
[----:B------:R-:W-:Y:S02]  /*15390*/  IMAD.MOV R9, RZ, RZ, -R9 ;  /* 0x000000ffff097224 */ /* 0x000fe400078e0a09 */
[----:B------:R-:W-:Y:S02]  /*153a0*/  IMAD.MOV R7, RZ, RZ, -R7 ;  /* 0x000000ffff077224 */ /* 0x000fe400078e0a07 */
[C---:B------:R-:W-:Y:S02]  /*153b0*/  IMAD R244, R2.reuse, R9, R244 ;  /* 0x0000000902f47224 */ /* 0x040fe400078e02f4 */
[----:B------:R-:W-:Y:S02]  /*153c0*/  IMAD R5, R2, R7, R5 ;  /* 0x0000000702057224 */ /* 0x000fe400078e0205 */
[----:B------:R-:W-:-:S02]  /*153d0*/  VIADD R247, R3, 0x7c ;  /* 0x0000007c03f77836 */ /* 0x000fc40000000000 */
[----:B------:R-:W-:Y:S01]  /*153e0*/  @!P3 IMAD.MOV R224, RZ, RZ, -R224 ;  /* 0x000000ffffe0b224 */ /* 0x000fe200078e0ae0 */
[----:B------:R-:W-:Y:S01]  /*153f0*/  ISETP.GT.U32.AND P3, PT, R2, R244, PT ;  /* 0x000000f40200720c */ /* 0x000fe20003f64070 */
[--C-:B------:R-:W-:Y:S01]  /*15400*/  @!P5 IMAD.IADD R228, R228, 0x1, -R2.reuse ;  /* 0x00000001e4e4d824 */ /* 0x100fe200078e0a02 */
[----:B------:R-:W-:Y:S01]  /*15410*/  IABS R9, R247 ;  /* 0x000000f700097213 */ /* 0x000fe20000000000 */
[--C-:B------:R-:W-:Y:S01]  /*15420*/  @!P2 IMAD.IADD R240, R240, 0x1, -R2.reuse ;  /* 0x00000001f0f0a824 */ /* 0x100fe200078e0a02 */
[----:B------:R-:W-:Y:S01]  /*15430*/  ISETP.GT.U32.AND P2, PT, R2, R236, PT ;  /* 0x000000ec0200720c */ /* 0x000fe20003f44070 */
        /* <DEDUP_REMOVED lines=8> */
[----:B------:R-:W-:Y:S01]  /*154c0*/  @!P0 IMAD.MOV R222, RZ, RZ, -R222 ;  /* 0x000000ffffde8224 */ /* 0x000fe200078e0ade */
[----:B------:R-:W-:Y:S01]  /*154d0*/  ISETP.GT.U32.AND P0, PT, R2, R240, PT ;  /* 0x000000f00200720c */ /* 0x000fe20003f04070 */
[----:B------:R-:W-:Y:S02]  /*154e0*/  IMAD.MOV R7, RZ, RZ, -R7 ;  /* 0x000000ffff077224 */ /* 0x000fe400078e0a07 */
[--C-:B------:R-:W-:Y:S01]  /*154f0*/  @!P3 IMAD.IADD R244, R244, 0x1, -R2.reuse ;  /* 0x00000001f4f4b824 */ /* 0x100fe200078e0a02 */
[----:B------:R-:W-:Y:S01]  /*15500*/  ISETP.GE.AND P3, PT, R247, RZ, PT ;  /* 0x000000fff700720c */ /* 0x000fe20003f66270 */
[--C-:B------:R-:W-:Y:S01]  /*15510*/  @!P2 IMAD.IADD R236, R236, 0x1, -R2.reuse ;  /* 0x00000001ececa824 */ /* 0x100fe200078e0a02 */
[----:B------:R-:W-:Y:S01]  /*15520*/  ISETP.GE.AND P2, PT, R230, RZ, PT ;  /* 0x000000ffe600720c */ /* 0x000fe20003f46270 */
[C---:B------:R-:W-:Y:S02]  /*15530*/  IMAD R9, R2.reuse, R7, R9 ;  /* 0x0000000702097224 */ /* 0x040fe400078e0209 */
[----:B------:R-:W-:Y:S01]  /*15540*/  @!P4 IMAD.IADD R5, R5, 0x1, -R2 ;  /* 0x000000010505c824 */ /* 0x000fe200078e0a02 */
[----:B------:R-:W-:Y:S01]  /*15550*/  ISETP.GT.U32.AND P4, PT, R2, R244, PT ;  /* 0x000000f40200720c */ /* 0x000fe20003f84070 */
[----:B------:R-:W-:-:S02]  /*15560*/  VIADD R247, R3, 0x7a ;  /* 0x0000007a03f77836 */ /* 0x000fc40000000000 */
[----:B------:R-:W-:-:S03]  /*15570*/  IMAD.HI.U32 R7, R4, R12, RZ ;  /* 0x0000000c04077227 */ /* 0x000fc600078e00ff */
[----:B------:R-:W-:Y:S01]  /*15580*/  IABS R16, R247 ;  /* 0x000000f700107213 */ /* 0x000fe20000000000 */
[----:B------:R-:W-:Y:S01]  /*15590*/  @!P5 IMAD.MOV R232, RZ, RZ, -R232 ;  /* 0x000000ffffe8d224 */ /* 0x000fe200078e0ae8 */
[C---:B------:R-:W-:Y:S01]  /*155a0*/  ISETP.GT.U32.AND P5, PT, R2.reuse, R5, PT ;  /* 0x000000050200720c */ /* 0x040fe20003fa4070 */
[----:B------:R-:W-:Y:S01]  /*155b0*/  @!P1 IMAD.MOV R236, RZ, RZ, -R236 ;  /* 0x000000ffffec9224 */ /* 0x000fe200078e0aec */
[----:B------:R-:W-:Y:S01]  /*155c0*/  ISETP.GT.U32.AND P1, PT, R2, R9, PT ;  /* 0x000000090200720c */ /* 0x000fe20003f24070 */
[----:B------:R-:W-:Y:S02]  /*155d0*/  IMAD.MOV R7, RZ, RZ, -R7 ;  /* 0x000000ffff077224 */ /* 0x000fe400078e0a07 */
[----:B------:R-:W-:Y:S01]  /*155e0*/  @!P0 IMAD.IADD R240, R240, 0x1, -R2 ;  /* 0x00000001f0f08824 */ /* 0x000fe200078e0a02 */
[----:B------:R-:W-:Y:S01]  /*155f0*/  ISETP.GE.AND P0, PT, R238, RZ, PT ;  /* 0x000000ffee00720c */ /* 0x000fe20003f06270 */
[----:B------:R-:W-:Y:S02]  /*15600*/  IMAD R12, R2, R7, R12 ;  /* 0x00000007020c7224 */ /* 0x000fe400078e020c */
[----:B------:R-:W-:-:S04]  /*15610*/  IMAD.HI.U32 R7, R4, R16, RZ ;  /* 0x0000001004077227 */ /* 0x000fc800078e00ff */
[----:B------:R-:W-:Y:S02]  /*15620*/  IMAD.MOV R7, RZ, RZ, -R7 ;  /* 0x000000ffff077224 */ /* 0x000fe400078e0a07 */
[----:B------:R-:W-:Y:S01]  /*15630*/  @!P6 IMAD.MOV R240, RZ, RZ, -R240 ;  /* 0x000000fffff0e224 */ /* 0x000fe200078e0af0 */
[----:B------:R-:W-:Y:S01]  /*15640*/  ISETP.GE.AND P6, PT, R246, RZ, PT ;  /* 0x000000fff600720c */ /* 0x000fe20003fc6270 */
[--C-:B------:R-:W-:Y:S01]  /*15650*/  @!P5 IMAD.IADD R5, R5, 0x1, -R2.reuse ;  /* 0x000000010505d824 */ /* 0x100fe200078e0a02 */
[C---:B------:R-:W-:Y:S01]  /*15660*/  ISETP.GT.U32.AND P5, PT, R2.reuse, R12, PT ;  /* 0x0000000c0200720c */ /* 0x040fe20003fa4070 */
[----:B------:R-:W-:Y:S02]  /*15670*/  VIADD R246, R3, 0x78 ;  /* 0x0000007803f67836 */ /* 0x000fe40000000000 */
[----:B------:R-:W-:Y:S02]  /*15680*/  @!P1 IMAD.IADD R9, R9, 0x1, -R2 ;  /* 0x0000000109099824 */ /* 0x000fe400078e0a02 */
[C---:B------:R-:W-:Y:S01]  /*15690*/  IMAD R16, R2.reuse, R7, R16 ;  /* 0x0000000702107224 */ /* 0x040fe200078e0210 */
[----:B------:R-:W-:Y:S01]  /*156a0*/  IABS R24, R246 ;  /* 0x000000f600187213 */ /* 0x000fe20000000000 */
[----:B------:R-:W-:Y:S01]  /*156b0*/  @!P0 IMAD.MOV R5, RZ, RZ, -R5 ;  /* 0x000000ffff058224 */ /* 0x000fe200078e0a05 */
[----:B------:R-:W-:Y:S01]  /*156c0*/  ISETP.GT.U32.AND P1, PT, R2, R9, PT ;  /* 0x000000090200720c */ /* 0x000fe20003f24070 */
[----:B------:R-:W-:Y:S01]  /*156d0*/  @!P4 IMAD.IADD R244, R244, 0x1, -R2 ;  /* 0x00000001f4f4c824 */ /* 0x000fe200078e0a02 */
[----:B------:R-:W-:Y:S01]  /*156e0*/  ISETP.GT.U32.AND P0, PT, R2, R16, PT ;  /* 0x000000100200720c */ /* 0x000fe20003f04070 */
[----:B------:R-:W-:Y:S01]  /*156f0*/  IMAD.HI.U32 R7, R4, R24, RZ ;  /* 0x0000001804077227 */ /* 0x000fe200078e00ff */
[----:B------:R-:W-:-:S03]  /*15700*/  ISETP.GE.AND P4, PT, R247, RZ, PT ;  /* 0x000000fff700720c */ /* 0x000fc60003f86270 */
[----:B------:R-:W-:Y:S02]  /*15710*/  IMAD.MOV R7, RZ, RZ, -R7 ;  /* 0x000000ffff077224 */ /* 0x000fe400078e0a07 */
[C---:B------:R-:W-:Y:S02]  /*15720*/  VIADD R247, R3.reuse, 0x79 ;  /* 0x0000007903f77836 */ /* 0x040fe40000000000 */
[----:B------:R-:W-:Y:S02]  /*15730*/  VIADD R230, R3, 0x76 ;  /* 0x0000007603e67836 */ /* 0x000fe40000000000 */
[----:B------:R-:W-:Y:S01]  /*15740*/  @!P1 IMAD.IADD R9, R9, 0x1, -R2 ;  /* 0x0000000109099824 */ /* 0x000fe200078e0a02 */
[----:B------:R-:W-:Y:S01]  /*15750*/  IABS R20, R247 ;  /* 0x000000f700147213 */ /* 0x000fe20000000000 */
[----:B------:R-:W-:Y:S01]  /*15760*/  IMAD R24, R2, R7, R24 ;  /* 0x0000000702187224 */ /* 0x000fe200078e0218 */
[----:B------:R-:W-:Y:S01]  /*15770*/  IABS R32, R230 ;  /* 0x000000e600207213 */ /* 0x000fe20000000000 */
[--C-:B------:R-:W-:Y:S01]  /*15780*/  @!P0 IMAD.IADD R16, R16, 0x1, -R2.reuse ;  /* 0x0000000110108824 */ /* 0x100fe200078e0a02 */
[----:B------:R-:W-:Y:S01]  /*15790*/  ISETP.GE.AND P1, PT, R246, RZ, PT ;  /* 0x000000fff600720c */ /* 0x000fe20003f26270 */
[----:B------:R-:W-:-:S02]  /*157a0*/  @!P5 IMAD.IADD R12, R12, 0x1, -R2 ;  /* 0x000000010c0cd824 */ /* 0x000fc400078e0a02 */
[----:B------:R-:W-:Y:S01]  /*157b0*/  @!P3 IMAD.MOV R9, RZ, RZ, -R9 ;  /* 0x000000ffff09b224 */ /* 0x000fe200078e0a09 */
[----:B------:R-:W-:Y:S01]  /*157c0*/  ISETP.GT.U32.AND P0, PT, R2, R16, PT ;  /* 0x000000100200720c */ /* 0x000fe20003f04070 */
[----:B------:R-:W-:Y:S01]  /*157d0*/  IMAD.HI.U32 R14, R4, R20, RZ ;  /* 0x00000014040e7227 */ /* 0x000fe200078e00ff */
[C---:B------:R-:W-:Y:S02]  /*157e0*/  ISETP.GT.U32.AND P3, PT, R2.reuse, R24, PT ;  /* 0x000000180200720c */ /* 0x040fe40003f64070 */
[----:B------:R-:W-:Y:S01]  /*157f0*/  ISETP.GT.U32.AND P5, PT, R2, R12, PT ;  /* 0x0000000c0200720c */ /* 0x000fe20003fa4070 */
[----:B------:R-:W-:-:S04]  /*15800*/  IMAD.HI.U32 R7, R4, R32, RZ ;  /* 0x0000002004077227 */ /* 0x000fc800078e00ff */
[----:B------:R-:W-:Y:S02]  /*15810*/  IMAD.MOV R14, RZ, RZ, -R14 ;  /* 0x000000ffff0e7224 */ /* 0x000fe400078e0a0e */
[----:B------:R-:W-:Y:S02]  /*15820*/  IMAD.MOV R7, RZ, RZ, -R7 ;  /* 0x000000ffff077224 */ /* 0x000fe400078e0a07 */
[----:B------:R-:W-:Y:S02]  /*15830*/  VIADD R238, R3, 0x75 ;  /* 0x0000007503ee7836 */ /* 0x000fe40000000000 */
[----:B------:R-:W-:Y:S01]  /*15840*/  @!P2 IMAD.MOV R244, RZ, RZ, -R244 ;  /* 0x000000fffff4a224 */ /* 0x000fe200078e0af4 */
[----:B------:R-:W-:Y:S01]  /*15850*/  ISETP.GE.AND P2, PT, R247, RZ, PT ;  /* 0x000000fff700720c */ /* 0x000fe20003f46270 */
[C---:B------:R-:W-:Y:S01]  /*15860*/  IMAD R20, R2.reuse, R14, R20 ;  /* 0x0000000e02147224 */ /* 0x040fe200078e0214 */
[----:B------:R-:W-:Y:S01]  /*15870*/  IABS R36, R238 ;  /* 0x000000ee00247213 */ /* 0x000fe20000000000 */
[----:B------:R-:W-:-:S02]  /*15880*/  IMAD R32, R2, R7, R32 ;  /* 0x0000000702207224 */ /* 0x000fc400078e0220 */
[--C-:B------:R-:W-:Y:S02]  /*15890*/  @!P0 IMAD.IADD R16, R16, 0x1, -R2.reuse ;  /* 0x0000000110108824 */ /* 0x100fe400078e0a02 */
[--C-:B------:R-:W-:Y:S02]  /*158a0*/  @!P3 IMAD.IADD R24, R24, 0x1, -R2.reuse ;  /* 0x000000011818b824 */ /* 0x100fe400078e0a02 */
[----:B------:R-:W-:Y:S02]  /*158b0*/  VIADD R247, R3, 0x77 ;  /* 0x0000007703f77836 */ /* 0x000fe40000000000 */
[----:B------:R-:W-:Y:S01]  /*158c0*/  @!P5 IMAD.IADD R12, R12, 0x1, -R2 ;  /* 0x000000010c0cd824 */ /* 0x000fe200078e0a02 */
[C---:B------:R-:W-:Y:S01]  /*158d0*/  ISETP.GT.U32.AND P5, PT, R2.reuse, R20, PT ;  /* 0x000000140200720c */ /* 0x040fe20003fa4070 */
[----:B------:R-:W-:Y:S01]  /*158e0*/  @!P4 IMAD.MOV R16, RZ, RZ, -R16 ;  /* 0x000000ffff10c224 */ /* 0x000fe200078e0a10 */
[----:B------:R-:W-:Y:S01]  /*158f0*/  ISETP.GT.U32.AND P3, PT, R2, R24, PT ;  /* 0x000000180200720c */ /* 0x000fe20003f64070 */
[----:B------:R-:W-:Y:S01]  /*15900*/  IMAD.HI.U32 R7, R4, R36, RZ ;  /* 0x0000002404077227 */ /* 0x000fe200078e00ff */
[----:B------:R-:W-:-:S02]  /*15910*/  ISETP.GT.U32.AND P4, PT, R2, R32, PT ;  /* 0x000000200200720c */ /* 0x000fc40003f84070 */
[----:B------:R-:W-:Y:S01]  /*15920*/  IABS R28, R247 ;  /* 0x000000f7001c7213 */ /* 0x000fe20000000000 */
[----:B------:R-:W-:Y:S02]  /*15930*/  IMAD.MOV R7, RZ, RZ, -R7 ;  /* 0x000000ffff077224 */ /* 0x000fe400078e0a07 */
[----:B------:R-:W-:Y:S02]  /*15940*/  VIADD R246, R3, 0x74 ;  /* 0x0000007403f67836 */ /* 0x000fe40000000000 */
[----:B------:R-:W-:-:S03]  /*15950*/  IMAD.HI.U32 R14, R4, R28, RZ ;  /* 0x0000001c040e7227 */ /* 0x000fc600078e00ff */
[----:B------:R-:W-:Y:S01]  /*15960*/  IABS R40, R246 ;  /* 0x000000f600287213 */ /* 0x000fe20000000000 */
[----:B------:R-:W-:Y:S02]  /*15970*/  IMAD R36, R2, R7, R36 ;  /* 0x0000000702247224 */ /* 0x000fe400078e0224 */
[----:B------:R-:W-:Y:S02]  /*15980*/  IMAD.MOV R14, RZ, RZ, -R14 ;  /* 0x000000ffff0e7224 */ /* 0x000fe400078e0a0e */
[--C-:B------:R-:W-:Y:S02]  /*15990*/  @!P5 IMAD.IADD R20, R20, 0x1, -R2.reuse ;  /* 0x000000011414d824 */ /* 0x100fe400078e0a02 */
[--C-:B------:R-:W-:Y:S01]  /*159a0*/  @!P3 IMAD.IADD R24, R24, 0x1, -R2.reuse ;  /* 0x000000011818b824 */ /* 0x100fe200078e0a02 */
[----:B------:R-:W-:Y:S01]  /*159b0*/  ISETP.GT.U32.AND P3, PT, R2, R36, PT ;  /* 0x000000240200720c */ /* 0x000fe20003f64070 */
[----:B------:R-:W-:Y:S01]  /*159c0*/  @!P4 IMAD.IADD R32, R32, 0x1, -R2 ;  /* 0x000000012020c824 */ /* 0x000fe200078e0a02 */
[C---:B------:R-:W-:Y:S01]  /*159d0*/  ISETP.GT.U32.AND P5, PT, R2.reuse, R20, PT ;  /* 0x000000140200720c */ /* 0x040fe20003fa4070 */
[----:B------:R-:W-:-:S02]  /*159e0*/  IMAD R28, R2, R14, R28 ;  /* 0x0000000e021c7224 */ /* 0x000fc400078e021c */
[----:B------:R-:W-:Y:S01]  /*159f0*/  @!P6 IMAD.MOV R12, RZ, RZ, -R12 ;  /* 0x000000ffff0ce224 */ /* 0x000fe200078e0a0c */
[----:B------:R-:W-:Y:S01]  /*15a00*/  ISETP.GE.AND P6, PT, R247, RZ, PT ;  /* 0x000000fff700720c */ /* 0x000fe20003fc6270 */
[C---:B------:R-:W-:Y:S01]  /*15a10*/  VIADD R247, R3.reuse, 0x73 ;  /* 0x0000007303f77836 */ /* 0x040fe20000000000 */
[----:B------:R-:W-:Y:S01]  /*15a20*/  ISETP.GT.U32.AND P4, PT, R2, R32, PT ;  /* 0x000000200200720c */ /* 0x000fe20003f84070 */
[----:B------:R-:W-:Y:S01]  /*15a30*/  IMAD.HI.U32 R14, R4, R40, RZ ;  /* 0x00000028040e7227 */ /* 0x000fe200078e00ff */
[----:B------:R-:W-:Y:S02]  /*15a40*/  ISETP.GT.U32.AND P0, PT, R2, R28, PT ;  /* 0x0000001c0200720c */ /* 0x000fe40003f04070 */
[----:B------:R-:W-:Y:S01]  /*15a50*/  IABS R43, R247 ;  /* 0x000000f7002b7213 */ /* 0x000fe20000000000 */
[----:B------:R-:W-:Y:S02]  /*15a60*/  IMAD.MOV R14, RZ, RZ, -R14 ;  /* 0x000000ffff0e7224 */ /* 0x000fe400078e0a0e */
[----:B------:R-:W-:Y:S01]  /*15a70*/  @!P1 IMAD.MOV R24, RZ, RZ, -R24 ;  /* 0x000000ffff189224 */ /* 0x000fe200078e0a18 */
[----:B------:R-:W-:Y:S01]  /*15a80*/  ISETP.GE.AND P1, PT, R246, RZ, PT ;  /* 0x000000fff600720c */ /* 0x000fe20003f26270 */
[----:B------:R-:W-:-:S02]  /*15a90*/  VIADD R246, R3, 0x72 ;  /* 0x0000007203f67836 */ /* 0x000fc40000000000 */
[----:B------:R-:W-:Y:S02]  /*15aa0*/  @!P3 IMAD.IADD R36, R36, 0x1, -R2 ;  /* 0x000000012424b824 */ /* 0x000fe400078e0a02 */
[----:B------:R-:W-:Y:S01]  /*15ab0*/  IMAD R40, R2, R14, R40 ;  /* 0x0000000e02287224 */ /* 0x000fe200078e0228 */
[----:B------:R-:W-:Y:S01]  /*15ac0*/  IABS R47, R246 ;  /* 0x000000f6002f7213 */ /* 0x000fe20000000000 */
[----:B------:R-:W-:Y:S01]  /*15ad0*/  IMAD.HI.U32 R7, R4, R43, RZ ;  /* 0x0000002b04077227 */ /* 0x000fe200078e00ff */
[----:B------:R-:W-:-:S03]  /*15ae0*/  ISETP.GT.U32.AND P3, PT, R2, R36, PT ;  /* 0x000000240200720c */ /* 0x000fc60003f64070 */
[--C-:B------:R-:W-:Y:S01]  /*15af0*/  @!P5 IMAD.IADD R20, R20, 0x1, -R2.reuse ;  /* 0x000000011414d824 */ /* 0x100fe200078e0a02 */
[----:B------:R-:W-:Y:S01]  /*15b00*/  ISETP.GE.AND P5, PT, R230, RZ, PT ;  /* 0x000000ffe600720c */ /* 0x000fe20003fa6270 */
[--C-:B------:R-:W-:Y:S01]  /*15b10*/  @!P4 IMAD.IADD R32, R32, 0x1, -R2.reuse ;  /* 0x000000012020c824 */ /* 0x100fe200078e0a02 */
[----:B------:R-:W-:Y:S01]  /*15b20*/  ISETP.GT.U32.AND P4, PT, R2, R40, PT ;  /* 0x000000280200720c */ /* 0x000fe20003f84070 */
[----:B------:R-:W-:Y:S02]  /*15b30*/  @!P0 IMAD.IADD R28, R28, 0x1, -R2 ;  /* 0x000000011c1c8824 */ /* 0x000fe400078e0a02 */
[----:B------:R-:W-:Y:S02]  /*15b40*/  IMAD.MOV R7, RZ, RZ, -R7 ;  /* 0x000000ffff077224 */ /* 0x000fe400078e0a07 */
[----:B------:R-:W-:Y:S01]  /*15b50*/  @!P2 IMAD.MOV R20, RZ, RZ, -R20 ;  /* 0x000000ffff14a224 */ /* 0x000fe200078e0a14 */
[----:B------:R-:W-:Y:S01]  /*15b60*/  ISETP.GE.AND P2, PT, R238, RZ, PT ;  /* 0x000000ffee00720c */ /* 0x000fe20003f46270 */
[C---:B------:R-:W-:Y:S01]  /*15b70*/  IMAD R43, R2.reuse, R7, R43 ;  /* 0x00000007022b7224 */ /* 0x040fe200078e022b */
[----:B------:R-:W-:Y:S01]  /*15b80*/  ISETP.GT.U32.AND P0, PT, R2, R28, PT ;  /* 0x0000001c0200720c */ /* 0x000fe20003f04070 */
[----:B------:R-:W-:-:S04]  /*15b90*/  IMAD.HI.U32 R7, R4, R47, RZ ;  /* 0x0000002f04077227 */ /* 0x000fc800078e00ff */
[----:B------:R-:W-:Y:S02]  /*15ba0*/  IMAD.MOV R7, RZ, RZ, -R7 ;  /* 0x000000ffff077224 */ /* 0x000fe400078e0a07 */
[--C-:B------:R-:W-:Y:S02]  /*15bb0*/  @!P3 IMAD.IADD R36, R36, 0x1, -R2.reuse ;  /* 0x000000012424b824 */ /* 0x100fe400078e0a02 */
[----:B------:R-:W-:Y:S02]  /*15bc0*/  IMAD R47, R2, R7, R47 ;  /* 0x00000007022f7224 */ /* 0x000fe400078e022f */
[----:B------:R-:W-:Y:S02]  /*15bd0*/  @!P4 IMAD.IADD R40, R40, 0x1, -R2 ;  /* 0x000000012828c824 */ /* 0x000fe400078e0a02 */
[----:B------:R-:W-:Y:S01]  /*15be0*/  @!P2 IMAD.MOV R36, RZ, RZ, -R36 ;  /* 0x000000ffff24a224 */ /* 0x000fe200078e0a24 */
[----:B------:R-:W-:Y:S01]  /*15bf0*/  ISETP.GT.U32.AND P2, PT, R2, R47, PT ;  /* 0x0000002f0200720c */ /* 0x000fe20003f44070 */
[----:B------:R-:W-:Y:S01]  /*15c00*/  @!P0 IMAD.IADD R28, R28, 0x1, -R2 ;  /* 0x000000011c1c8824 */ /* 0x000fe200078e0a02 */
[C---:B------:R-:W-:Y:S01]  /*15c10*/  ISETP.GT.U32.AND P4, PT, R2.reuse, R40, PT ;  /* 0x000000280200720c */ /* 0x040fe20003f84070 */
[----:B------:R-:W-:Y:S01]  /*15c20*/  @!P5 IMAD.MOV R32, RZ, RZ, -R32 ;  /* 0x000000ffff20d224 */ /* 0x000fe200078e0a20 */
[----:B------:R-:W-:Y:S01]  /*15c30*/  ISETP.GE.AND P0, PT, R247, RZ, PT ;  /* 0x000000fff700720c */ /* 0x000fe20003f06270 */
[C---:B------:R-:W-:Y:S01]  /*15c40*/  VIADD R247, R3.reuse, 0x71 ;  /* 0x0000007103f77836 */ /* 0x040fe20000000000 */
[----:B------:R-:W-:Y:S01]  /*15c50*/  ISETP.GT.U32.AND P5, PT, R2, R43, PT ;  /* 0x0000002b0200720c */ /* 0x000fe20003fa4070 */
[----:B------:R-:W-:-:S02]  /*15c60*/  VIADD R230, R3, 0x70 ;  /* 0x0000007003e67836 */ /* 0x000fc40000000000 */
[----:B------:R-:W-:Y:S01]  /*15c70*/  VIADD R238, R3, 0x6e ;  /* 0x0000006e03ee7836 */ /* 0x000fe20000000000 */
[----:B------:R-:W-:Y:S01]  /*15c80*/  IABS R51, R247 ;  /* 0x000000f700337213 */ /* 0x000fe20000000000 */
[----:B------:R-:W-:Y:S01]  /*15c90*/  @!P6 IMAD.MOV R28, RZ, RZ, -R28 ;  /* 0x000000ffff1ce224 */ /* 0x000fe200078e0a1c */
[----:B------:R-:W-:Y:S01]  /*15ca0*/  ISETP.GE.AND P3, PT, R247, RZ, PT ;  /* 0x000000fff700720c */ /* 0x000fe20003f66270 */
[----:B------:R-:W-:Y:S01]  /*15cb0*/  VIADD R247, R3, 0x6f ;  /* 0x0000006f03f77836 */ /* 0x000fe20000000000 */
[----:B------:R-:W-:Y:S01]  /*15cc0*/  IABS R55, R230 ;  /* 0x000000e600377213 */ /* 0x000fe20000000000 */
[----:B------:R-:W-:Y:S01]  /*15cd0*/  IMAD.HI.U32 R14, R4, R51, RZ ;  /* 0x00000033040e7227 */ /* 0x000fe200078e00ff */
[----:B------:R-:W-:Y:S02]  /*15ce0*/  IABS R63, R238 ;  /* 0x000000ee003f7213 */ /* 0x000fe40000000000 */
[----:B------:R-:W-:Y:S01]  /*15cf0*/  IABS R59, R247 ;  /* 0x000000f7003b7213 */ /* 0x000fe20000000000 */
[--C-:B------:R-:W-:Y:S01]  /*15d00*/  @!P4 IMAD.IADD R40, R40, 0x1, -R2.reuse ;  /* 0x000000012828c824 */ /* 0x100fe200078e0a02 */
[----:B------:R-:W-:Y:S01]  /*15d10*/  ISETP.GE.AND P6, PT, R246, RZ, PT ;  /* 0x000000fff600720c */ /* 0x000fe20003fc6270 */
[----:B------:R-:W-:Y:S01]  /*15d20*/  @!P2 IMAD.IADD R47, R47, 0x1, -R2 ;  /* 0x000000012f2fa824 */ /* 0x000fe200078e0a02 */
[----:B------:R-:W-:Y:S01]  /*15d30*/  ISETP.GE.AND P2, PT, R230, RZ, PT ;  /* 0x000000ffe600720c */ /* 0x000fe20003f46270 */
[----:B------:R-:W-:-:S04]  /*15d40*/  IMAD.HI.U32 R7, R4, R55, RZ ;  /* 0x0000003704077227 */ /* 0x000fc800078e00ff */
[----:B------:R-:W-:Y:S02]  /*15d50*/  @!P5 IMAD.IADD R43, R43, 0x1, -R2 ;  /* 0x000000012b2bd824 */ /* 0x000fe400078e0a02 */
[----:B------:R-:W-:Y:S02]  /*15d60*/  IMAD.MOV R14, RZ, RZ, -R14 ;  /* 0x000000ffff0e7224 */ /* 0x000fe400078e0a0e */
[----:B------:R-:W-:Y:S01]  /*15d70*/  @!P1 IMAD.MOV R40, RZ, RZ, -R40 ;  /* 0x000000ffff289224 */ /* 0x000fe200078e0a28 */
[C---:B------:R-:W-:Y:S01]  /*15d80*/  ISETP.GT.U32.AND P1, PT, R2.reuse, R47, PT ;  /* 0x0000002f0200720c */ /* 0x040fe20003f24070 */
[----:B------:R-:W-:Y:S01]  /*15d90*/  IMAD.MOV R7, RZ, RZ, -R7 ;  /* 0x000000ffff077224 */ /* 0x000fe200078e0a07 */
[----:B------:R-:W-:Y:S01]  /*15da0*/  ISETP.GT.U32.AND P5, PT, R2, R43, PT ;  /* 0x0000002b0200720c */ /* 0x000fe20003fa4070 */
[----:B------:R-:W-:-:S04]  /*15db0*/  IMAD.HI.U32 R18, R4, R59, RZ ;  /* 0x0000003b04127227 */ /* 0x000fc800078e00ff */
[C---:B------:R-:W-:Y:S02]  /*15dc0*/  IMAD R51, R2.reuse, R14, R51 ;  /* 0x0000000e02337224 */ /* 0x040fe400078e0233 */
[C---:B------:R-:W-:Y:S02]  /*15dd0*/  IMAD R55, R2.reuse, R7, R55 ;  /* 0x0000000702377224 */ /* 0x040fe400078e0237 */
[----:B------:R-:W-:Y:S01]  /*15de0*/  IMAD.MOV R18, RZ, RZ, -R18 ;  /* 0x000000ffff127224 */ /* 0x000fe200078e0a12 */
[----:B------:R-:W-:Y:S01]  /*15df0*/  ISETP.GT.U32.AND P4, PT, R2, R51, PT ;  /* 0x000000330200720c */ /* 0x000fe20003f84070 */
[----:B------:R-:W-:-:S04]  /*15e00*/  IMAD.HI.U32 R7, R4, R63, RZ ;  /* 0x0000003f04077227 */ /* 0x000fc800078e00ff */
[C---:B------:R-:W-:Y:S02]  /*15e10*/  IMAD R59, R2.reuse, R18, R59 ;  /* 0x00000012023b7224 */ /* 0x040fe400078e023b */
[----:B------:R-:W-:Y:S02]  /*15e20*/  IMAD.MOV R18, RZ, RZ, -R7 ;  /* 0x000000ffff127224 */ /* 0x000fe400078e0a07 */
[--C-:B------:R-:W-:Y:S01]  /*15e30*/  @!P1 IMAD.IADD R47, R47, 0x1, -R2.reuse ;  /* 0x000000012f2f9824 */ /* 0x100fe200078e0a02 */
[C---:B------:R-:W-:Y:S01]  /*15e40*/  ISETP.GT.U32.AND P1, PT, R2.reuse, R59, PT ;  /* 0x0000003b0200720c */ /* 0x040fe20003f24070 */
[C---:B------:R-:W-:Y:S02]  /*15e50*/  IMAD R63, R2.reuse, R18, R63 ;  /* 0x00000012023f7224 */ /* 0x040fe400078e023f */
[----:B------:R-:W-:Y:S01]  /*15e60*/  @!P5 IMAD.IADD R43, R43, 0x1, -R2 ;  /* 0x000000012b2bd824 */ /* 0x000fe200078e0a02 */
[C---:B------:R-:W-:Y:S01]  /*15e70*/  ISETP.GT.U32.AND P5, PT, R2.reuse, R55, PT ;  /* 0x000000370200720c */ /* 0x040fe20003fa4070 */
[----:B------:R-:W-:Y:S01]  /*15e80*/  @!P6 IMAD.MOV R47, RZ, RZ, -R47 ;  /* 0x000000ffff2fe224 */ /* 0x000fe200078e0a2f */
[----:B------:R-:W-:Y:S01]  /*15e90*/  ISETP.GT.U32.AND P6, PT, R2, R63, PT ;  /* 0x0000003f0200720c */ /* 0x000fe20003fc4070 */
[----:B------:R-:W-:-:S02]  /*15ea0*/  VIADD R246, R3, 0x6d ;  /* 0x0000006d03f67836 */ /* 0x000fc40000000000 */
[--C-:B------:R-:W-:Y:S01]  /*15eb0*/  @!P4 IMAD.IADD R51, R51, 0x1, -R2.reuse ;  /* 0x000000013333c824 */ /* 0x100fe200078e0a02 */
[----:B------:R-:W-:Y:S01]  /*15ec0*/  ISETP.GE.AND P4, PT, R247, RZ, PT ;  /* 0x000000fff700720c */ /* 0x000fe20003f86270 */
[----:B------:R-:W-:Y:S01]  /*15ed0*/  VIADD R247, R3, 0x6c ;  /* 0x0000006c03f77836 */ /* 0x000fe20000000000 */
[----:B------:R-:W-:Y:S01]  /*15ee0*/  IABS R67, R246 ;  /* 0x000000f600437213 */ /* 0x000fe20000000000 */
[----:B------:R-:W-:Y:S01]  /*15ef0*/  @!P1 IMAD.IADD R59, R59, 0x1, -R2 ;  /* 0x000000013b3b9824 */ /* 0x000fe200078e0a02 */
[----:B------:R-:W-:Y:S01]  /*15f00*/  ISETP.GE.AND P1, PT, R246, RZ, PT ;  /* 0x000000fff600720c */ /* 0x000fe20003f26270 */
[----:B------:R-:W-:Y:S01]  /*15f10*/  VIADD R221, R3, 0x6b ;  /* 0x0000006b03dd7836 */ /* 0x000fe20000000000 */
[----:B------:R-:W-:Y:S01]  /*15f20*/  IABS R71, R247 ;  /* 0x000000f700477213 */ /* 0x000fe20000000000 */
[----:B------:R-:W-:-:S03]  /*15f30*/  IMAD.HI.U32 R14, R4, R67, RZ ;  /* 0x00000043040e7227 */ /* 0x000fc600078e00ff */
[----:B------:R-:W-:Y:S01]  /*15f40*/  IABS R74, R221 ;  /* 0x000000dd004a7213 */ /* 0x000fe20000000000 */
[--C-:B------:R-:W-:Y:S01]  /*15f50*/  @!P5 IMAD.IADD R55, R55, 0x1, -R2.reuse ;  /* 0x000000013737d824 */ /* 0x100fe200078e0a02 */
[C---:B------:R-:W-:Y:S01]  /*15f60*/  ISETP.GT.U32.AND P5, PT, R2.reuse, R51, PT ;  /* 0x000000330200720c */ /* 0x040fe20003fa4070 */
[----:B------:R-:W-:Y:S01]  /*15f70*/  @!P6 IMAD.IADD R63, R63, 0x1, -R2 ;  /* 0x000000013f3fe824 */ /* 0x000fe200078e0a02 */
[----:B------:R-:W-:Y:S01]  /*15f80*/  ISETP.GT.U32.AND P6, PT, R2, R59, PT ;  /* 0x0000003b0200720c */ /* 0x000fe20003fc4070 */
[----:B------:R-:W-:Y:S02]  /*15f90*/  IMAD.MOV R7, RZ, RZ, -R14 ;  /* 0x000000ffff077224 */ /* 0x000fe400078e0a0e */
[----:B------:R-:W-:-:S04]  /*15fa0*/  IMAD.HI.U32 R14, R4, R71, RZ ;  /* 0x00000047040e7227 */ /* 0x000fc800078e00ff */
[----:B------:R-:W-:Y:S02]  /*15fb0*/  IMAD.MOV R14, RZ, RZ, -R14 ;  /* 0x000000ffff0e7224 */ /* 0x000fe400078e0a0e */
[C---:B------:R-:W-:Y:S02]  /*15fc0*/  IMAD R67, R2.reuse, R7, R67 ;  /* 0x0000000702437224 */ /* 0x040fe400078e0243 */
[C---:B------:R-:W-:Y:S02]  /*15fd0*/  IMAD R71, R2.reuse, R14, R71 ;  /* 0x0000000e02477224 */ /* 0x040fe400078e0247 */
[--C-:B------:R-:W-:Y:S01]  /*15fe0*/  @!P5 IMAD.IADD R51, R51, 0x1, -R2.reuse ;  /* 0x000000013333d824 */ /* 0x100fe200078e0a02 */
[C---:B------:R-:W-:Y:S01]  /*15ff0*/  ISETP.GT.U32.AND P5, PT, R2.reuse, R67, PT ;  /* 0x000000430200720c */ /* 0x040fe20003fa4070 */
[----:B------:R-:W-:Y:S02]  /*16000*/  VIADD R230, R3, 0x6a ;  /* 0x0000006a03e67836 */ /* 0x000fe40000000000 */
[----:B------:R-:W-:Y:S01]  /*16010*/  @!P6 IMAD.IADD R59, R59, 0x1, -R2 ;  /* 0x000000013b3be824 */ /* 0x000fe200078e0a02 */
[----:B------:R-:W-:Y:S01]  /*16020*/  ISETP.GT.U32.AND P6, PT, R2, R71, PT ;  /* 0x000000470200720c */ /* 0x000fe20003fc4070 */
[----:B------:R-:W-:Y:S01]  /*16030*/  IMAD.HI.U32 R7, R4, R74, RZ ;  /* 0x0000004a04077227 */ /* 0x000fe200078e00ff */
[----:B------:R-:W-:-:S03]  /*16040*/  IABS R78, R230 ;  /* 0x000000e6004e7213 */ /* 0x000fc60000000000 */
[----:B------:R-:W-:Y:S01]  /*16050*/  @!P0 IMAD.MOV R43, RZ, RZ, -R43 ;  /* 0x000000ffff2b8224 */ /* 0x000fe200078e0a2b */
[C---:B------:R-:W-:Y:S01]  /*16060*/  ISETP.GT.U32.AND P0, PT, R2.reuse, R55, PT ;  /* 0x000000370200720c */ /* 0x040fe20003f04070 */
[----:B------:R-:W-:Y:S01]  /*16070*/  @!P3 IMAD.MOV R51, RZ, RZ, -R51 ;  /* 0x000000ffff33b224 */ /* 0x000fe200078e0a33 */
[C---:B------:R-:W-:Y:S01]  /*16080*/  ISETP.GT.U32.AND P3, PT, R2.reuse, R63, PT ;  /* 0x0000003f0200720c */ /* 0x040fe20003f64070 */
[----:B------:R-:W-:Y:S02]  /*16090*/  IMAD.MOV R7, RZ, RZ, -R7 ;  /* 0x000000ffff077224 */ /* 0x000fe400078e0a07 */
[----:B------:R-:W-:Y:S02]  /*160a0*/  VIADD R246, R3, 0x68 ;  /* 0x0000006803f67836 */ /* 0x000fe40000000000 */
[----:B------:R-:W-:Y:S02]  /*160b0*/  IMAD R74, R2, R7, R74 ;  /* 0x00000007024a7224 */ /* 0x000fe400078e024a */
[----:B------:R-:W-:Y:S01]  /*160c0*/  IMAD.HI.U32 R7, R4, R78, RZ ;  /* 0x0000004e04077227 */ /* 0x000fe200078e00ff */
[----:B------:R-:W-:-:S03]  /*160d0*/  IABS R86, R246 ;  /* 0x000000f600567213 */ /* 0x000fc60000000000 */
[----:B------:R-:W-:Y:S02]  /*160e0*/  IMAD.MOV R7, RZ, RZ, -R7 ;  /* 0x000000ffff077224 */ /* 0x000fe400078e0a07 */
[--C-:B------:R-:W-:Y:S02]  /*160f0*/  @!P6 IMAD.IADD R71, R71, 0x1, -R2.reuse ;  /* 0x000000014747e824 */ /* 0x100fe400078e0a02 */
[--C-:B------:R-:W-:Y:S01]  /*16100*/  @!P0 IMAD.IADD R55, R55, 0x1, -R2.reuse ;  /* 0x0000000137378824 */ /* 0x100fe200078e0a02 */
[----:B------:R-:W-:Y:S01]  /*16110*/  ISETP.GE.AND P0, PT, R238, RZ, PT ;  /* 0x000000ffee00720c */ /* 0x000fe20003f06270 */
[--C-:B------:R-:W-:Y:S01]  /*16120*/  @!P5 IMAD.IADD R67, R67, 0x1, -R2.reuse ;  /* 0x000000014343d824 */ /* 0x100fe200078e0a02 */
[----:B------:R-:W-:Y:S01]  /*16130*/  ISETP.GE.AND P5, PT, R247, RZ, PT ;  /* 0x000000fff700720c */ /* 0x000fe20003fa6270 */
        /* <DEDUP_REMOVED lines=9> */
[C---:B------:R-:W-:Y:S02]  /*161d0*/  VIADD R247, R3.reuse, 0x67 ;  /* 0x0000006703f77836 */ /* 0x040fe40000000000 */
[----:B------:R-:W-:Y:S02]  /*161e0*/  IMAD.MOV R14, RZ, RZ, -R14 ;  /* 0x000000ffff0e7224 */ /* 0x000fe400078e0a0e */
[----:B------:R-:W-:Y:S01]  /*161f0*/  VIADD R238, R3, 0x69 ;  /* 0x0000006903ee7836 */ /* 0x000fe20000000000 */
[----:B------:R-:W-:Y:S01]  /*16200*/  IABS R7, R247 ;  /* 0x000000f700077213 */ /* 0x000fe20000000000 */
[----:B------:R-:W-:Y:S01]  /*16210*/  @!P3 IMAD.IADD R74, R74, 0x1, -R2 ;  /* 0x000000014a4ab824 */ /* 0x000fe200078e0a02 */
[----:B------:R-:W-:Y:S01]  /*16220*/  ISETP.GE.AND P3, PT, R230, RZ, PT ;  /* 0x000000ffe600720c */ /* 0x000fe20003f66270 */
[----:B------:R-:W-:Y:S01]  /*16230*/  IMAD R86, R2, R14, R86 ;  /* 0x0000000e02567224 */ /* 0x000fe200078e0256 */
[----:B------:R-:W-:Y:S01]  /*16240*/  IABS R82, R238 ;  /* 0x000000ee00527213 */ /* 0x000fe20000000000 */
[----:B------:R-:W-:-:S02]  /*16250*/  @!P4 IMAD.IADD R71, R71, 0x1, -R2 ;  /* 0x000000014747c824 */ /* 0x000fc400078e0a02 */
[--C-:B------:R-:W-:Y:S01]  /*16260*/  @!P2 IMAD.IADD R67, R67, 0x1, -R2.reuse ;  /* 0x000000014343a824 */ /* 0x100fe200078e0a02 */
[----:B------:R-:W-:Y:S01]  /*16270*/  ISETP.GE.AND P2, PT, R221, RZ, PT ;  /* 0x000000ffdd00720c */ /* 0x000fe20003f46270 */
[----:B------:R-:W-:Y:S01]  /*16280*/  @!P6 IMAD.IADD R78, R78, 0x1, -R2 ;  /* 0x000000014e4ee824 */ /* 0x000fe200078e0a02 */
[C---:B------:R-:W-:Y:S01]  /*16290*/  ISETP.GT.U32.AND P6, PT, R2.reuse, R74, PT ;  /* 0x0000004a0200720c */ /* 0x040fe20003fc4070 */
[----:B------:R-:W-:Y:S01]  /*162a0*/  @!P5 IMAD.MOV R71, RZ, RZ, -R71 ;  /* 0x000000ffff47d224 */ /* 0x000fe200078e0a47 */
[----:B------:R-:W-:Y:S01]  /*162b0*/  ISETP.GT.U32.AND P5, PT, R2, R86, PT ;  /* 0x000000560200720c */ /* 0x000fe20003fa4070 */
[----:B------:R-:W-:Y:S02]  /*162c0*/  VIADD R221, R3, 0x66 ;  /* 0x0000006603dd7836 */ /* 0x000fe40000000000 */
[----:B------:R-:W-:-:S03]  /*162d0*/  IMAD.HI.U32 R14, R4, R7, RZ ;  /* 0x00000007040e7227 */ /* 0x000fc600078e00ff */
[----:B------:R-:W-:Y:S01]  /*162e0*/  IABS R22, R221 ;  /* 0x000000dd00167213 */ /* 0x000fe20000000000 */
[----:B------:R-:W-:-:S04]  /*162f0*/  IMAD.HI.U32 R18, R4, R82, RZ ;  /* 0x0000005204127227 */ /* 0x000fc800078e00ff */
[----:B------:R-:W-:Y:S02]  /*16300*/  IMAD.MOV R14, RZ, RZ, -R14 ;  /* 0x000000ffff0e7224 */ /* 0x000fe400078e0a0e */
[----:B------:R-:W-:Y:S01]  /*16310*/  @!P0 IMAD.MOV R63, RZ, RZ, -R63 ;  /* 0x000000ffff3f8224 */ /* 0x000fe200078e0a3f */
[C---:B------:R-:W-:Y:S01]  /*16320*/  ISETP.GT.U32.AND P0, PT, R2.reuse, R78, PT ;  /* 0x0000004e0200720c */ /* 0x040fe20003f04070 */
[----:B------:R-:W-:Y:S02]  /*16330*/  IMAD.MOV R18, RZ, RZ, -R18 ;  /* 0x000000ffff127224 */ /* 0x000fe400078e0a12 */
[----:B------:R-:W-:Y:S02]  /*16340*/  IMAD R7, R2, R14, R7 ;  /* 0x0000000e02077224 */ /* 0x000fe400078e0207 */
[----:B------:R-:W-:Y:S02]  /*16350*/  VIADD R230, R3, 0x65 ;  /* 0x0000006503e67836 */ /* 0x000fe40000000000 */
[----:B------:R-:W-:-:S03]  /*16360*/  IMAD.HI.U32 R14, R4, R22, RZ ;  /* 0x00000016040e7227 */ /* 0x000fc600078e00ff */
[----:B------:R-:W-:Y:S01]  /*16370*/  IABS R96, R230 ;  /* 0x000000e600607213 */ /* 0x000fe20000000000 */
[----:B------:R-:W-:Y:S02]  /*16380*/  IMAD R82, R2, R18, R82 ;  /* 0x0000001202527224 */ /* 0x000fe400078e0252 */
[--C-:B------:R-:W-:Y:S01]  /*16390*/  @!P6 IMAD.IADD R74, R74, 0x1, -R2.reuse ;  /* 0x000000014a4ae824 */ /* 0x100fe200078e0a02 */
[----:B------:R-:W-:Y:S01]  /*163a0*/  ISETP.GE.AND P6, PT, R246, RZ, PT ;  /* 0x000000fff600720c */ /* 0x000fe20003fc6270 */
[----:B------:R-:W-:Y:S01]  /*163b0*/  @!P5 IMAD.IADD R86, R86, 0x1, -R2 ;  /* 0x000000015656d824 */ /* 0x000fe200078e0a02 */
[C---:B------:R-:W-:Y:S01]  /*163c0*/  ISETP.GT.U32.AND P4, PT, R2.reuse, R82, PT ;  /* 0x000000520200720c */ /* 0x040fe20003f84070 */
[----:B------:R-:W-:Y:S02]  /*163d0*/  IMAD.MOV R14, RZ, RZ, -R14 ;  /* 0x000000ffff0e7224 */ /* 0x000fe400078e0a0e */
[----:B------:R-:W-:Y:S01]  /*163e0*/  @!P2 IMAD.MOV R74, RZ, RZ, -R74 ;  /* 0x000000ffff4aa224 */ /* 0x000fe200078e0a4a */
[C---:B------:R-:W-:Y:S01]  /*163f0*/  ISETP.GT.U32.AND P2, PT, R2.reuse, R86, PT ;  /* 0x000000560200720c */ /* 0x040fe20003f44070 */
[----:B------:R-:W-:-:S02]  /*16400*/  IMAD R22, R2, R14, R22 ;  /* 0x0000000e02167224 */ /* 0x000fc400078e0216 */
[----:B------:R-:W-:-:S04]  /*16410*/  IMAD.HI.U32 R14, R4, R96, RZ ;  /* 0x00000060040e7227 */ /* 0x000fc800078e00ff */
[----:B------:R-:W-:Y:S01]  /*16420*/  @!P1 IMAD.MOV R67, RZ, RZ, -R67 ;  /* 0x000000ffff439224 */ /* 0x000fe200078e0a43 */
[----:B------:R-:W-:Y:S01]  /*16430*/  ISETP.GE.AND P1, PT, R238, RZ, PT ;  /* 0x000000ffee00720c */ /* 0x000fe20003f26270 */
[----:B------:R-:W-:Y:S01]  /*16440*/  @!P0 IMAD.IADD R78, R78, 0x1, -R2 ;  /* 0x000000014e4e8824 */ /* 0x000fe200078e0a02 */
[----:B------:R-:W-:Y:S01]  /*16450*/  ISETP.GT.U32.AND P0, PT, R2, R7, PT ;  /* 0x000000070200720c */ /* 0x000fe20003f04070 */
[----:B------:R-:W-:Y:S02]  /*16460*/  VIADD R238, R3, 0x64 ;  /* 0x0000006403ee7836 */ /* 0x000fe40000000000 */
[----:B------:R-:W-:Y:S02]  /*16470*/  IMAD.MOV R14, RZ, RZ, -R14 ;  /* 0x000000ffff0e7224 */ /* 0x000fe400078e0a0e */
[----:B------:R-:W-:Y:S01]  /*16480*/  @!P4 IMAD.IADD R82, R82, 0x1, -R2 ;  /* 0x000000015252c824 */ /* 0x000fe200078e0a02 */
[----:B------:R-:W-:Y:S01]  /*16490*/  IABS R100, R238 ;  /* 0x000000ee00647213 */ /* 0x000fe20000000000 */
[----:B------:R-:W-:Y:S01]  /*164a0*/  IMAD R96, R2, R14, R96 ;  /* 0x0000000e02607224 */ /* 0x000fe200078e0260 */
[----:B------:R-:W-:Y:S01]  /*164b0*/  ISETP.GE.AND P4, PT, R247, RZ, PT ;  /* 0x000000fff700720c */ /* 0x000fe20003f86270 */
[----:B------:R-:W-:Y:S01]  /*164c0*/  @!P2 IMAD.IADD R86, R86, 0x1, -R2 ;  /* 0x000000015656a824 */ /* 0x000fe200078e0a02 */
[----:B------:R-:W-:Y:S01]  /*164d0*/  ISETP.GT.U32.AND P5, PT, R2, R82, PT ;  /* 0x000000520200720c */ /* 0x000fe20003fa4070 */
[----:B------:R-:W-:Y:S01]  /*164e0*/  IMAD.HI.U32 R26, R4, R100, RZ ;  /* 0x00000064041a7227 */ /* 0x000fe200078e00ff */
[----:B------:R-:W-:-:S03]  /*164f0*/  ISETP.GT.U32.AND P2, PT, R2, R96, PT ;  /* 0x000000600200720c */ /* 0x000fc60003f44070 */
[----:B------:R-:W-:Y:S02]  /*16500*/  @!P0 IMAD.IADD R7, R7, 0x1, -R2 ;  /* 0x0000000107078824 */ /* 0x000fe400078e0a02 */
[----:B------:R-:W-:Y:S01]  /*16510*/  @!P3 IMAD.MOV R78, RZ, RZ, -R78 ;  /* 0x000000ffff4eb224 */ /* 0x000fe200078e0a4e */
[C---:B------:R-:W-:Y:S01]  /*16520*/  ISETP.GT.U32.AND P3, PT, R2.reuse, R22, PT ;  /* 0x000000160200720c */ /* 0x040fe20003f64070 */
[----:B------:R-:W-:Y:S01]  /*16530*/  IMAD.MOV R26, RZ, RZ, -R26 ;  /* 0x000000ffff1a7224 */ /* 0x000fe200078e0a1a */
[C---:B------:R-:W-:Y:S01]  /*16540*/  ISETP.GT.U32.AND P0, PT, R2.reuse, R7, PT ;  /* 0x000000070200720c */ /* 0x040fe20003f04070 */
[C---:B------:R-:W-:Y:S02]  /*16550*/  VIADD R246, R3.reuse, 0x63 ;  /* 0x0000006303f67836 */ /* 0x040fe40000000000 */
[----:B------:R-:W-:Y:S02]  /*16560*/  IMAD R100, R2, R26, R100 ;  /* 0x0000001a02647224 */ /* 0x000fe400078e0264 */
[----:B------:R-:W-:Y:S01]  /*16570*/  VIADD R247, R3, 0x62 ;  /* 0x0000006203f77836 */ /* 0x000fe20000000000 */
[----:B------:R-:W-:Y:S01]  /*16580*/  IABS R49, R246 ;  /* 0x000000f600317213 */ /* 0x000fe20000000000 */
[--C-:B------:R-:W-:Y:S01]  /*16590*/  @!P2 IMAD.IADD R96, R96, 0x1, -R2.reuse ;  /* 0x000000016060a824 */ /* 0x100fe200078e0a02 */
[----:B------:R-:W-:Y:S01]  /*165a0*/  ISETP.GT.U32.AND P2, PT, R2, R100, PT ;  /* 0x000000640200720c */ /* 0x000fe20003f44070 */
[--C-:B------:R-:W-:Y:S01]  /*165b0*/  @!P5 IMAD.IADD R82, R82, 0x1, -R2.reuse ;  /* 0x000000015252d824 */ /* 0x100fe200078e0a02 */
[----:B------:R-:W-:Y:S01]  /*165c0*/  IABS R45, R247 ;  /* 0x000000f7002d7213 */ /* 0x000fe20000000000 */
[--C-:B------:R-:W-:Y:S01]  /*165d0*/  @!P3 IMAD.IADD R22, R22, 0x1, -R2.reuse ;  /* 0x000000011616b824 */ /* 0x100fe200078e0a02 */
[----:B------:R-:W-:Y:S01]  /*165e0*/  ISETP.GE.AND P5, PT, R221, RZ, PT ;  /* 0x000000ffdd00720c */ /* 0x000fe20003fa6270 */
[----:B------:R-:W-:Y:S01]  /*165f0*/  @!P0 IMAD.IADD R7, R7, 0x1, -R2 ;  /* 0x0000000107078824 */ /* 0x000fe200078e0a02 */
[----:B------:R-:W-:Y:S01]  /*16600*/  ISETP.GE.AND P0, PT, R230, RZ, PT ;  /* 0x000000ffe600720c */ /* 0x000fe20003f06270 */
[----:B------:R-:W-:Y:S01]  /*16610*/  @!P1 IMAD.MOV R82, RZ, RZ, -R82 ;  /* 0x000000ffff529224 */ /* 0x000fe200078e0a52 */
[----:B------:R-:W-:Y:S01]  /*16620*/  ISETP.GT.U32.AND P1, PT, R2, R22, PT ;  /* 0x000000160200720c */ /* 0x000fe20003f24070 */
[----:B------:R-:W-:Y:S01]  /*16630*/  IMAD.HI.U32 R18, R4, R49, RZ ;  /* 0x0000003104127227 */ /* 0x000fe200078e00ff */
[----:B------:R-:W-:-:S03]  /*16640*/  ISETP.GE.AND P3, PT, R238, RZ, PT ;  /* 0x000000ffee00720c */ /* 0x000fc60003f66270 */
[----:B------:R-:W-:-:S04]  /*16650*/  IMAD.HI.U32 R14, R4, R45, RZ ;  /* 0x0000002d040e7227 */ /* 0x000fc800078e00ff */
[----:B------:R-:W-:Y:S02]  /*16660*/  VIADD R230, R3, 0x61 ;  /* 0x0000006103e67836 */ /* 0x000fe40000000000 */
[----:B------:R-:W-:Y:S02]  /*16670*/  IMAD.MOV R18, RZ, RZ, -R18 ;  /* 0x000000ffff127224 */ /* 0x000fe400078e0a12 */
[----:B------:R-:W-:Y:S01]  /*16680*/  IMAD.MOV R14, RZ, RZ, -R14 ;  /* 0x000000ffff0e7224 */ /* 0x000fe200078e0a0e */
[----:B------:R-:W-:Y:S01]  /*16690*/  IABS R26, R230 ;  /* 0x000000e6001a7213 */ /* 0x000fe20000000000 */
[----:B------:R-:W-:Y:S02]  /*166a0*/  @!P2 IMAD.IADD R100, R100, 0x1, -R2 ;  /* 0x000000016464a824 */ /* 0x000fe400078e0a02 */
[C---:B------:R-:W-:Y:S02]  /*166b0*/  IMAD R49, R2.reuse, R18, R49 ;  /* 0x0000001202317224 */ /* 0x040fe400078e0231 */
[----:B------:R-:W-:Y:S01]  /*166c0*/  IMAD.MOV.U32 R0, RZ, RZ, R7 ;  /* 0x000000ffff007224 */ /* 0x000fe200078e0007 */
[C---:B------:R-:W-:Y:S01]  /*166d0*/  ISETP.GT.U32.AND P2, PT, R2.reuse, R100, PT ;  /* 0x000000640200720c */ /* 0x040fe20003f44070 */
[----:B------:R-:W-:-:S02]  /*166e0*/  IMAD R45, R2, R14, R45 ;  /* 0x0000000e022d7224 */ /* 0x000fc400078e022d */
        /* <DEDUP_REMOVED lines=8> */
[----:B------:R-:W-:Y:S01]  /*16770*/  @!P6 IMAD.MOV R86, RZ, RZ, -R86 ;  /* 0x000000ffff56e224 */ /* 0x000fe200078e0a56 */
[----:B------:R-:W-:Y:S01]  /*16780*/  IABS R30, R221 ;  /* 0x000000dd001e7213 */ /* 0x000fe20000000000 */
[C---:B------:R-:W-:Y:S01]  /*16790*/  IMAD R26, R2.reuse, R14, R26 ;  /* 0x0000000e021a7224 */ /* 0x040fe200078e021a */
[----:B------:R-:W-:Y:S01]  /*167a0*/  ISETP.GT.U32.AND P6, PT, R2, R96, PT ;  /* 0x000000600200720c */ /* 0x000fe20003fc4070 */
[----:B------:R-:W-:-:S02]  /*167b0*/  VIADD R238, R3, 0x60 ;  /* 0x0000006003ee7836 */ /* 0x000fc40000000000 */
        /* <DEDUP_REMOVED lines=18> */
[----:B-1----:R-:W-:Y:S01]  /*168e0*/  IMAD.MOV.U32 R0, RZ, RZ, R22 ;  /* 0x000000ffff007224 */ /* 0x002fe200078e0016 */
[----:B------:R-:W-:Y:S01]  /*168f0*/  IABS R22, R246 ;  /* 0x000000f600167213 */ /* 0x000fe20000000000 */
[--C-:B------:R-:W-:Y:S01]  /*16900*/  @!P4 IMAD.IADD R49, R49, 0x1, -R2.reuse ;  /* 0x000000013131c824 */ /* 0x100fe200078e0a02 */
[----:B------:R-:W-:Y:S01]  /*16910*/  ISETP.GT.U32.AND P4, PT, R2, R18, PT ;  /* 0x000000120200720c */ /* 0x000fe20003f84070 */
[----:B------:R-:W-:Y:S01]  /*16920*/  @!P1 IMAD.IADD R45, R45, 0x1, -R2 ;  /* 0x000000012d2d9824 */ /* 0x000fe200078e0a02 */
[----:B------:R-:W-:Y:S01]  /*16930*/  ISETP.GE.AND P1, PT, R230, RZ, PT ;  /* 0x000000ffe600720c */ /* 0x000fe20003f26270 */
[----:B------:R-:W-:Y:S02]  /*16940*/  VIADD R230, R3, 0x5c ;  /* 0x0000005c03e67836 */ /* 0x000fe40000000000 */
[----:B------:R-:W-:-:S03]  /*16950*/  IMAD.HI.U32 R38, R4, R22, RZ ;  /* 0x0000001604267227 */ /* 0x000fc600078e00ff */
[----:B------:R-:W-:Y:S01]  /*16960*/  IABS R14, R230 ;  /* 0x000000e6000e7213 */ /* 0x000fe20000000000 */
[----:B------:R-:W-:Y:S01]  /*16970*/  @!P5 IMAD.MOV R0, RZ, RZ, -R0 ;  /* 0x000000ffff00d224 */ /* 0x000fe200078e0a00 */
[----:B------:R-:W-:Y:S01]  /*16980*/  ISETP.GE.AND P5, PT, R247, RZ, PT ;  /* 0x000000fff700720c */ /* 0x000fe20003fa6270 */
[----:B------:R-:W-:Y:S02]  /*16990*/  VIADD R247, R3, 0x5d ;  /* 0x0000005d03f77836 */ /* 0x000fe40000000000 */
[----:B------:R-:W-:Y:S01]  /*169a0*/  @!P2 IMAD.IADD R30, R30, 0x1, -R2 ;  /* 0x000000011e1ea824 */ /* 0x000fe200078e0a02 */
[----:B------:R1:W-:Y:S01]  /*169b0*/  STL [R1+0x18c], R0 ;  /* 0x00018c0001007387 */ /* 0x0003e20000100800 */
[----:B------:R-:W-:Y:S01]  /*169c0*/  IMAD.MOV R38, RZ, RZ, -R38 ;  /* 0x000000ffff267224 */ /* 0x000fe200078e0a26 */
[----:B------:R-:W-:Y:S01]  /*169d0*/  IABS R7, R247 ;  /* 0x000000f700077213 */ /* 0x000fe20000000000 */
[----:B------:R-:W-:Y:S01]  /*169e0*/  @!P0 IMAD.MOV R96, RZ, RZ, -R96 ;  /* 0x000000ffff608224 */ /* 0x000fe200078e0a60 */
[C---:B------:R-:W-:Y:S01]  /*169f0*/  ISETP.GT.U32.AND P0, PT, R2.reuse, R26, PT ;  /* 0x0000001a0200720c */ /* 0x040fe20003f04070 */
[C---:B------:R-:W-:Y:S01]  /*16a00*/  IMAD R22, R2.reuse, R38, R22 ;  /* 0x0000002602167224 */ /* 0x040fe200078e0216 */
[----:B------:R-:W-:Y:S01]  /*16a10*/  ISETP.GT.U32.AND P2, PT, R2, R30, PT ;  /* 0x0000001e0200720c */ /* 0x000fe20003f44070 */
[----:B------:R-:W-:-:S04]  /*16a20*/  IMAD.HI.U32 R38, R4, R14, RZ ;  /* 0x0000000e04267227 */ /* 0x000fc800078e00ff */
[----:B------:R-:W-:Y:S01]  /*16a30*/  @!P4 IMAD.IADD R18, R18, 0x1, -R2 ;  /* 0x000000011212c824 */ /* 0x000fe200078e0a02 */
[----:B------:R-:W-:Y:S01]  /*16a40*/  ISETP.GE.AND P4, PT, R238, RZ, PT ;  /* 0x000000ffee00720c */ /* 0x000fe20003f86270 */
[----:B------:R-:W-:Y:S02]  /*16a50*/  IMAD.MOV.U32 R6, RZ, RZ, R49 ;  /* 0x000000ffff067224 */ /* 0x000fe400078e0031 */
[----:B------:R-:W-:-:S04]  /*16a60*/  IMAD.HI.U32 R34, R4, R7, RZ ;  /* 0x0000000704227227 */ /* 0x000fc800078e00ff */
[----:B------:R-:W-:Y:S02]  /*16a70*/  IMAD.MOV R38, RZ, RZ, -R38 ;  /* 0x000000ffff267224 */ /* 0x000fe400078e0a26 */
[----:B------:R-:W-:Y:S01]  /*16a80*/  @!P3 IMAD.MOV R100, RZ, RZ, -R100 ;  /* 0x000000ffff64b224 */ /* 0x000fe200078e0a64 */
[C---:B------:R-:W-:Y:S01]  /*16a90*/  ISETP.GT.U32.AND P3, PT, R2.reuse, R18, PT ;  /* 0x000000120200720c */ /* 0x040fe20003f64070 */
[----:B-1----:R-:W-:Y:S02]  /*16aa0*/  IMAD.MOV.U32 R0, RZ, RZ, R45 ;  /* 0x000000ffff007224 */ /* 0x002fe400078e002d */
[----:B------:R-:W-:Y:S01]  /*16ab0*/  @!P6 IMAD.MOV R6, RZ, RZ, -R6 ;  /* 0x000000ffff06e224 */ /* 0x000fe200078e0a06 */
[C---:B------:R-:W-:Y:S01]  /*16ac0*/  ISETP.GT.U32.AND P6, PT, R2.reuse, R22, PT ;  /* 0x000000160200720c */ /* 0x040fe20003fc4070 */
[----:B------:R-:W-:Y:S02]  /*16ad0*/  IMAD.MOV R34, RZ, RZ, -R34 ;  /* 0x000000ffff227224 */ /* 0x000fe400078e0a22 */
[C---:B------:R-:W-:Y:S01]  /*16ae0*/  IMAD R14, R2.reuse, R38, R14 ;  /* 0x00000026020e7224 */ /* 0x040fe200078e020e */
[----:B------:R-:W-:Y:S01]  /*16af0*/  STL [R1+0x164], R6 ;  /* 0x0001640601007387 */ /* 0x000fe20000100800 */
[----:B------:R-:W-:Y:S01]  /*16b00*/  @!P5 IMAD.MOV R0, RZ, RZ, -R0 ;  /* 0x000000ffff00d224 */ /* 0x000fe200078e0a00 */
[----:B------:R-:W-:Y:S01]  /*16b10*/  ISETP.GE.AND P5, PT, R221, RZ, PT ;  /* 0x000000ffdd00720c */ /* 0x000fe20003fa6270 */
[----:B------:R-:W-:-:S02]  /*16b20*/  IMAD R7, R2, R34, R7 ;  /* 0x0000002202077224 */ /* 0x000fc400078e0207 */
[--C-:B------:R-:W-:Y:S01]  /*16b30*/  @!P0 IMAD.IADD R26, R26, 0x1, -R2.reuse ;  /* 0x000000011a1a8824 */ /* 0x100fe200078e0a02 */
[----:B------:R1:W-:Y:S01]  /*16b40*/  STL [R1+0x17c], R0 ;  /* 0x00017c0001007387 */ /* 0x0003e20000100800 */
[--C-:B------:R-:W-:Y:S01]  /*16b50*/  @!P2 IMAD.IADD R30, R30, 0x1, -R2.reuse ;  /* 0x000000011e1ea824 */ /* 0x100fe200078e0a02 */
[C---:B------:R-:W-:Y:S01]  /*16b60*/  ISETP.GT.U32.AND P2, PT, R2.reuse, R14, PT ;  /* 0x0000000e0200720c */ /* 0x040fe20003f44070 */
[C---:B------:R-:W-:Y:S01]  /*16b70*/  VIADD R238, R3.reuse, 0x5b ;  /* 0x0000005b03ee7836 */ /* 0x040fe20000000000 */
[----:B------:R-:W-:Y:S01]  /*16b80*/  ISETP.GT.U32.AND P0, PT, R2, R7, PT ;  /* 0x000000070200720c */ /* 0x000fe20003f04070 */
[--C-:B------:R-:W-:Y:S01]  /*16b90*/  @!P3 IMAD.IADD R18, R18, 0x1, -R2.reuse ;  /* 0x000000011212b824 */ /* 0x100fe200078e0a02 */
[----:B------:R-:W-:Y:S01]  /*16ba0*/  ISETP.GE.AND P3, PT, R246, RZ, PT ;  /* 0x000000fff600720c */ /* 0x000fe20003f66270 */
[----:B------:R-:W-:Y:S01]  /*16bb0*/  @!P6 IMAD.IADD R22, R22, 0x1, -R2 ;  /* 0x000000011616e824 */ /* 0x000fe200078e0a02 */
[----:B------:R-:W-:Y:S01]  /*16bc0*/  IABS R34, R238 ;  /* 0x000000ee00227213 */ /* 0x000fe20000000000 */
[----:B------:R-:W-:-:S02]  /*16bd0*/  VIADD R246, R3, 0x5a ;  /* 0x0000005a03f67836 */ /* 0x000fc40000000000 */
[----:B-1----:R-:W-:Y:S01]  /*16be0*/  IMAD.MOV.U32 R0, RZ, RZ, R26 ;  /* 0x000000ffff007224 */ /* 0x002fe200078e001a */
[----:B------:R-:W-:Y:S01]  /*16bf0*/  ISETP.GT.U32.AND P6, PT, R2, R22, PT ;  /* 0x000000160200720c */ /* 0x000fe20003fc4070 */
[----:B------:R-:W-:Y:S01]  /*16c00*/  IMAD.HI.U32 R38, R4, R34, RZ ;  /* 0x0000002204267227 */ /* 0x000fe200078e00ff */
[----:B------:R-:W-:-:S03]  /*16c10*/  IABS R26, R246 ;  /* 0x000000f6001a7213 */ /* 0x000fc60000000000 */
[----:B------:R-:W-:Y:S01]  /*16c20*/  @!P1 IMAD.MOV R0, RZ, RZ, -R0 ;  /* 0x000000ffff009224 */ /* 0x000fe200078e0a00 */
[----:B------:R-:W-:Y:S01]  /*16c30*/  ISETP.GE.AND P1, PT, R247, RZ, PT ;  /* 0x000000fff700720c */ /* 0x000fe20003f26270 */
[--C-:B------:R-:W-:Y:S02]  /*16c40*/  @!P2 IMAD.IADD R14, R14, 0x1, -R2.reuse ;  /* 0x000000010e0ea824 */ /* 0x100fe400078e0a02 */
[----:B------:R-:W-:Y:S01]  /*16c50*/  @!P0 IMAD.IADD R7, R7, 0x1, -R2 ;  /* 0x0000000107078824 */ /* 0x000fe200078e0a02 */
[----:B------:R1:W-:Y:S01]  /*16c60*/  STL [R1+0x180], R0 ;  /* 0x0001800001007387 */ /* 0x0003e20000100800 */
[----:B------:R-:W-:Y:S01]  /*16c70*/  IMAD.MOV R38, RZ, RZ, -R38 ;  /* 0x000000ffff267224 */ /* 0x000fe200078e0a26 */
[----:B------:R-:W-:Y:S01]  /*16c80*/  ISETP.GE.AND P0, PT, R230, RZ, PT ;  /* 0x000000ffe600720c */ /* 0x000fe20003f06270 */
[----:B------:R-:W-:Y:S01]  /*16c90*/  @!P6 IMAD.IADD R22, R22, 0x1, -R2 ;  /* 0x000000011616e824 */ /* 0x000fe200078e0a02 */
[C---:B------:R-:W-:Y:S01]  /*16ca0*/  ISETP.GT.U32.AND P2, PT, R2.reuse, R7, PT ;  /* 0x000000070200720c */ /* 0x040fe20003f44070 */
[----:B------:R-:W-:-:S02]  /*16cb0*/  IMAD R34, R2, R38, R34 ;  /* 0x0000002602227224 */ /* 0x000fc400078e0222 */
[----:B------:R-:W-:Y:S02]  /*16cc0*/  IMAD.MOV.U32 R6, RZ, RZ, R30 ;  /* 0x000000ffff067224 */ /* 0x000fe400078e001e */
[----:B------:R-:W-:Y:S01]  /*16cd0*/  VIADD R247, R3, 0x59 ;  /* 0x0000005903f77836 */ /* 0x000fe20000000000 */
[----:B------:R-:W-:Y:S01]  /*16ce0*/  ISETP.GT.U32.AND P6, PT, R2, R34, PT ;  /* 0x000000220200720c */ /* 0x000fe20003fc4070 */
[----:B-1----:R-:W-:Y:S02]  /*16cf0*/  IMAD.MOV.U32 R0, RZ, RZ, R18 ;  /* 0x000000ffff007224 */ /* 0x002fe400078e0012 */
[----:B------:R-:W-:Y:S01]  /*16d00*/  IMAD.HI.U32 R18, R4, R26, RZ ;  /* 0x0000001a04127227 */ /* 0x000fe200078e00ff */
[----:B------:R-:W-:-:S03]  /*16d10*/  IABS R49, R247 ;  /* 0x000000f700317213 */ /* 0x000fc60000000000 */
[----:B------:R-:W-:Y:S01]  /*16d20*/  @!P4 IMAD.MOV R0, RZ, RZ, -R0 ;  /* 0x000000ffff00c224 */ /* 0x000fe200078e0a00 */
[C---:B------:R-:W-:Y:S01]  /*16d30*/  ISETP.GT.U32.AND P4, PT, R2.reuse, R14, PT ;  /* 0x0000000e0200720c */ /* 0x040fe20003f84070 */
[----:B------:R-:W-:Y:S02]  /*16d40*/  IMAD.MOV R18, RZ, RZ, -R18 ;  /* 0x000000ffff127224 */ /* 0x000fe400078e0a12 */
[----:B------:R-:W-:Y:S01]  /*16d50*/  @!P5 IMAD.MOV R6, RZ, RZ, -R6 ;  /* 0x000000ffff06d224 */ /* 0x000fe200078e0a06 */
[----:B------:R1:W-:Y:S01]  /*16d60*/  STL [R1+0x170], R0 ;  /* 0x0001700001007387 */ /* 0x0003e20000100800 */
[----:B------:R-:W-:Y:S01]  /*16d70*/  IMAD R18, R2, R18, R26 ;  /* 0x0000001202127224 */ /* 0x000fe200078e021a */
[----:B------:R-:W-:Y:S01]  /*16d80*/  ISETP.GE.AND P5, PT, R238, RZ, PT ;  /* 0x000000ffee00720c */ /* 0x000fe20003fa6270 */
[--C-:B------:R-:W-:Y:S01]  /*16d90*/  @!P2 IMAD.IADD R7, R7, 0x1, -R2.reuse ;  /* 0x000000010707a824 */ /* 0x100fe200078e0a02 */
[----:B------:R-:W-:Y:S01]  /*16da0*/  ISETP.GE.AND P2, PT, R247, RZ, PT ;  /* 0x000000fff700720c */ /* 0x000fe20003f46270 */
[----:B------:R-:W-:Y:S01]  /*16db0*/  VIADD R247, R3, 0x58 ;  /* 0x0000005803f77836 */ /* 0x000fe20000000000 */
[----:B------:R-:W-:Y:S01]  /*16dc0*/  STL [R1+0x174], R6 ;  /* 0x0001740601007387 */ /* 0x000fe20000100800 */
[----:B------:R-:W-:-:S02]  /*16dd0*/  @!P6 IMAD.IADD R34, R34, 0x1, -R2 ;  /* 0x000000012222e824 */ /* 0x000fc400078e0a02 */
[----:B------:R-:W-:Y:S01]  /*16de0*/  @!P4 IMAD.IADD R14, R14, 0x1, -R2 ;  /* 0x000000010e0ec824 */ /* 0x000fe200078e0a02 */
[----:B------:R-:W-:Y:S01]  /*16df0*/  ISETP.GT.U32.AND P4, PT, R2, R18, PT ;  /* 0x000000120200720c */ /* 0x000fe20003f84070 */
[----:B-1----:R-:W-:Y:S01]  /*16e00*/  IMAD.MOV.U32 R0, RZ, RZ, R22 ;  /* 0x000000ffff007224 */ /* 0x002fe200078e0016 */
[----:B------:R-:W-:Y:S01]  /*16e10*/  IABS R45, R247 ;  /* 0x000000f7002d7213 */ /* 0x000fe20000000000 */
[----:B------:R-:W-:Y:S01]  /*16e20*/  IMAD.HI.U32 R22, R4, R49, RZ ;  /* 0x0000003104167227 */ /* 0x000fe200078e00ff */
[----:B------:R-:W-:-:S03]  /*16e30*/  ISETP.GE.AND P6, PT, R247, RZ, PT ;  /* 0x000000fff700720c */ /* 0x000fc60003fc6270 */
[----:B------:R-:W-:Y:S01]  /*16e40*/  @!P3 IMAD.MOV R0, RZ, RZ, -R0 ;  /* 0x000000ffff00b224 */ /* 0x000fe200078e0a00 */
[----:B------:R-:W-:Y:S01]  /*16e50*/  ISETP.GE.AND P3, PT, R246, RZ, PT ;  /* 0x000000fff600720c */ /* 0x000fe20003f66270 */
[----:B------:R-:W-:Y:S02]  /*16e60*/  IMAD.MOV R22, RZ, RZ, -R22 ;  /* 0x000000ffff167224 */ /* 0x000fe400078e0a16 */
[----:B------:R-:W-:Y:S01]  /*16e70*/  VIADD R230, R3, 0x57 ;  /* 0x0000005703e67836 */ /* 0x000fe20000000000 */
[----:B------:R1:W-:Y:S01]  /*16e80*/  STL [R1+0x178], R0 ;  /* 0x0001780001007387 */ /* 0x0003e20000100800 */
[----:B------:R-:W-:Y:S01]  /*16e90*/  @!P4 IMAD.IADD R18, R18, 0x1, -R2 ;  /* 0x000000011212c824 */ /* 0x000fe200078e0a02 */
[----:B------:R-:W-:Y:S01]  /*16ea0*/  ISETP.GT.U32.AND P4, PT, R2, R34, PT ;  /* 0x000000220200720c */ /* 0x000fe20003f84070 */
[----:B------:R-:W-:Y:S01]  /*16eb0*/  IMAD.HI.U32 R30, R4, R45, RZ ;  /* 0x0000002d041e7227 */ /* 0x000fe200078e00ff */
[----:B------:R-:W-:-:S03]  /*16ec0*/  IABS R38, R230 ;  /* 0x000000e600267213 */ /* 0x000fc60000000000 */
[----:B------:R-:W-:Y:S02]  /*16ed0*/  IMAD R49, R2, R22, R49 ;  /* 0x0000001602317224 */ /* 0x000fe400078e0231 */
[----:B------:R-:W-:Y:S02]  /*16ee0*/  VIADD R238, R3, 0x56 ;  /* 0x0000005603ee7836 */ /* 0x000fe40000000000 */
[----:B-1----:R-:W-:Y:S02]  /*16ef0*/  IMAD.MOV.U32 R0, RZ, RZ, R7 ;  /* 0x000000ffff007224 */ /* 0x002fe400078e0007 */
[----:B------:R-:W-:Y:S01]  /*16f00*/  IMAD.HI.U32 R7, R4, R38, RZ ;  /* 0x0000002604077227 */ /* 0x000fe200078e00ff */
[----:B------:R-:W-:-:S03]  /*16f10*/  IABS R22, R238 ;  /* 0x000000ee00167213 */ /* 0x000fc60000000000 */
[----:B------:R-:W-:Y:S01]  /*16f20*/  @!P1 IMAD.MOV R0, RZ, RZ, -R0 ;  /* 0x000000ffff009224 */ /* 0x000fe200078e0a00 */
[----:B------:R-:W-:Y:S01]  /*16f30*/  ISETP.GT.U32.AND P1, PT, R2, R18, PT ;  /* 0x000000120200720c */ /* 0x000fe20003f24070 */
[----:B------:R-:W-:Y:S02]  /*16f40*/  @!P4 IMAD.IADD R34, R34, 0x1, -R2 ;  /* 0x000000012222c824 */ /* 0x000fe400078e0a02 */
[----:B------:R-:W-:Y:S01]  /*16f50*/  IMAD.MOV R7, RZ, RZ, -R7 ;  /* 0x000000ffff077224 */ /* 0x000fe200078e0a07 */
[----:B------:R1:W-:Y:S01]  /*16f60*/  STL [R1+0x16c], R0 ;  /* 0x00016c0001007387 */ /* 0x0003e20000100800 */
[C---:B------:R-:W-:Y:S02]  /*16f70*/  VIADD R221, R3.reuse, 0x55 ;  /* 0x0000005503dd7836 */ /* 0x040fe40000000000 */
[----:B------:R-:W-:Y:S02]  /*16f80*/  IMAD R38, R2, R7, R38 ;  /* 0x0000000702267224 */ /* 0x000fe400078e0226 */
[C---:B------:R-:W-:Y:S01]  /*16f90*/  VIADD R246, R3.reuse, 0x54 ;  /* 0x0000005403f67836 */ /* 0x040fe20000000000 */
[----:B------:R-:W-:Y:S01]  /*16fa0*/  IABS R26, R221 ;  /* 0x000000dd001a7213 */ /* 0x000fe20000000000 */
[----:B------:R-:W-:-:S02]  /*16fb0*/  VIADD R247, R3, 0x53 ;  /* 0x0000005303f77836 */ /* 0x000fc40000000000 */
[----:B------:R-:W-:Y:S01]  /*16fc0*/  @!P1 IMAD.IADD R18, R18, 0x1, -R2 ;  /* 0x0000000112129824 */ /* 0x000fe200078e0a02 */
[C---:B------:R-:W-:Y:S01]  /*16fd0*/  ISETP.GT.U32.AND P1, PT, R2.reuse, R38, PT ;  /* 0x000000260200720c */ /* 0x040fe20003f24070 */
[----:B-1----:R-:W-:Y:S02]  /*16fe0*/  IMAD.MOV.U32 R0, RZ, RZ, R14 ;  /* 0x000000ffff007224 */ /* 0x002fe400078e000e */
[----:B------:R-:W-:Y:S01]  /*16ff0*/  IMAD.MOV R14, RZ, RZ, -R30 ;  /* 0x000000ffff0e7224 */ /* 0x000fe200078e0a1e */
[----:B------:R-:W-:Y:S01]  /*17000*/  IABS R30, R246 ;  /* 0x000000f6001e7213 */ /* 0x000fe20000000000 */
[----:B------:R-:W-:Y:S01]  /*17010*/  @!P0 IMAD.MOV R0, RZ, RZ, -R0 ;  /* 0x000000ffff008224 */ /* 0x000fe200078e0a00 */
[C---:B------:R-:W-:Y:S01]  /*17020*/  ISETP.GT.U32.AND P0, PT, R2.reuse, R49, PT ;  /* 0x000000310200720c */ /* 0x040fe20003f04070 */
[----:B------:R-:W-:Y:S02]  /*17030*/  IMAD R45, R2, R14, R45 ;  /* 0x0000000e022d7224 */ /* 0x000fe400078e022d */
[----:B------:R-:W-:Y:S01]  /*17040*/  IMAD.HI.U32 R14, R4, R22, RZ ;  /* 0x00000016040e7227 */ /* 0x000fe200078e00ff */
[----:B------:R1:W-:Y:S02]  /*17050*/  STL [R1+0x168], R0 ;  /* 0x0001680001007387 */ /* 0x0003e40000100800 */
[----:B------:R-:W-:Y:S01]  /*17060*/  ISETP.GT.U32.AND P4, PT, R2, R45, PT ;  /* 0x0000002d0200720c */ /* 0x000fe20003f84070 */
[----:B------:R-:W-:-:S02]  /*17070*/  IMAD.MOV R14, RZ, RZ, -R14 ;  /* 0x000000ffff0e7224 */ /* 0x000fc400078e0a0e */
[----:B------:R-:W-:-:S04]  /*17080*/  IMAD.HI.U32 R7, R4, R26, RZ ;  /* 0x0000001a04077227 */ /* 0x000fc800078e00ff */
[----:B------:R-:W-:Y:S01]  /*17090*/  @!P0 IMAD.IADD R49, R49, 0x1, -R2 ;  /* 0x0000000131318824 */ /* 0x000fe200078e0a02 */
[----:B------:R-:W-:Y:S01]  /*170a0*/  ISETP.GE.AND P0, PT, R230, RZ, PT ;  /* 0x000000ffe600720c */ /* 0x000fe20003f06270 */
[----:B-1----:R-:W-:Y:S02]  /*170b0*/  IMAD.MOV.U32 R0, RZ, RZ, R34 ;  /* 0x000000ffff007224 */ /* 0x002fe400078e0022 */
[C---:B------:R-:W-:Y:S02]  /*170c0*/  IMAD R22, R2.reuse, R14, R22 ;  /* 0x0000000e02167224 */ /* 0x040fe400078e0216 */
[----:B------:R-:W-:Y:S01]  /*170d0*/  @!P4 IMAD.IADD R45, R45, 0x1, -R2 ;  /* 0x000000012d2dc824 */ /* 0x000fe200078e0a02 */
[C---:B------:R-:W-:Y:S01]  /*170e0*/  ISETP.GT.U32.AND P4, PT, R2.reuse, R49, PT ;  /* 0x000000310200720c */ /* 0x040fe20003f84070 */
[----:B------:R-:W-:Y:S02]  /*170f0*/  @!P5 IMAD.MOV R0, RZ, RZ, -R0 ;  /* 0x000000ffff00d224 */ /* 0x000fe400078e0a00 */
[----:B------:R-:W-:Y:S01]  /*17100*/  IMAD.MOV R7, RZ, RZ, -R7 ;  /* 0x000000ffff077224 */ /* 0x000fe200078e0a07 */
[----:B------:R-:W-:Y:S01]  /*17110*/  ISETP.GT.U32.AND P5, PT, R2, R45, PT ;  /* 0x0000002d0200720c */ /* 0x000fe20003fa4070 */
[----:B------:R-:W-:Y:S01]  /*17120*/  IMAD.HI.U32 R14, R4, R30, RZ ;  /* 0x0000001e040e7227 */ /* 0x000fe200078e00ff */
[----:B------:R1:W-:Y:S03]  /*17130*/  STL [R1+0x15c], R0 ;  /* 0x00015c0001007387 */ /* 0x0003e60000100800 */
[----:B------:R-:W-:Y:S01]  /*17140*/  IMAD R26, R2, R7, R26 ;  /* 0x00000007021a7224 */ /* 0x000fe200078e021a */
[----:B------:R-:W-:Y:S01]  /*17150*/  IABS R7, R247 ;  /* 0x000000f700077213 */ /* 0x000fe20000000000 */
[----:B------:R-:W-:-:S02]  /*17160*/  @!P1 IMAD.IADD R38, R38, 0x1, -R2 ;  /* 0x0000000126269824 */ /* 0x000fc400078e0a02 */
[----:B------:R-:W-:Y:S02]  /*17170*/  IMAD.MOV R14, RZ, RZ, -R14 ;  /* 0x000000ffff0e7224 */ /* 0x000fe400078e0a0e */
[----:B------:R-:W-:Y:S01]  /*17180*/  @!P4 IMAD.IADD R49, R49, 0x1, -R2 ;  /* 0x000000013131c824 */ /* 0x000fe200078e0a02 */
[C---:B------:R-:W-:Y:S01]  /*17190*/  ISETP.GT.U32.AND P1, PT, R2.reuse, R38, PT ;  /* 0x000000260200720c */ /* 0x040fe20003f24070 */
[----:B-1----:R-:W-:Y:S01]  /*171a0*/  IMAD.MOV.U32 R0, RZ, RZ, R18 ;  /* 0x000000ffff007224 */ /* 0x002fe200078e0012 */
[C---:B------:R-:W-:Y:S01]  /*171b0*/  ISETP.GT.U32.AND P4, PT, R2.reuse, R26, PT ;  /* 0x0000001a0200720c */ /* 0x040fe20003f84070 */
[C---:B------:R-:W-:Y:S02]  /*171c0*/  IMAD R30, R2.reuse, R14, R30 ;  /* 0x0000000e021e7224 */ /* 0x040fe400078e021e */
[----:B------:R-:W-:Y:S01]  /*171d0*/  @!P3 IMAD.MOV R0, RZ, RZ, -R0 ;  /* 0x000000ffff00b224 */ /* 0x000fe200078e0a00 */
[C---:B------:R-:W-:Y:S01]  /*171e0*/  ISETP.GT.U32.AND P3, PT, R2.reuse, R22, PT ;  /* 0x000000160200720c */ /* 0x040fe20003f64070 */
[----:B------:R-:W-:Y:S01]  /*171f0*/  @!P5 IMAD.IADD R45, R45, 0x1, -R2 ;  /* 0x000000012d2dd824 */ /* 0x000fe200078e0a02 */
[----:B------:R-:W-:Y:S01]  /*17200*/  ISETP.GT.U32.AND P5, PT, R2, R30, PT ;  /* 0x0000001e0200720c */ /* 0x000fe20003fa4070 */
[----:B------:R-:W-:Y:S01]  /*17210*/  VIADD R230, R3, 0x52 ;  /* 0x0000005203e67836 */ /* 0x000fe20000000000 */
[----:B------:R1:W-:Y:S01]  /*17220*/  STL [R1+0x160], R0 ;  /* 0x0001600001007387 */ /* 0x0003e20000100800 */
[----:B------:R-:W-:-:S03]  /*17230*/  IMAD.HI.U32 R14, R4, R7, RZ ;  /* 0x00000007040e7227 */ /* 0x000fc600078e00ff */
[----:B------:R-:W-:Y:S01]  /*17240*/  IABS R18, R230 ;  /* 0x000000e600127213 */ /* 0x000fe20000000000 */
[----:B------:R-:W-:Y:S02]  /*17250*/  IMAD.MOV R14, RZ, RZ, -R14 ;  /* 0x000000ffff0e7224 */ /* 0x000fe400078e0a0e */
[--C-:B------:R-:W-:Y:S01]  /*17260*/  @!P1 IMAD.IADD R38, R38, 0x1, -R2.reuse ;  /* 0x0000000126269824 */ /* 0x100fe200078e0a02 */
[----:B------:R-:W-:Y:S01]  /*17270*/  ISETP.GE.AND P1, PT, R238, RZ, PT ;  /* 0x000000ffee00720c */ /* 0x000fe20003f26270 */
[--C-:B------:R-:W-:Y:S01]  /*17280*/  @!P3 IMAD.IADD R22, R22, 0x1, -R2.reuse ;  /* 0x000000011616b824 */ /* 0x100fe200078e0a02 */
[----:B------:R-:W-:Y:S01]  /*17290*/  ISETP.GE.AND P3, PT, R221, RZ, PT ;  /* 0x000000ffdd00720c */ /* 0x000fe20003f66270 */
[----:B-1----:R-:W-:Y:S02]  /*172a0*/  IMAD.MOV.U32 R0, RZ, RZ, R49 ;  /* 0x000000ffff007224 */ /* 0x002fe400078e0031 */
[----:B------:R-:W-:Y:S01]  /*172b0*/  @!P4 IMAD.IADD R26, R26, 0x1, -R2 ;  /* 0x000000011a1ac824 */ /* 0x000fe200078e0a02 */
[----:B------:R-:W-:Y:S01]  /*172c0*/  ISETP.GT.U32.AND P4, PT, R2, R22, PT ;  /* 0x000000160200720c */ /* 0x000fe20003f84070 */
[----:B------:R-:W-:-:S02]  /*172d0*/  @!P2 IMAD.MOV R0, RZ, RZ, -R0 ;  /* 0x000000ffff00a224 */ /* 0x000fc400078e0a00 */
[----:B------:R-:W-:Y:S02]  /*172e0*/  IMAD R7, R2, R14, R7 ;  /* 0x0000000e02077224 */ /* 0x000fe400078e0207 */
[----:B------:R-:W-:Y:S01]  /*172f0*/  @!P5 IMAD.IADD R30, R30, 0x1, -R2 ;  /* 0x000000011e1ed824 */ /* 0x000fe200078e0a02 */
[----:B------:R1:W-:Y:S01]  /*17300*/  STL [R1+0x148], R0 ;  /* 0x0001480001007387 */ /* 0x0003e20000100800 */
[----:B------:R-:W-:Y:S01]  /*17310*/  ISETP.GT.U32.AND P5, PT, R2, R26, PT ;  /* 0x0000001a0200720c */ /* 0x000fe20003fa4070 */
[----:B------:R-:W-:Y:S02]  /*17320*/  IMAD.HI.U32 R34, R4, R18, RZ ;  /* 0x0000001204227227 */ /* 0x000fe400078e00ff */
[----:B------:R-:W-:Y:S02]  /*17330*/  ISETP.GT.U32.AND P2, PT, R2, R30, PT ;  /* 0x0000001e0200720c */ /* 0x000fe40003f44070 */
[----:B------:R-:W-:Y:S02]  /*17340*/  VIADD R238, R3, 0x51 ;  /* 0x0000005103ee7836 */ /* 0x000fe40000000000 */
[----:B------:R-:W-:-:S02]  /*17350*/  IMAD.MOV R34, RZ, RZ, -R34 ;  /* 0x000000ffff227224 */ /* 0x000fc400078e0a22 */
[----:B-1----:R-:W-:Y:S01]  /*17360*/  IMAD.MOV.U32 R0, RZ, RZ, R38 ;  /* 0x000000ffff007224 */ /* 0x002fe200078e0026 */
[----:B------:R-:W-:Y:S01]  /*17370*/  IABS R14, R238 ;  /* 0x000000ee000e7213 */ /* 0x000fe20000000000 */
[----:B------:R-:W-:Y:S02]  /*17380*/  IMAD.MOV.U32 R6, RZ, RZ, R45 ;  /* 0x000000ffff067224 */ /* 0x000fe400078e002d */
[----:B------:R-:W-:Y:S01]  /*17390*/  @!P0 IMAD.MOV R0, RZ, RZ, -R0 ;  /* 0x000000ffff008224 */ /* 0x000fe200078e0a00 */
[C---:B------:R-:W-:Y:S01]  /*173a0*/  ISETP.GT.U32.AND P0, PT, R2.reuse, R7, PT ;  /* 0x000000070200720c */ /* 0x040fe20003f04070 */
[----:B------:R-:W-:Y:S02]  /*173b0*/  IMAD R18, R2, R34, R18 ;  /* 0x0000002202127224 */ /* 0x000fe400078e0212 */
[----:B------:R-:W-:Y:S01]  /*173c0*/  @!P6 IMAD.MOV R6, RZ, RZ, -R6 ;  /* 0x000000ffff06e224 */ /* 0x000fe200078e0a06 */
[----:B------:R-:W-:Y:S01]  /*173d0*/  ISETP.GE.AND P6, PT, R246, RZ, PT ;  /* 0x000000fff600720c */ /* 0x000fe20003fc6270 */
[----:B------:R-:W-:-:S02]  /*173e0*/  VIADD R246, R3, 0x50 ;  /* 0x0000005003f67836 */ /* 0x000fc40000000000 */
[--C-:B------:R-:W-:Y:S01]  /*173f0*/  @!P4 IMAD.IADD R22, R22, 0x1, -R2.reuse ;  /* 0x000000011616c824 */ /* 0x100fe200078e0a02 */
[----:B------:R1:W-:Y:S01]  /*17400*/  STL [R1+0x154], R6 ;  /* 0x0001540601007387 */ /* 0x0003e20000100800 */
[--C-:B------:R-:W-:Y:S01]  /*17410*/  @!P5 IMAD.IADD R26, R26, 0x1, -R2.reuse ;  /* 0x000000011a1ad824 */ /* 0x100fe200078e0a02 */
[----:B------:R-:W-:Y:S01]  /*17420*/  ISETP.GT.U32.AND P5, PT, R2, R18, PT ;  /* 0x000000120200720c */ /* 0x000fe20003fa4070 */
[----:B------:R-:W-:Y:S01]  /*17430*/  IMAD.HI.U32 R34, R4, R14, RZ ;  /* 0x0000000e04227227 */ /* 0x000fe200078e00ff */
[----:B------:R2:W-:Y:S01]  /*17440*/  STL [R1+0x158], R0 ;  /* 0x0001580001007387 */ /* 0x0005e20000100800 */
[----:B------:R-:W-:Y:S02]  /*17450*/  IABS R159, R246 ;  /* 0x000000f6009f7213 */ /* 0x000fe40000000000 */
[----:B------:R-:W-:Y:S01]  /*17460*/  @!P0 IMAD.IADD R7, R7, 0x1, -R2 ;  /* 0x0000000107078824 */ /* 0x000fe200078e0a02 */
[----:B------:R-:W-:Y:S01]  /*17470*/  ISETP.GE.AND P4, PT, R247, RZ, PT ;  /* 0x000000fff700720c */ /* 0x000fe20003f86270 */
[----:B------:R-:W-:Y:S01]  /*17480*/  IMAD.MOV R34, RZ, RZ, -R34 ;  /* 0x000000ffff227224 */ /* 0x000fe200078e0a22 */
[----:B------:R-:W-:Y:S01]  /*17490*/  ISETP.GE.AND P0, PT, R238, RZ, PT ;  /* 0x000000ffee00720c */ /* 0x000fe20003f06270 */
[----:B-1----:R-:W-:-:S02]  /*174a0*/  IMAD.MOV.U32 R6, RZ, RZ, R22 ;  /* 0x000000ffff067224 */ /* 0x002fc400078e0016 */
[----:B------:R-:W-:Y:S02]  /*174b0*/  VIADD R247, R3, 0x4f ;  /* 0x0000004f03f77836 */ /* 0x000fe40000000000 */
[----:B--2---:R-:W-:Y:S02]  /*174c0*/  IMAD.MOV.U32 R0, RZ, RZ, R26 ;  /* 0x000000ffff007224 */ /* 0x004fe400078e001a */
[----:B------:R-:W-:Y:S01]  /*174d0*/  @!P1 IMAD.MOV R6, RZ, RZ, -R6 ;  /* 0x000000ffff069224 */ /* 0x000fe200078e0a06 */
[C---:B------:R-:W-:Y:S01]  /*174e0*/  ISETP.GT.U32.AND P1, PT, R2.reuse, R7, PT ;  /* 0x000000070200720c */ /* 0x040fe20003f24070 */
[----:B------:R-:W-:Y:S01]  /*174f0*/  IMAD R14, R2, R34, R14 ;  /* 0x00000022020e7224 */ /* 0x000fe200078e020e */
[----:B------:R-:W-:Y:S01]  /*17500*/  IABS R163, R247 ;  /* 0x000000f700a37213 */ /* 0x000fe20000000000 */
[----:B------:R-:W-:Y:S01]  /*17510*/  IMAD.HI.U32 R34, R4, R159, RZ ;  /* 0x0000009f04227227 */ /* 0x000fe200078e00ff */
[----:B------:R-:W-:Y:S03]  /*17520*/  STL [R1+0x150], R6 ;  /* 0x0001500601007387 */ /* 0x000fe60000100800 */
[----:B------:R-:W-:-:S02]  /*17530*/  @!P3 IMAD.MOV R0, RZ, RZ, -R0 ;  /* 0x000000ffff00b224 */ /* 0x000fc400078e0a00 */
[--C-:B------:R-:W-:Y:S01]  /*17540*/  @!P2 IMAD.IADD R30, R30, 0x1, -R2.reuse ;  /* 0x000000011e1ea824 */ /* 0x100fe200078e0a02 */
[----:B------:R-:W-:Y:S01]  /*17550*/  ISETP.GE.AND P2, PT, R230, RZ, PT ;  /* 0x000000ffe600720c */ /* 0x000fe20003f46270 */
[----:B------:R-:W-:Y:S01]  /*17560*/  @!P5 IMAD.IADD R18, R18, 0x1, -R2 ;  /* 0x000000011212d824 */ /* 0x000fe200078e0a02 */
[----:B------:R1:W-:Y:S01]  /*17570*/  STL [R1+0x14c], R0 ;  /* 0x00014c0001007387 */ /* 0x0003e20000100800 */
[----:B------:R-:W-:Y:S01]  /*17580*/  IMAD.MOV R26, RZ, RZ, -R34 ;  /* 0x000000ffff1a7224 */ /* 0x000fe200078e0a22 */
[C---:B------:R-:W-:Y:S01]  /*17590*/  ISETP.GT.U32.AND P5, PT, R2.reuse, R14, PT ;  /* 0x0000000e0200720c */ /* 0x040fe20003fa4070 */
[----:B------:R-:W-:Y:S01]  /*175a0*/  VIADD R230, R3, 0x4e ;  /* 0x0000004e03e67836 */ /* 0x000fe20000000000 */
[----:B------:R-:W-:Y:S01]  /*175b0*/  ISETP.GT.U32.AND P3, PT, R2, R18, PT ;  /* 0x000000120200720c */ /* 0x000fe20003f64070 */
[----:B------:R-:W-:-:S03]  /*175c0*/  IMAD.HI.U32 R22, R4, R163, RZ ;  /* 0x000000a304167227 */ /* 0x000fc600078e00ff */
[----:B------:R-:W-:Y:S01]  /*175d0*/  IABS R167, R230 ;  /* 0x000000e600a77213 */ /* 0x000fe20000000000 */
[----:B------:R-:W-:Y:S02]  /*175e0*/  IMAD R159, R2, R26, R159 ;  /* 0x0000001a029f7224 */ /* 0x000fe400078e029f */
[----:B-1----:R-:W-:Y:S02]  /*175f0*/  IMAD.MOV.U32 R0, RZ, RZ, R30 ;  /* 0x000000ffff007224 */ /* 0x002fe400078e001e */
[----:B------:R-:W-:Y:S02]  /*17600*/  IMAD.MOV R22, RZ, RZ, -R22 ;  /* 0x000000ffff167224 */ /* 0x000fe400078e0a16 */
[----:B------:R-:W-:Y:S01]  /*17610*/  @!P6 IMAD.MOV R0, RZ, RZ, -R0 ;  /* 0x000000ffff00e224 */ /* 0x000fe200078e0a00 */
[----:B------:R-:W-:Y:S01]  /*17620*/  ISETP.GE.AND P6, PT, R246, RZ, PT ;  /* 0x000000fff600720c */ /* 0x000fe20003fc6270 */
[----:B------:R-:W-:Y:S01]  /*17630*/  @!P1 IMAD.IADD R7, R7, 0x1, -R2 ;  /* 0x0000000107079824 */ /* 0x000fe200078e0a02 */
[C---:B------:R-:W-:Y:S01]  /*17640*/  ISETP.GT.U32.AND P1, PT, R2.reuse, R159, PT ;  /* 0x0000009f0200720c */ /* 0x040fe20003f24070 */
[----:B------:R-:W-:Y:S01]  /*17650*/  IMAD R163, R2, R22, R163 ;  /* 0x0000001602a37224 */ /* 0x000fe200078e02a3 */
[----:B------:R1:W-:Y:S01]  /*17660*/  STL [R1+0x144], R0 ;  /* 0x0001440001007387 */ /* 0x0003e20000100800 */
[----:B------:R-:W-:-:S04]  /*17670*/  IMAD.HI.U32 R26, R4, R167, RZ ;  /* 0x000000a7041a7227 */ /* 0x000fc800078e00ff */
[----:B------:R-:W-:Y:S01]  /*17680*/  @!P5 IMAD.IADD R14, R14, 0x1, -R2 ;  /* 0x000000010e0ed824 */ /* 0x000fe200078e0a02 */
[----:B------:R-:W-:Y:S01]  /*17690*/  ISETP.GT.U32.AND P5, PT, R2, R163, PT ;  /* 0x000000a30200720c */ /* 0x000fe20003fa4070 */
[----:B------:R-:W-:Y:S02]  /*176a0*/  IMAD.MOV R26, RZ, RZ, -R26 ;  /* 0x000000ffff1a7224 */ /* 0x000fe400078e0a1a */
[----:B------:R-:W-:Y:S01]  /*176b0*/  @!P3 IMAD.IADD R18, R18, 0x1, -R2 ;  /* 0x000000011212b824 */ /* 0x000fe200078e0a02 */
[----:B------:R-:W-:Y:S01]  /*176c0*/  ISETP.GE.AND P3, PT, R247, RZ, PT ;  /* 0x000000fff700720c */ /* 0x000fe20003f66270 */
[----:B-1----:R-:W-:Y:S02]  /*176d0*/  IMAD.MOV.U32 R0, RZ, RZ, R7 ;  /* 0x000000ffff007224 */ /* 0x002fe400078e0007 */
[----:B------:R-:W-:Y:S02]  /*176e0*/  IMAD R167, R2, R26, R167 ;  /* 0x0000001a02a77224 */ /* 0x000fe400078e02a7 */
[----:B------:R-:W-:-:S02]  /*176f0*/  @!P4 IMAD.MOV R0, RZ, RZ, -R0 ;  /* 0x000000ffff00c224 */ /* 0x000fc400078e0a00 */
[----:B------:R-:W-:Y:S02]  /*17700*/  VIADD R221, R3, 0x4d ;  /* 0x0000004d03dd7836 */ /* 0x000fe40000000000 */
[--C-:B------:R-:W-:Y:S01]  /*17710*/  @!P1 IMAD.IADD R159, R159, 0x1, -R2.reuse ;  /* 0x000000019f9f9824 */ /* 0x100fe200078e0a02 */
[----:B------:R1:W-:Y:S01]  /*17720*/  STL [R1+0x140], R0 ;  /* 0x0001400001007387 */ /* 0x0003e20000100800 */
[C---:B------:R-:W-:Y:S01]  /*17730*/  ISETP.GT.U32.AND P1, PT, R2.reuse, R14, PT ;  /* 0x0000000e0200720c */ /* 0x040fe20003f24070 */
[----:B------:R-:W-:Y:S01]  /*17740*/  @!P5 IMAD.IADD R163, R163, 0x1, -R2 ;  /* 0x00000001a3a3d824 */ /* 0x000fe200078e0a02 */
[----:B------:R-:W-:Y:S01]  /*17750*/  IABS R171, R221 ;  /* 0x000000dd00ab7213 */ /* 0x000fe20000000000 */
[C---:B------:R-:W-:Y:S01]  /*17760*/  VIADD R238, R3.reuse, 0x4c ;  /* 0x0000004c03ee7836 */ /* 0x040fe20000000000 */
[C---:B------:R-:W-:Y:S01]  /*17770*/  ISETP.GT.U32.AND P5, PT, R2.reuse, R159, PT ;  /* 0x0000009f0200720c */ /* 0x040fe20003fa4070 */
[----:B------:R-:W-:Y:S01]  /*17780*/  VIADD R247, R3, 0x4a ;  /* 0x0000004a03f77836 */ /* 0x000fe20000000000 */
[----:B------:R-:W-:Y:S01]  /*17790*/  ISETP.GT.U32.AND P4, PT, R2, R163, PT ;  /* 0x000000a30200720c */ /* 0x000fe20003f84070 */
[----:B------:R-:W-:Y:S01]  /*177a0*/  IMAD.HI.U32 R22, R4, R171, RZ ;  /* 0x000000ab04167227 */ /* 0x000fe200078e00ff */
[----:B------:R-:W-:-:S02]  /*177b0*/  IABS R175, R238 ;  /* 0x000000ee00af7213 */ /* 0x000fc40000000000 */
[----:B------:R-:W-:Y:S01]  /*177c0*/  IABS R182, R247 ;  /* 0x000000f700b67213 */ /* 0x000fe20000000000 */
[----:B-1----:R-:W-:Y:S02]  /*177d0*/  IMAD.MOV.U32 R0, RZ, RZ, R18 ;  /* 0x000000ffff007224 */ /* 0x002fe400078e0012 */
[----:B------:R-:W-:Y:S02]  /*177e0*/  IMAD.MOV R22, RZ, RZ, -R22 ;  /* 0x000000ffff167224 */ /* 0x000fe400078e0a16 */
[----:B------:R-:W-:Y:S01]  /*177f0*/  @!P2 IMAD.MOV R0, RZ, RZ, -R0 ;  /* 0x000000ffff00a224 */ /* 0x000fe200078e0a00 */
[----:B------:R-:W-:Y:S01]  /*17800*/  ISETP.GT.U32.AND P2, PT, R2, R167, PT ;  /* 0x000000a70200720c */ /* 0x000fe20003f44070 */
[----:B------:R-:W-:Y:S01]  /*17810*/  @!P1 IMAD.IADD R14, R14, 0x1, -R2 ;  /* 0x000000010e0e9824 */ /* 0x000fe200078e0a02 */
[----:B------:R-:W-:Y:S01]  /*17820*/  ISETP.GE.AND P1, PT, R230, RZ, PT ;  /* 0x000000ffe600720c */ /* 0x000fe20003f26270 */
[----:B------:R-:W-:Y:S01]  /*17830*/  IMAD R171, R2, R22, R171 ;  /* 0x0000001602ab7224 */ /* 0x000fe200078e02ab */
[----:B------:R1:W-:Y:S01]  /*17840*/  STL [R1+0x13c], R0 ;  /* 0x00013c0001007387 */ /* 0x0003e20000100800 */
[----:B------:R-:W-:-:S04]  /*17850*/  IMAD.HI.U32 R7, R4, R175, RZ ;  /* 0x000000af04077227 */ /* 0x000fc800078e00ff */
[--C-:B------:R-:W-:Y:S01]  /*17860*/  @!P5 IMAD.IADD R159, R159, 0x1, -R2.reuse ;  /* 0x000000019f9fd824 */ /* 0x100fe200078e0a02 */
[C---:B------:R-:W-:Y:S01]  /*17870*/  ISETP.GT.U32.AND P5, PT, R2.reuse, R171, PT ;  /* 0x000000ab0200720c */ /* 0x040fe20003fa4070 */
[----:B------:R-:W-:Y:S02]  /*17880*/  IMAD.MOV R7, RZ, RZ, -R7 ;  /* 0x000000ffff077224 */ /* 0x000fe400078e0a07 */
[----:B------:R-:W-:Y:S01]  /*17890*/  @!P2 IMAD.IADD R167, R167, 0x1, -R2 ;  /* 0x00000001a7a7a824 */ /* 0x000fe200078e0a02 */
[----:B------:R-:W-:Y:S01]  /*178a0*/  ISETP.GE.AND P2, PT, R221, RZ, PT ;  /* 0x000000ffdd00720c */ /* 0x000fe20003f46270 */
[----:B-1----:R-:W-:Y:S02]  /*178b0*/  IMAD.MOV.U32 R0, RZ, RZ, R14 ;  /* 0x000000ffff007224 */ /* 0x002fe400078e000e */
[C---:B------:R-:W-:Y:S02]  /*178c0*/  IMAD R175, R2.reuse, R7, R175 ;  /* 0x0000000702af7224 */ /* 0x040fe400078e02af */
[----:B------:R-:W-:Y:S01]  /*178d0*/  @!P0 IMAD.MOV R0, RZ, RZ, -R0 ;  /* 0x000000ffff008224 */ /* 0x000fe200078e0a00 */
[----:B------:R-:W-:Y:S01]  /*178e0*/  ISETP.GT.U32.AND P0, PT, R2, R167, PT ;  /* 0x000000a70200720c */ /* 0x000fe20003f04070 */
[----:B------:R-:W-:-:S03]  /*178f0*/  IMAD.HI.U32 R7, R4, R182, RZ ;  /* 0x000000b604077227 */ /* 0x000fc600078e00ff */
[----:B------:R1:W-:Y:S01]  /*17900*/  STL [R1+0x138], R0 ;  /* 0x0001380001007387 */ /* 0x0003e20000100800 */
[----:B------:R-:W-:Y:S02]  /*17910*/  IMAD.MOV R7, RZ, RZ, -R7 ;  /* 0x000000ffff077224 */ /* 0x000fe400078e0a07 */
[----:B------:R-:W-:Y:S02]  /*17920*/  VIADD R246, R3, 0x4b ;  /* 0x0000004b03f67836 */ /* 0x000fe40000000000 */
[----:B------:R-:W-:Y:S01]  /*17930*/  @!P5 IMAD.IADD R171, R171, 0x1, -R2 ;  /* 0x00000001ababd824 */ /* 0x000fe200078e0a02 */
[----:B------:R-:W-:Y:S01]  /*17940*/  ISETP.GE.AND P5, PT, R238, RZ, PT ;  /* 0x000000ffee00720c */ /* 0x000fe20003fa6270 */
[C---:B------:R-:W-:Y:S01]  /*17950*/  IMAD R182, R2.reuse, R7, R182 ;  /* 0x0000000702b67224 */ /* 0x040fe200078e02b6 */
[----:B------:R-:W-:Y:S01]  /*17960*/  IABS R178, R246 ;  /* 0x000000f600b27213 */ /* 0x000fe20000000000 */
[----:B------:R-:W-:Y:S02]  /*17970*/  @!P0 IMAD.IADD R167, R167, 0x1, -R2 ;  /* 0x00000001a7a78824 */ /* 0x000fe400078e0a02 */
        /* <DEDUP_REMOVED lines=9> */
[----:B------:R-:W-:Y:S02]  /*17a10*/  IMAD R178, R2, R14, R178 ;  /* 0x0000000e02b27224 */ /* 0x000fe400078e02b2 */
[--C-:B------:R-:W-:Y:S01]  /*17a20*/  @!P6 IMAD.IADD R171, R171, 0x1, -R2.reuse ;  /* 0x00000001ababe824 */ /* 0x100fe200078e0a02 */
[----:B------:R-:W-:Y:S01]  /*17a30*/  IABS R190, R238 ;  /* 0x000000ee00be7213 */ /* 0x000fe20000000000 */
[----:B------:R-:W-:Y:S01]  /*17a40*/  @!P1 IMAD.IADD R182, R182, 0x1, -R2 ;  /* 0x00000001b6b69824 */ /* 0x000fe200078e0a02 */
[----:B------:R-:W-:Y:S01]  /*17a50*/  ISETP.GT.U32.AND P0, PT, R2, R178, PT ;  /* 0x000000b20200720c */ /* 0x000fe20003f04070 */
[----:B------:R-:W-:-:S02]  /*17a60*/  VIADD R230, R3, 0x49 ;  /* 0x0000004903e67836 */ /* 0x000fc40000000000 */
[----:B------:R-:W-:Y:S01]  /*17a70*/  @!P2 IMAD.MOV R171, RZ, RZ, -R171 ;  /* 0x000000ffffaba224 */ /* 0x000fe200078e0aab */
[----:B------:R-:W-:Y:S01]  /*17a80*/  ISETP.GT.U32.AND P2, PT, R2, R182, PT ;  /* 0x000000b60200720c */ /* 0x000fe20003f44070 */
[----:B------:R-:W-:Y:S01]  /*17a90*/  @!P4 IMAD.IADD R175, R175, 0x1, -R2 ;  /* 0x00000001afafc824 */ /* 0x000fe200078e0a02 */
[----:B------:R-:W-:Y:S01]  /*17aa0*/  IABS R186, R230 ;  /* 0x000000e600ba7213 */ /* 0x000fe20000000000 */
[----:B------:R-:W-:-:S03]  /*17ab0*/  IMAD.HI.U32 R18, R4, R190, RZ ;  /* 0x000000be04127227 */ /* 0x000fc600078e00ff */
[----:B------:R-:W-:Y:S01]  /*17ac0*/  ISETP.GT.U32.AND P4, PT, R2, R175, PT ;  /* 0x000000af0200720c */ /* 0x000fe20003f84070 */
[----:B------:R-:W-:Y:S02]  /*17ad0*/  IMAD.MOV R18, RZ, RZ, -R18 ;  /* 0x000000ffff127224 */ /* 0x000fe400078e0a12 */
[----:B------:R-:W-:-:S04]  /*17ae0*/  IMAD.HI.U32 R7, R4, R186, RZ ;  /* 0x000000ba04077227 */ /* 0x000fc800078e00ff */
[----:B------:R-:W-:Y:S02]  /*17af0*/  IMAD R190, R2, R18, R190 ;  /* 0x0000001202be7224 */ /* 0x000fe400078e02be */
[----:B------:R-:W-:Y:S02]  /*17b00*/  IMAD.MOV R7, RZ, RZ, -R7 ;  /* 0x000000ffff077224 */ /* 0x000fe400078e0a07 */
[----:B------:R-:W-:Y:S01]  /*17b10*/  @!P3 IMAD.MOV R163, RZ, RZ, -R163 ;  /* 0x000000ffffa3b224 */ /* 0x000fe200078e0aa3 */
[----:B------:R-:W-:Y:S01]  /*17b20*/  ISETP.GE.AND P3, PT, R246, RZ, PT ;  /* 0x000000fff600720c */ /* 0x000fe20003f66270 */
[----:B------:R-:W-:Y:S02]  /*17b30*/  VIADD R246, R3, 0x47 ;  /* 0x0000004703f67836 */ /* 0x000fe40000000000 */
[--C-:B------:R-:W-:Y:S01]  /*17b40*/  @!P0 IMAD.IADD R178, R178, 0x1, -R2.reuse ;  /* 0x00000001b2b28824 */ /* 0x100fe200078e0a02 */
[----:B------:R-:W-:Y:S01]  /*17b50*/  ISETP.GE.AND P0, PT, R230, RZ, PT ;  /* 0x000000ffe600720c */ /* 0x000fe20003f06270 */
[----:B------:R-:W-:Y:S01]  /*17b60*/  @!P2 IMAD.IADD R182, R182, 0x1, -R2 ;  /* 0x00000001b6b6a824 */ /* 0x000fe200078e0a02 */
[C---:B------:R-:W-:Y:S01]  /*17b70*/  ISETP.GT.U32.AND P2, PT, R2.reuse, R190, PT ;  /* 0x000000be0200720c */ /* 0x040fe20003f44070 */
[C---:B------:R-:W-:Y:S01]  /*17b80*/  IMAD R186, R2.reuse, R7, R186 ;  /* 0x0000000702ba7224 */ /* 0x040fe200078e02ba */
[----:B------:R-:W-:Y:S01]  /*17b90*/  IABS R194, R246 ;  /* 0x000000f600c27213 */ /* 0x000fe20000000000 */
[----:B------:R-:W-:Y:S01]  /*17ba0*/  @!P4 IMAD.IADD R175, R175, 0x1, -R2 ;  /* 0x00000001afafc824 */ /* 0x000fe200078e0a02 */
[C---:B------:R-:W-:Y:S01]  /*17bb0*/  ISETP.GT.U32.AND P1, PT, R2.reuse, R178, PT ;  /* 0x000000b20200720c */ /* 0x040fe20003f24070 */
[----:B------:R-:W-:Y:S01]  /*17bc0*/  VIADD R215, R3, 0x44 ;  /* 0x0000004403d77836 */ /* 0x000fe20000000000 */
[----:B------:R-:W-:Y:S01]  /*17bd0*/  ISETP.GT.U32.AND P6, PT, R2, R186, PT ;  /* 0x000000ba0200720c */ /* 0x000fe20003fc4070 */
[----:B------:R-:W-:Y:S01]  /*17be0*/  IMAD.HI.U32 R7, R4, R194, RZ ;  /* 0x000000c204077227 */ /* 0x000fe200078e00ff */
[----:B------:R-:W-:-:S02]  /*17bf0*/  ISETP.GE.AND P4, PT, R247, RZ, PT ;  /* 0x000000fff700720c */ /* 0x000fc40003f86270 */
[----:B------:R-:W-:Y:S01]  /*17c00*/  IABS R206, R215 ;  /* 0x000000d700ce7213 */ /* 0x000fe20000000000 */
[----:B------:R-:W-:Y:S02]  /*17c10*/  VIADD R247, R3, 0x46 ;  /* 0x0000004603f77836 */ /* 0x000fe40000000000 */
[----:B------:R-:W-:Y:S02]  /*17c20*/  IMAD.MOV R7, RZ, RZ, -R7 ;  /* 0x000000ffff077224 */ /* 0x000fe400078e0a07 */
[--C-:B------:R-:W-:Y:S01]  /*17c30*/  @!P2 IMAD.IADD R190, R190, 0x1, -R2.reuse ;  /* 0x00000001bebea824 */ /* 0x100fe200078e0a02 */
[----:B------:R-:W-:Y:S01]  /*17c40*/  IABS R198, R247 ;  /* 0x000000f700c67213 */ /* 0x000fe20000000000 */
[----:B------:R-:W-:Y:S01]  /*17c50*/  @!P1 IMAD.IADD R178, R178, 0x1, -R2 ;  /* 0x00000001b2b29824 */ /* 0x000fe200078e0a02 */
[----:B------:R-:W-:Y:S01]  /*17c60*/  ISETP.GE.AND P1, PT, R246, RZ, PT ;  /* 0x000000fff600720c */ /* 0x000fe20003f26270 */
[C---:B------:R-:W-:Y:S01]  /*17c70*/  IMAD R194, R2.reuse, R7, R194 ;  /* 0x0000000702c27224 */ /* 0x040fe200078e02c2 */
[----:B------:R-:W-:Y:S01]  /*17c80*/  ISETP.GT.U32.AND P2, PT, R2, R190, PT ;  /* 0x000000be0200720c */ /* 0x000fe20003f44070 */
[----:B------:R-:W-:-:S04]  /*17c90*/  IMAD.HI.U32 R14, R4, R198, RZ ;  /* 0x000000c6040e7227 */ /* 0x000fc800078e00ff */
[----:B------:R-:W-:Y:S02]  /*17ca0*/  @!P6 IMAD.IADD R186, R186, 0x1, -R2 ;  /* 0x00000001babae824 */ /* 0x000fe400078e0a02 */
[----:B------:R-:W-:Y:S01]  /*17cb0*/  @!P5 IMAD.MOV R175, RZ, RZ, -R175 ;  /* 0x000000ffffafd224 */ /* 0x000fe200078e0aaf */
[----:B------:R-:W-:Y:S01]  /*17cc0*/  ISETP.GE.AND P5, PT, R238, RZ, PT ;  /* 0x000000ffee00720c */ /* 0x000fe20003fa6270 */
[----:B------:R-:W-:Y:S01]  /*17cd0*/  IMAD.MOV R14, RZ, RZ, -R14 ;  /* 0x000000ffff0e7224 */ /* 0x000fe200078e0a0e */
[C---:B------:R-:W-:Y:S01]  /*17ce0*/  ISETP.GT.U32.AND P6, PT, R2.reuse, R186, PT ;  /* 0x000000ba0200720c */ /* 0x040fe20003fc4070 */
[----:B------:R-:W-:Y:S01]  /*17cf0*/  @!P3 IMAD.MOV R178, RZ, RZ, -R178 ;  /* 0x000000ffffb2b224 */ /* 0x000fe200078e0ab2 */
[----:B------:R-:W-:Y:S01]  /*17d00*/  ISETP.GT.U32.AND P3, PT, R2, R194, PT ;  /* 0x000000c20200720c */ /* 0x000fe20003f64070 */
[----:B------:R-:W-:-:S04]  /*17d10*/  IMAD.HI.U32 R7, R4, R206, RZ ;  /* 0x000000ce04077227 */ /* 0x000fc800078e00ff */
[C---:B------:R-:W-:Y:S02]  /*17d20*/  IMAD R198, R2.reuse, R14, R198 ;  /* 0x0000000e02c67224 */ /* 0x040fe400078e02c6 */
[----:B------:R-:W-:Y:S02]  /*17d30*/  VIADD R238, R3, 0x45 ;  /* 0x0000004503ee7836 */ /* 0x000fe40000000000 */
[----:B------:R-:W-:Y:S02]  /*17d40*/  IMAD.MOV R7, RZ, RZ, -R7 ;  /* 0x000000ffff077224 */ /* 0x000fe400078e0a07 */
[----:B------:R-:W-:Y:S01]  /*17d50*/  @!P4 IMAD.MOV R182, RZ, RZ, -R182 ;  /* 0x000000ffffb6c224 */ /* 0x000fe200078e0ab6 */
[----:B------:R-:W-:Y:S01]  /*17d60*/  ISETP.GT.U32.AND P4, PT, R2, R198, PT ;  /* 0x000000c60200720c */ /* 0x000fe20003f84070 */
[----:B------:R-:W-:Y:S01]  /*17d70*/  @!P2 IMAD.IADD R190, R190, 0x1, -R2 ;  /* 0x00000001bebea824 */ /* 0x000fe200078e0a02 */
[----:B------:R-:W-:Y:S01]  /*17d80*/  IABS R202, R238 ;  /* 0x000000ee00ca7213 */ /* 0x000fe20000000000 */
[----:B------:R-:W-:-:S02]  /*17d90*/  IMAD R206, R2, R7, R206 ;  /* 0x0000000702ce7224 */ /* 0x000fc400078e02ce */
[----:B------:R-:W-:Y:S02]  /*17da0*/  @!P3 IMAD.IADD R194, R194, 0x1, -R2 ;  /* 0x00000001c2c2b824 */ /* 0x000fe400078e0a02 */
[----:B------:R-:W-:Y:S01]  /*17db0*/  @!P5 IMAD.MOV R190, RZ, RZ, -R190 ;  /* 0x000000ffffbed224 */ /* 0x000fe200078e0abe */
[C---:B------:R-:W-:Y:S01]  /*17dc0*/  ISETP.GT.U32.AND P5, PT, R2.reuse, R206, PT ;  /* 0x000000ce0200720c */ /* 0x040fe20003fa4070 */
[----:B------:R-:W-:Y:S01]  /*17dd0*/  VIADD R246, R3, 0x43 ;  /* 0x0000004303f67836 */ /* 0x000fe20000000000 */
[----:B------:R-:W-:Y:S01]  /*17de0*/  ISETP.GT.U32.AND P3, PT, R2, R194, PT ;  /* 0x000000c20200720c */ /* 0x000fe20003f64070 */
[----:B------:R-:W-:Y:S01]  /*17df0*/  @!P6 IMAD.IADD R186, R186, 0x1, -R2 ;  /* 0x00000001babae824 */ /* 0x000fe200078e0a02 */
[----:B------:R-:W-:Y:S01]  /*17e00*/  ISETP.GE.AND P6, PT, R247, RZ, PT ;  /* 0x000000fff700720c */ /* 0x000fe20003fc6270 */
[----:B------:R-:W-:Y:S01]  /*17e10*/  IMAD.HI.U32 R14, R4, R202, RZ ;  /* 0x000000ca040e7227 */ /* 0x000fe200078e00ff */
[----:B------:R-:W-:-:S03]  /*17e20*/  IABS R209, R246 ;  /* 0x000000f600d17213 */ /* 0x000fc60000000000 */
[C---:B------:R-:W-:Y:S02]  /*17e30*/  VIADD R247, R3.reuse, 0x42 ;  /* 0x0000004203f77836 */ /* 0x040fe40000000000 */
[----:B------:R-:W-:Y:S02]  /*17e40*/  IMAD.MOV R14, RZ, RZ, -R14 ;  /* 0x000000ffff0e7224 */ /* 0x000fe400078e0a0e */
[----:B------:R-:W-:Y:S01]  /*17e50*/  @!P4 IMAD.IADD R198, R198, 0x1, -R2 ;  /* 0x00000001c6c6c824 */ /* 0x000fe200078e0a02 */
[----:B------:R-:W-:Y:S01]  /*17e60*/  IABS R213, R247 ;  /* 0x000000f700d57213 */ /* 0x000fe20000000000 */
[C---:B------:R-:W-:Y:S02]  /*17e70*/  IMAD R202, R2.reuse, R14, R202 ;  /* 0x0000000e02ca7224 */ /* 0x040fe400078e02ca */
[----:B------:R-:W-:Y:S01]  /*17e80*/  VIADD R230, R3, 0x41 ;  /* 0x0000004103e67836 */ /* 0x000fe20000000000 */
[----:B------:R-:W-:Y:S01]  /*17e90*/  ISETP.GT.U32.AND P4, PT, R2, R198, PT ;  /* 0x000000c60200720c */ /* 0x000fe20003f84070 */
[----:B------:R-:W-:Y:S01]  /*17ea0*/  IMAD.HI.U32 R14, R4, R209, RZ ;  /* 0x000000d1040e7227 */ /* 0x000fe200078e00ff */
[----:B------:R-:W-:-:S02]  /*17eb0*/  ISETP.GT.U32.AND P2, PT, R2, R202, PT ;  /* 0x000000ca0200720c */ /* 0x000fc40003f44070 */
[----:B------:R-:W-:Y:S01]  /*17ec0*/  IABS R217, R230 ;  /* 0x000000e600d97213 */ /* 0x000fe20000000000 */
[----:B------:R-:W-:Y:S01]  /*17ed0*/  @!P0 IMAD.MOV R186, RZ, RZ, -R186 ;  /* 0x000000ffffba8224 */ /* 0x000fe200078e0aba */
[----:B------:R-:W-:Y:S01]  /*17ee0*/  ISETP.GE.AND P0, PT, R238, RZ, PT ;  /* 0x000000ffee00720c */ /* 0x000fe20003f06270 */
[----:B------:R-:W-:-:S04]  /*17ef0*/  IMAD.HI.U32 R7, R4, R213, RZ ;  /* 0x000000d504077227 */ /* 0x000fc800078e00ff */
[----:B------:R-:W-:Y:S02]  /*17f00*/  VIADD R238, R3, 0x40 ;  /* 0x0000004003ee7836 */ /* 0x000fe40000000000 */
[----:B------:R-:W-:Y:S02]  /*17f10*/  @!P5 IMAD.IADD R206, R206, 0x1, -R2 ;  /* 0x00000001ceced824 */ /* 0x000fe400078e0a02 */
[----:B------:R-:W-:Y:S01]  /*17f20*/  IMAD.MOV R14, RZ, RZ, -R14 ;  /* 0x000000ffff0e7224 */ /* 0x000fe200078e0a0e */
[----:B------:R-:W-:Y:S01]  /*17f30*/  IABS R221, R238 ;  /* 0x000000ee00dd7213 */ /* 0x000fe20000000000 */
[----:B------:R-:W-:Y:S01]  /*17f40*/  IMAD.MOV R7, RZ, RZ, -R7 ;  /* 0x000000ffff077224 */ /* 0x000fe200078e0a07 */
[----:B------:R-:W-:Y:S01]  /*17f50*/  ISETP.GT.U32.AND P5, PT, R2, R206, PT ;  /* 0x000000ce0200720c */ /* 0x000fe20003fa4070 */
[----:B------:R-:W-:Y:S02]  /*17f60*/  @!P3 IMAD.IADD R194, R194, 0x1, -R2 ;  /* 0x00000001c2c2b824 */ /* 0x000fe400078e0a02 */
[----:B------:R-:W-:-:S02]  /*17f70*/  IMAD R209, R2, R14, R209 ;  /* 0x0000000e02d17224 */ /* 0x000fc400078e02d1 */
[----:B------:R-:W-:-:S03]  /*17f80*/  IMAD.HI.U32 R14, R4, R217, RZ ;  /* 0x000000d9040e7227 */ /* 0x000fc600078e00ff */
[C---:B------:R-:W-:Y:S01]  /*17f90*/  ISETP.GT.U32.AND P3, PT, R2.reuse, R209, PT ;  /* 0x000000d10200720c */ /* 0x040fe20003f64070 */
[----:B------:R-:W-:Y:S02]  /*17fa0*/  IMAD R213, R2, R7, R213 ;  /* 0x0000000702d57224 */ /* 0x000fe400078e02d5 */
[----:B------:R-:W-:Y:S01]  /*17fb0*/  @!P1 IMAD.MOV R194, RZ, RZ, -R194 ;  /* 0x000000ffffc29224 */ /* 0x000fe200078e0ac2 */
[----:B------:R-:W-:Y:S01]  /*17fc0*/  ISETP.GE.AND P1, PT, R215, RZ, PT ;  /* 0x000000ffd700720c */ /* 0x000fe20003f26270 */
[----:B------:R-:W-:-:S04]  /*17fd0*/  IMAD.HI.U32 R7, R4, R221, RZ ;  /* 0x000000dd04077227 */ /* 0x000fc800078e00ff */
[----:B------:R-:W-:Y:S02]  /*17fe0*/  IMAD.MOV R14, RZ, RZ, -R14 ;  /* 0x000000ffff0e7224 */ /* 0x000fe400078e0a0e */
[--C-:B------:R-:W-:Y:S01]  /*17ff0*/  @!P4 IMAD.IADD R198, R198, 0x1, -R2.reuse ;  /* 0x00000001c6c6c824 */ /* 0x100fe200078e0a02 */
[C---:B------:R-:W-:Y:S01]  /*18000*/  ISETP.GT.U32.AND P4, PT, R2.reuse, R213, PT ;  /* 0x000000d50200720c */ /* 0x040fe20003f84070 */
[----:B------:R-:W-:Y:S02]  /*18010*/  IMAD.MOV R7, RZ, RZ, -R7 ;  /* 0x000000ffff077224 */ /* 0x000fe400078e0a07 */
[C---:B------:R-:W-:Y:S02]  /*18020*/  IMAD R217, R2.reuse, R14, R217 ;  /* 0x0000000e02d97224 */ /* 0x040fe400078e02d9 */
[----:B------:R-:W-:Y:S02]  /*18030*/  IMAD R221, R2, R7, R221 ;  /* 0x0000000702dd7224 */ /* 0x000fe400078e02dd */
[--C-:B------:R-:W-:Y:S01]  /*18040*/  @!P5 IMAD.IADD R206, R206, 0x1, -R2.reuse ;  /* 0x00000001ceced824 */ /* 0x100fe200078e0a02 */
[----:B------:R-:W-:Y:S01]  /*18050*/  ISETP.GT.U32.AND P5, PT, R2, R217, PT ;  /* 0x000000d90200720c */ /* 0x000fe20003fa4070 */
[----:B------:R-:W-:-:S02]  /*18060*/  @!P2 IMAD.IADD R202, R202, 0x1, -R2 ;  /* 0x00000001cacaa824 */ /* 0x000fc400078e0a02 */
[----:B------:R-:W-:Y:S01]  /*18070*/  @!P1 IMAD.MOV R206, RZ, RZ, -R206 ;  /* 0x000000ffffce9224 */ /* 0x000fe200078e0ace */
[C---:B------:R-:W-:Y:S01]  /*18080*/  ISETP.GT.U32.AND P1, PT, R2.reuse, R221, PT ;  /* 0x000000dd0200720c */ /* 0x040fe20003f24070 */
[--C-:B------:R-:W-:Y:S01]  /*18090*/  @!P3 IMAD.IADD R209, R209, 0x1, -R2.reuse ;  /* 0x00000001d1d1b824 */ /* 0x100fe200078e0a02 */
[C---:B------:R-:W-:Y:S01]  /*180a0*/  ISETP.GT.U32.AND P2, PT, R2.reuse, R202, PT ;  /* 0x000000ca0200720c */ /* 0x040fe20003f44070 */
[----:B------:R-:W-:Y:S01]  /*180b0*/  @!P4 IMAD.IADD R213, R213, 0x1, -R2 ;  /* 0x00000001d5d5c824 */ /* 0x000fe200078e0a02 */
[----:B------:R-:W-:Y:S01]  /*180c0*/  ISETP.GE.AND P3, PT, R247, RZ, PT ;  /* 0x000000fff700720c */ /* 0x000fe20003f66270 */
[----:B------:R-:W-:Y:S01]  /*180d0*/  VIADD R247, R3, 0x3f ;  /* 0x0000003f03f77836 */ /* 0x000fe20000000000 */
[C---:B------:R-:W-:Y:S01]  /*180e0*/  ISETP.GT.U32.AND P4, PT, R2.reuse, R209, PT ;  /* 0x000000d10200720c */ /* 0x040fe20003f84070 */
[----:B------:R-:W-:Y:S01]  /*180f0*/  @!P6 IMAD.MOV R198, RZ, RZ, -R198 ;  /* 0x000000ffffc6e224 */ /* 0x000fe200078e0ac6 */
[----:B------:R-:W-:Y:S01]  /*18100*/  ISETP.GT.U32.AND P6, PT, R2, R213, PT ;  /* 0x000000d50200720c */ /* 0x000fe20003fc4070 */
[----:B------:R-:W-:Y:S01]  /*18110*/  @!P5 IMAD.IADD R217, R217, 0x1, -R2 ;  /* 0x00000001d9d9d824 */ /* 0x000fe200078e0a02 */
[----:B------:R-:W-:Y:S01]  /*18120*/  IABS R226, R247 ;  /* 0x000000f700e27213 */ /* 0x000fe20000000000 */
[----:B------:R-:W-:-:S02]  /*18130*/  VIADD R215, R3, 0x38 ;  /* 0x0000003803d77836 */ /* 0x000fc40000000000 */
[--C-:B------:R-:W-:Y:S01]  /*18140*/  @!P1 IMAD.IADD R221, R221, 0x1, -R2.reuse ;  /* 0x00000001dddd9824 */ /* 0x100fe200078e0a02 */
[----:B------:R-:W-:Y:S01]  /*18150*/  ISETP.GT.U32.AND P1, PT, R2, R217, PT ;  /* 0x000000d90200720c */ /* 0x000fe20003f24070 */
[----:B------:R-:W-:Y:S01]  /*18160*/  @!P2 IMAD.IADD R202, R202, 0x1, -R2 ;  /* 0x00000001cacaa824 */ /* 0x000fe200078e0a02 */
[----:B------:R-:W-:Y:S01]  /*18170*/  ISETP.GE.AND P2, PT, R246, RZ, PT ;  /* 0x000000fff600720c */ /* 0x000fe20003f46270 */
[----:B------:R-:W-:-:S04]  /*18180*/  IMAD.HI.U32 R14, R4, R226, RZ ;  /* 0x000000e2040e7227 */ /* 0x000fc800078e00ff */
[----:B------:R-:W-:Y:S02]  /*18190*/  VIADD R246, R3, 0x3e ;  /* 0x0000003e03f67836 */ /* 0x000fe40000000000 */
[----:B------:R-:W-:Y:S02]  /*181a0*/  IMAD.MOV R14, RZ, RZ, -R14 ;  /* 0x000000ffff0e7224 */ /* 0x000fe400078e0a0e */
[----:B------:R-:W-:Y:S01]  /*181b0*/  @!P6 IMAD.IADD R213, R213, 0x1, -R2 ;  /* 0x00000001d5d5e824 */ /* 0x000fe200078e0a02 */
[----:B------:R-:W-:Y:S01]  /*181c0*/  IABS R234, R246 ;  /* 0x000000f600ea7213 */ /* 0x000fe20000000000 */
[----:B------:R-:W-:Y:S01]  /*181d0*/  IMAD R226, R2, R14, R226 ;  /* 0x0000000e02e27224 */ /* 0x000fe200078e02e2 */
[----:B------:R-:W-:Y:S01]  /*181e0*/  ISETP.GE.AND P6, PT, R247, RZ, PT ;  /* 0x000000fff700720c */ /* 0x000fe20003fc6270 */
[----:B------:R-:W-:Y:S01]  /*181f0*/  VIADD R247, R3, 0x3d ;  /* 0x0000003d03f77836 */ /* 0x000fe20000000000 */
[----:B------:R-:W-:Y:S01]  /*18200*/  ISETP.GE.AND P5, PT, R246, RZ, PT ;  /* 0x000000fff600720c */ /* 0x000fe20003fa6270 */
[----:B------:R-:W-:Y:S01]  /*18210*/  @!P3 IMAD.MOV R213, RZ, RZ, -R213 ;  /* 0x000000ffffd5b224 */ /* 0x000fe200078e0ad5 */
[----:B------:R-:W-:Y:S01]  /*18220*/  ISETP.GT.U32.AND P3, PT, R2, R221, PT ;  /* 0x000000dd0200720c */ /* 0x000fe20003f64070 */
[----:B------:R-:W-:Y:S01]  /*18230*/  IMAD.HI.U32 R7, R4, R234, RZ ;  /* 0x000000ea04077227 */ /* 0x000fe200078e00ff */
[----:B------:R-:W-:-:S03]  /*18240*/  IABS R242, R247 ;  /* 0x000000f700f27213 */ /* 0x000fc60000000000 */
[----:B------:R-:W-:Y:S01]  /*18250*/  @!P1 IMAD.IADD R217, R217, 0x1, -R2 ;  /* 0x00000001d9d99824 */ /* 0x000fe200078e0a02 */
[----:B------:R-:W-:Y:S01]  /*18260*/  ISETP.GT.U32.AND P1, PT, R2, R226, PT ;  /* 0x000000e20200720c */ /* 0x000fe20003f24070 */
[----:B------:R-:W-:Y:S01]  /*18270*/  @!P0 IMAD.MOV R202, RZ, RZ, -R202 ;  /* 0x000000ffffca8224 */ /* 0x000fe200078e0aca */
[----:B------:R-:W-:Y:S01]  /*18280*/  ISETP.GE.AND P0, PT, R230, RZ, PT ;  /* 0x000000ffe600720c */ /* 0x000fe20003f06270 */
[----:B------:R-:W-:Y:S02]  /*18290*/  IMAD.MOV R7, RZ, RZ, -R7 ;  /* 0x000000ffff077224 */ /* 0x000fe400078e0a07 */
[----:B------:R-:W-:-:S04]  /*182a0*/  IMAD.HI.U32 R18, R4, R242, RZ ;  /* 0x000000f204127227 */ /* 0x000fc800078e00ff */
[C---:B------:R-:W-:Y:S02]  /*182b0*/  IMAD R234, R2.reuse, R7, R234 ;  /* 0x0000000702ea7224 */ /* 0x040fe400078e02ea */
[----:B------:R-:W-:Y:S02]  /*182c0*/  IMAD.MOV R18, RZ, RZ, -R18 ;  /* 0x000000ffff127224 */ /* 0x000fe400078e0a12 */
[----:B------:R-:W-:Y:S01]  /*182d0*/  @!P3 IMAD.IADD R221, R221, 0x1, -R2 ;  /* 0x00000001ddddb824 */ /* 0x000fe200078e0a02 */
[C---:B------:R-:W-:Y:S01]  /*182e0*/  ISETP.GT.U32.AND P3, PT, R2.reuse, R234, PT ;  /* 0x000000ea0200720c */ /* 0x040fe20003f64070 */
[----:B------:R-:W-:Y:S02]  /*182f0*/  VIADD R246, R3, 0x3a ;  /* 0x0000003a03f67836 */ /* 0x000fe40000000000 */
[----:B------:R-:W-:Y:S02]  /*18300*/  IMAD R242, R2, R18, R242 ;  /* 0x0000001202f27224 */ /* 0x000fe400078e02f2 */
[--C-:B------:R-:W-:Y:S01]  /*18310*/  @!P1 IMAD.IADD R226, R226, 0x1, -R2.reuse ;  /* 0x00000001e2e29824 */ /* 0x100fe200078e0a02 */
[----:B------:R-:W-:Y:S01]  /*18320*/  IABS R22, R246 ;  /* 0x000000f600167213 */ /* 0x000fe20000000000 */
[----:B------:R-:W-:Y:S01]  /*18330*/  @!P0 IMAD.MOV R217, RZ, RZ, -R217 ;  /* 0x000000ffffd98224 */ /* 0x000fe200078e0ad9 */
[C---:B------:R-:W-:Y:S01]  /*18340*/  ISETP.GT.U32.AND P1, PT, R2.reuse, R242, PT ;  /* 0x000000f20200720c */ /* 0x040fe20003f24070 */
        /* <DEDUP_REMOVED lines=17> */
[----:B------:R-:W-:Y:S02]  /*18460*/  IMAD R22, R2, R26, R22 ;  /* 0x0000001a02167224 */ /* 0x000fe400078e0216 */
[----:B------:R-:W-:Y:S01]  /*18470*/  @!P0 IMAD.IADD R226, R226, 0x1, -R2 ;  /* 0x00000001e2e28824 */ /* 0x000fe200078e0a02 */
[----:B------:R-:W-:Y:S01]  /*18480*/  ISETP.GT.U32.AND P1, PT, R2, R242, PT ;  /* 0x000000f20200720c */ /* 0x000fe20003f24070 */
[----:B------:R-:W-:-:S04]  /*18490*/  IMAD.HI.U32 R38, R4, R7, RZ ;  /* 0x0000000704267227 */ /* 0x000fc800078e00ff */
[----:B------:R-:W-:Y:S02]  /*184a0*/  IMAD.MOV R34, RZ, RZ, -R34 ;  /* 0x000000ffff227224 */ /* 0x000fe400078e0a22 */
[----:B------:R-:W-:Y:S01]  /*184b0*/  @!P6 IMAD.MOV R226, RZ, RZ, -R226 ;  /* 0x000000ffffe2e224 */ /* 0x000fe200078e0ae2 */
[----:B------:R-:W-:Y:S01]  /*184c0*/  ISETP.GT.U32.AND P6, PT, R2, R22, PT ;  /* 0x000000160200720c */ /* 0x000fe20003fc4070 */
[----:B------:R-:W-:Y:S02]  /*184d0*/  IMAD.MOV R38, RZ, RZ, -R38 ;  /* 0x000000ffff267224 */ /* 0x000fe400078e0a26 */
[----:B------:R-:W-:-:S04]  /*184e0*/  IMAD.HI.U32 R18, R4, R30, RZ ;  /* 0x0000001e04127227 */ /* 0x000fc800078e00ff */
[C---:B------:R-:W-:Y:S02]  /*184f0*/  IMAD R14, R2.reuse, R34, R14 ;  /* 0x00000022020e7224 */ /* 0x040fe400078e020e */
[----:B------:R-:W-:Y:S01]  /*18500*/  IMAD R7, R2, R38, R7 ;  /* 0x0000002602077224 */ /* 0x000fe200078e0207 */
[----:B------:R-:W-:Y:S01]  /*18510*/  IABS R38, R215 ;  /* 0x000000d700267213 */ /* 0x000fe20000000000 */
[----:B------:R-:W-:Y:S02]  /*18520*/  IMAD.MOV R18, RZ, RZ, -R18 ;  /* 0x000000ffff127224 */ /* 0x000fe400078e0a12 */
[----:B------:R-:W-:Y:S01]  /*18530*/  @!P4 IMAD.MOV R221, RZ, RZ, -R221 ;  /* 0x000000ffffddc224 */ /* 0x000fe200078e0add */
[----:B------:R-:W-:Y:S01]  /*18540*/  ISETP.GE.AND P4, PT, R230, RZ, PT ;  /* 0x000000ffe600720c */ /* 0x000fe20003f86270 */
[----:B------:R-:W-:Y:S01]  /*18550*/  @!P3 IMAD.IADD R234, R234, 0x1, -R2 ;  /* 0x00000001eaeab824 */ /* 0x000fe200078e0a02 */
[C---:B------:R-:W-:Y:S01]  /*18560*/  ISETP.GT.U32.AND P3, PT, R2.reuse, R14, PT ;  /* 0x0000000e0200720c */ /* 0x040fe20003f64070 */
[C---:B------:R-:W-:Y:S01]  /*18570*/  IMAD R30, R2.reuse, R18, R30 ;  /* 0x00000012021e7224 */ /* 0x040fe200078e021e */
[----:B------:R-:W-:Y:S01]  /*18580*/  ISETP.GT.U32.AND P0, PT, R2, R7, PT ;  /* 0x000000070200720c */ /* 0x000fe20003f04070 */
[----:B------:R-:W-:-:S02]  /*18590*/  VIADD R230, R3, 0x37 ;  /* 0x0000003703e67836 */ /* 0x000fc40000000000 */
[----:B------:R-:W-:-:S03]  /*185a0*/  IMAD.HI.U32 R18, R4, R38, RZ ;  /* 0x0000002604127227 */ /* 0x000fc600078e00ff */
[----:B------:R-:W-:Y:S01]  /*185b0*/  IABS R45, R230 ;  /* 0x000000e6002d7213 */ /* 0x000fe20000000000 */
[--C-:B------:R-:W-:Y:S01]  /*185c0*/  @!P1 IMAD.IADD R242, R242, 0x1, -R2.reuse ;  /* 0x00000001f2f29824 */ /* 0x100fe200078e0a02 */
[----:B------:R-:W-:Y:S01]  /*185d0*/  ISETP.GT.U32.AND P1, PT, R2, R30, PT ;  /* 0x0000001e0200720c */ /* 0x000fe20003f24070 */
[----:B------:R-:W-:Y:S02]  /*185e0*/  @!P6 IMAD.IADD R22, R22, 0x1, -R2 ;  /* 0x000000011616e824 */ /* 0x000fe400078e0a02 */
[----:B------:R-:W-:Y:S02]  /*185f0*/  IMAD.MOV R18, RZ, RZ, -R18 ;  /* 0x000000ffff127224 */ /* 0x000fe400078e0a12 */
[----:B------:R-:W-:Y:S01]  /*18600*/  @!P2 IMAD.MOV R242, RZ, RZ, -R242 ;  /* 0x000000fffff2a224 */ /* 0x000fe200078e0af2 */
[C---:B------:R-:W-:Y:S01]  /*18610*/  ISETP.GT.U32.AND P2, PT, R2.reuse, R22, PT ;  /* 0x000000160200720c */ /* 0x040fe20003f44070 */
[----:B------:R-:W-:Y:S02]  /*18620*/  IMAD R38, R2, R18, R38 ;  /* 0x0000001202267224 */ /* 0x000fe400078e0226 */
        /* <DEDUP_REMOVED lines=13> */
[----:B------:R-:W-:Y:S01]  /*18700*/  ISETP.GT.U32.AND P3, PT, R2, R7, PT ;  /* 0x000000070200720c */ /* 0x000fe20003f64070 */
[--C-:B------:R-:W-:Y:S01]  /*18710*/  @!P1 IMAD.IADD R30, R30, 0x1, -R2.reuse ;  /* 0x000000011e1e9824 */ /* 0x100fe200078e0a02 */
[----:B------:R-:W-:Y:S01]  /*18720*/  IABS R53, R238 ;  /* 0x000000ee00357213 */ /* 0x000fe20000000000 */
[----:B------:R-:W-:Y:S01]  /*18730*/  @!P6 IMAD.IADD R14, R14, 0x1, -R2 ;  /* 0x000000010e0ee824 */ /* 0x000fe200078e0a02 */
[----:B------:R-:W-:Y:S01]  /*18740*/  ISETP.GT.U32.AND P6, PT, R2, R38, PT ;  /* 0x000000260200720c */ /* 0x000fe20003fc4070 */
[----:B------:R-:W-:Y:S01]  /*18750*/  IMAD.HI.U32 R49, R4, R105, RZ ;  /* 0x0000006904317227 */ /* 0x000fe200078e00ff */
[----:B------:R-:W-:-:S02]  /*18760*/  IABS R61, R246 ;  /* 0x000000f6003d7213 */ /* 0x000fc40000000000 */
[----:B------:R-:W-:Y:S01]  /*18770*/  ISETP.GT.U32.AND P1, PT, R2, R30, PT ;  /* 0x0000001e0200720c */ /* 0x000fe20003f24070 */
[----:B------:R-:W-:Y:S02]  /*18780*/  @!P2 IMAD.IADD R45, R45, 0x1, -R2 ;  /* 0x000000012d2da824 */ /* 0x000fe400078e0a02 */
[----:B------:R-:W-:-:S03]  /*18790*/  IMAD.HI.U32 R18, R4, R53, RZ ;  /* 0x0000003504127227 */ /* 0x000fc600078e00ff */
[----:B------:R-:W-:Y:S01]  /*187a0*/  ISETP.GT.U32.AND P2, PT, R2, R45, PT ;  /* 0x0000002d0200720c */ /* 0x000fe20003f44070 */
[----:B------:R-:W-:Y:S02]  /*187b0*/  IMAD.MOV R18, RZ, RZ, -R18 ;  /* 0x000000ffff127224 */ /* 0x000fe400078e0a12 */
[----:B------:R-:W-:-:S04]  /*187c0*/  IMAD.HI.U32 R26, R4, R61, RZ ;  /* 0x0000003d041a7227 */ /* 0x000fc800078e00ff */
        /* <DEDUP_REMOVED lines=13> */
[----:B------:R-:W-:Y:S01]  /*188a0*/  @!P2 IMAD.IADD R45, R45, 0x1, -R2 ;  /* 0x000000012d2da824 */ /* 0x000fe200078e0a02 */
        /* <DEDUP_REMOVED lines=39> */
[C---:B------:R-:W-:Y:S02]  /*18b20*/  IMAD R84, R2.reuse, R18, R84 ;  /* 0x0000001202547224 */ /* 0x040fe400078e0254 */
[----:B------:R-:W-:Y:S02]  /*18b30*/  VIADD R247, R3, 0x2e ;  /* 0x0000002e03f77836 */ /* 0x000fe40000000000 */
[----:B------:R-:W-:Y:S01]  /*18b40*/  @!P0 IMAD.MOV R53, RZ, RZ, -R53 ;  /* 0x000000ffff358224 */ /* 0x000fe200078e0a35 */
[----:B------:R-:W-:Y:S01]  /*18b50*/  ISETP.GT.U32.AND P0, PT, R2, R76, PT ;  /* 0x0000004c0200720c */ /* 0x000fe20003f04070 */
[----:B------:R-:W-:Y:S01]  /*18b60*/  IMAD.HI.U32 R34, R4, R98, RZ ;  /* 0x0000006204227227 */ /* 0x000fe200078e00ff */
[----:B------:R-:W-:-:S03]  /*18b70*/  IABS R111, R247 ;  /* 0x000000f7006f7213 */ /* 0x000fc60000000000 */
[C---:B------:R-:W-:Y:S02]  /*18b80*/  IMAD R91, R2.reuse, R26, R91 ;  /* 0x0000001a025b7224 */ /* 0x040fe400078e025b */
[----:B------:R-:W-:Y:S01]  /*18b90*/  @!P3 IMAD.MOV R61, RZ, RZ, -R61 ;  /* 0x000000ffff3db224 */ /* 0x000fe200078e0a3d */
[C---:B------:R-:W-:Y:S01]  /*18ba0*/  ISETP.GT.U32.AND P3, PT, R2.reuse, R84, PT ;  /* 0x000000540200720c */ /* 0x040fe20003f64070 */
[----:B------:R-:W-:Y:S02]  /*18bb0*/  IMAD.MOV R34, RZ, RZ, -R34 ;  /* 0x000000ffff227224 */ /* 0x000fe400078e0a22 */
[----:B------:R-:W-:Y:S01]  /*18bc0*/  @!P2 IMAD.IADD R69, R69, 0x1, -R2 ;  /* 0x000000014545a824 */ /* 0x000fe200078e0a02 */
[----:B------:R-:W-:Y:S01]  /*18bd0*/  ISETP.GT.U32.AND P2, PT, R2, R91, PT ;  /* 0x0000005b0200720c */ /* 0x000fe20003f44070 */
[----:B------:R-:W-:Y:S02]  /*18be0*/  IMAD.MOV R49, RZ, RZ, -R49 ;  /* 0x000000ffff317224 */ /* 0x000fe400078e0a31 */
[----:B------:R-:W-:-:S04]  /*18bf0*/  IMAD.HI.U32 R18, R4, R111, RZ ;  /* 0x0000006f04127227 */ /* 0x000fc800078e00ff */
[C---:B------:R-:W-:Y:S02]  /*18c00*/  IMAD R98, R2.reuse, R34, R98 ;  /* 0x0000002202627224 */ /* 0x040fe400078e0262 */
[----:B------:R-:W-:Y:S02]  /*18c10*/  IMAD R105, R2, R49, R105 ;  /* 0x0000003102697224 */ /* 0x000fe400078e0269 */
[----:B------:R-:W-:Y:S02]  /*18c20*/  IMAD.MOV R18, RZ, RZ, -R18 ;  /* 0x000000ffff127224 */ /* 0x000fe400078e0a12 */
[--C-:B------:R-:W-:Y:S01]  /*18c30*/  @!P0 IMAD.IADD R76, R76, 0x1, -R2.reuse ;  /* 0x000000014c4c8824 */ /* 0x100fe200078e0a02 */
[----:B------:R-:W-:Y:S01]  /*18c40*/  ISETP.GT.U32.AND P0, PT, R2, R98, PT ;  /* 0x000000620200720c */ /* 0x000fe20003f04070 */
[----:B------:R-:W-:Y:S01]  /*18c50*/  @!P3 IMAD.IADD R84, R84, 0x1, -R2 ;  /* 0x000000015454b824 */ /* 0x000fe200078e0a02 */
[C---:B------:R-:W-:Y:S01]  /*18c60*/  ISETP.GT.U32.AND P3, PT, R2.reuse, R105, PT ;  /* 0x000000690200720c */ /* 0x040fe20003f64070 */
[----:B------:R-:W-:-:S02]  /*18c70*/  IMAD R111, R2, R18, R111 ;  /* 0x00000012026f7224 */ /* 0x000fc400078e026f */
[----:B------:R-:W-:Y:S02]  /*18c80*/  @!P2 IMAD.IADD R91, R91, 0x1, -R2 ;  /* 0x000000015b5ba824 */ /* 0x000fe400078e0a02 */
[----:B------:R-:W-:Y:S01]  /*18c90*/  VIADD R230, R3, 0x2b ;  /* 0x0000002b03e67836 */ /* 0x000fe20000000000 */
[----:B------:R-:W-:Y:S01]  /*18ca0*/  ISETP.GT.U32.AND P2, PT, R2, R111, PT ;  /* 0x0000006f0200720c */ /* 0x000fe20003f44070 */
[----:B------:R-:W-:-:S03]  /*18cb0*/  IMAD.HI.U32 R26, R4, R117, RZ ;  /* 0x00000075041a7227 */ /* 0x000fc600078e00ff */
[----:B------:R-:W-:Y:S01]  /*18cc0*/  IABS R128, R230 ;  /* 0x000000e600807213 */ /* 0x000fe20000000000 */
[--C-:B------:R-:W-:Y:S01]  /*18cd0*/  @!P0 IMAD.IADD R98, R98, 0x1, -R2.reuse ;  /* 0x0000000162628824 */ /* 0x100fe200078e0a02 */
[C---:B------:R-:W-:Y:S01]  /*18ce0*/  ISETP.GT.U32.AND P0, PT, R2.reuse, R84, PT ;  /* 0x000000540200720c */ /* 0x040fe20003f04070 */
[----:B------:R-:W-:Y:S02]  /*18cf0*/  @!P3 IMAD.IADD R105, R105, 0x1, -R2 ;  /* 0x000000016969b824 */ /* 0x000fe400078e0a02 */
[----:B------:R-:W-:Y:S01]  /*18d00*/  VIADD R215, R3, 0x2c ;  /* 0x0000002c03d77836 */ /* 0x000fe20000000000 */
[C---:B------:R-:W-:Y:S01]  /*18d10*/  ISETP.GT.U32.AND P3, PT, R2.reuse, R98, PT ;  /* 0x000000620200720c */ /* 0x040fe20003f64070 */
[----:B------:R-:W-:Y:S02]  /*18d20*/  IMAD.MOV R34, RZ, RZ, -R26 ;  /* 0x000000ffff227224 */ /* 0x000fe400078e0a1a */
[----:B------:R-:W-:Y:S01]  /*18d30*/  @!P2 IMAD.IADD R111, R111, 0x1, -R2 ;  /* 0x000000016f6fa824 */ /* 0x000fe200078e0a02 */
[----:B------:R-:W-:Y:S01]  /*18d40*/  ISETP.GT.U32.AND P2, PT, R2, R105, PT ;  /* 0x000000690200720c */ /* 0x000fe20003f44070 */
[----:B------:R-:W-:Y:S01]  /*18d50*/  IMAD.HI.U32 R18, R4, R128, RZ ;  /* 0x0000008004127227 */ /* 0x000fe200078e00ff */
[----:B------:R-:W-:-:S03]  /*18d60*/  IABS R123, R215 ;  /* 0x000000d7007b7213 */ /* 0x000fc60000000000 */
[C---:B------:R-:W-:Y:S02]  /*18d70*/  IMAD R117, R2.reuse, R34, R117 ;  /* 0x0000002202757224 */ /* 0x040fe400078e0275 */
[----:B------:R-:W-:Y:S02]  /*18d80*/  IMAD.MOV R18, RZ, RZ, -R18 ;  /* 0x000000ffff127224 */ /* 0x000fe400078e0a12 */
[----:B------:R-:W-:Y:S01]  /*18d90*/  @!P4 IMAD.MOV R69, RZ, RZ, -R69 ;  /* 0x000000ffff45c224 */ /* 0x000fe200078e0a45 */
[----:B------:R-:W-:Y:S01]  /*18da0*/  ISETP.GT.U32.AND P4, PT, R2, R91, PT ;  /* 0x0000005b0200720c */ /* 0x000fe20003f84070 */
[----:B------:R-:W-:Y:S02]  /*18db0*/  VIADD R238, R3, 0x2a ;  /* 0x0000002a03ee7836 */ /* 0x000fe40000000000 */
[----:B------:R-:W-:Y:S01]  /*18dc0*/  @!P0 IMAD.IADD R84, R84, 0x1, -R2 ;  /* 0x0000000154548824 */ /* 0x000fe200078e0a02 */
[----:B------:R-:W-:Y:S01]  /*18dd0*/  ISETP.GT.U32.AND P0, PT, R2, R117, PT ;  /* 0x000000750200720c */ /* 0x000fe20003f04070 */
[----:B------:R-:W-:Y:S01]  /*18de0*/  IMAD.HI.U32 R49, R4, R123, RZ ;  /* 0x0000007b04317227 */ /* 0x000fe200078e00ff */
[----:B------:R-:W-:-:S03]  /*18df0*/  IABS R134, R238 ;  /* 0x000000ee00867213 */ /* 0x000fc60000000000 */
[----:B------:R-:W-:Y:S02]  /*18e00*/  IMAD R128, R2, R18, R128 ;  /* 0x0000001202807224 */ /* 0x000fe400078e0280 */
[----:B------:R-:W-:Y:S01]  /*18e10*/  @!P6 IMAD.MOV R45, RZ, RZ, -R45 ;  /* 0x000000ffff2de224 */ /* 0x000fe200078e0a2d */
[----:B------:R-:W-:Y:S01]  /*18e20*/  ISETP.GE.AND P6, PT, R246, RZ, PT ;  /* 0x000000fff600720c */ /* 0x000fe20003fc6270 */
[----:B------:R-:W-:Y:S02]  /*18e30*/  IMAD.MOV R26, RZ, RZ, -R49 ;  /* 0x000000ffff1a7224 */ /* 0x000fe400078e0a31 */
[----:B------:R-:W-:Y:S02]  /*18e40*/  VIADD R246, R3, 0x29 ;  /* 0x0000002903f67836 */ /* 0x000fe40000000000 */
[----:B------:R-:W-:Y:S01]  /*18e50*/  @!P2 IMAD.IADD R105, R105, 0x1, -R2 ;  /* 0x000000016969a824 */ /* 0x000fe200078e0a02 */
[C---:B------:R-:W-:Y:S01]  /*18e60*/  ISETP.GT.U32.AND P2, PT, R2.reuse, R128, PT ;  /* 0x000000800200720c */ /* 0x040fe20003f44070 */
[C---:B------:R-:W-:Y:S01]  /*18e70*/  IMAD R123, R2.reuse, R26, R123 ;  /* 0x0000001a027b7224 */ /* 0x040fe200078e027b */
[----:B------:R-:W-:Y:S01]  /*18e80*/  IABS R140, R246 ;  /* 0x000000f6008c7213 */ /* 0x000fe20000000000 */
[----:B------:R-:W-:Y:S01]  /*18e90*/  @!P5 IMAD.MOV R76, RZ, RZ, -R76 ;  /* 0x000000ffff4cd224 */ /* 0x000fe200078e0a4c */
[----:B------:R-:W-:Y:S01]  /*18ea0*/  ISETP.GT.U32.AND P5, PT, R2, R111, PT ;  /* 0x0000006f0200720c */ /* 0x000fe20003fa4070 */
[----:B------:R-:W-:-:S04]  /*18eb0*/  IMAD.HI.U32 R18, R4, R134, RZ ;  /* 0x0000008604127227 */ /* 0x000fc800078e00ff */
[--C-:B------:R-:W-:Y:S01]  /*18ec0*/  @!P4 IMAD.IADD R91, R91, 0x1, -R2.reuse ;  /* 0x000000015b5bc824 */ /* 0x100fe200078e0a02 */
[----:B------:R-:W-:Y:S01]  /*18ed0*/  ISETP.GT.U32.AND P4, PT, R2, R123, PT ;  /* 0x0000007b0200720c */ /* 0x000fe20003f84070 */
[----:B------:R-:W-:Y:S01]  /*18ee0*/  @!P0 IMAD.IADD R117, R117, 0x1, -R2 ;  /* 0x0000000175758824 */ /* 0x000fe200078e0a02 */
[----:B------:R-:W-:Y:S01]  /*18ef0*/  ISETP.GE.AND P0, PT, R247, RZ, PT ;  /* 0x000000fff700720c */ /* 0x000fe20003f06270 */
[----:B------:R-:W-:Y:S02]  /*18f00*/  IMAD.MOV R18, RZ, RZ, -R18 ;  /* 0x000000ffff127224 */ /* 0x000fe400078e0a12 */
[----:B------:R-:W-:Y:S01]  /*18f10*/  @!P3 IMAD.IADD R98, R98, 0x1, -R2 ;  /* 0x000000016262b824 */ /* 0x000fe200078e0a02 */
[----:B------:R-:W-:Y:S01]  /*18f20*/  ISETP.GE.AND P3, PT, R188, RZ, PT ;  /* 0x000000ffbc00720c */ /* 0x000fe20003f66270 */
[----:B------:R-:W-:-:S04]  /*18f30*/  IMAD.HI.U32 R26, R4, R140, RZ ;  /* 0x0000008c041a7227 */ /* 0x000fc800078e00ff */
[----:B------:R-:W-:Y:S02]  /*18f40*/  IMAD R134, R2, R18, R134 ;  /* 0x0000001202867224 */ /* 0x000fe400078e0286 */
[----:B------:R-:W-:Y:S02]  /*18f50*/  IMAD.MOV R26, RZ, RZ, -R26 ;  /* 0x000000ffff1a7224 */ /* 0x000fe400078e0a1a */
[----:B------:R-:W-:Y:S01]  /*18f60*/  @!P2 IMAD.IADD R128, R128, 0x1, -R2 ;  /* 0x000000018080a824 */ /* 0x000fe200078e0a02 */
[C---:B------:R-:W-:Y:S01]  /*18f70*/  ISETP.GT.U32.AND P2, PT, R2.reuse, R117, PT ;  /* 0x000000750200720c */ /* 0x040fe20003f44070 */
[----:B------:R-:W-:Y:S01]  /*18f80*/  @!P6 IMAD.MOV R84, RZ, RZ, -R84 ;  /* 0x000000ffff54e224 */ /* 0x000fe200078e0a54 */
[----:B------:R-:W-:Y:S01]  /*18f90*/  ISETP.GT.U32.AND P6, PT, R2, R134, PT ;  /* 0x000000860200720c */ /* 0x000fe20003fc4070 */
[----:B------:R-:W-:Y:S01]  /*18fa0*/  @!P5 IMAD.IADD R111, R111, 0x1, -R2 ;  /* 0x000000016f6fd824 */ /* 0x000fe200078e0a02 */
[----:B------:R-:W-:Y:S01]  /*18fb0*/  ISETP.GE.AND P5, PT, R196, RZ, PT ;  /* 0x000000ffc400720c */ /* 0x000fe20003fa6270 */
[----:B------:R-:W-:-:S02]  /*18fc0*/  IMAD R140, R2, R26, R140 ;  /* 0x0000001a028c7224 */ /* 0x000fc400078e028c */
[----:B------:R-:W-:Y:S02]  /*18fd0*/  VIADD R247, R3, 0x28 ;  /* 0x0000002803f77836 */ /* 0x000fe40000000000 */
[----:B------:R-:W-:Y:S01]  /*18fe0*/  @!P4 IMAD.IADD R123, R123, 0x1, -R2 ;  /* 0x000000017b7bc824 */ /* 0x000fe200078e0a02 */
[----:B------:R-:W-:Y:S01]  /*18ff0*/  ISETP.GE.AND P4, PT, R204, RZ, PT ;  /* 0x000000ffcc00720c */ /* 0x000fe20003f86270 */
[----:B------:R-:W-:Y:S01]  /*19000*/  @!P0 IMAD.MOV R111, RZ, RZ, -R111 ;  /* 0x000000ffff6f8224 */ /* 0x000fe200078e0a6f */
[C---:B------:R-:W-:Y:S01]  /*19010*/  ISETP.GT.U32.AND P0, PT, R2.reuse, R140, PT ;  /* 0x0000008c0200720c */ /* 0x040fe20003f04070 */
[----:B------:R-:W-:Y:S01]  /*19020*/  @!P3 IMAD.MOV R98, RZ, RZ, -R98 ;  /* 0x000000ffff62b224 */ /* 0x000fe200078e0a62 */
[----:B------:R-:W-:Y:S01]  /*19030*/  IABS R146, R247 ;  /* 0x000000f700927213 */ /* 0x000fe20000000000 */
[----:B------:R-:W-:Y:S01]  /*19040*/  @!P1 IMAD.MOV R91, RZ, RZ, -R91 ;  /* 0x000000ffff5b9224 */ /* 0x000fe200078e0a5b */
[C---:B------:R-:W-:Y:S01]  /*19050*/  ISETP.GT.U32.AND P3, PT, R2.reuse, R128, PT ;  /* 0x000000800200720c */ /* 0x040fe20003f64070 */
[----:B------:R-:W-:Y:S01]  /*19060*/  @!P2 IMAD.IADD R117, R117, 0x1, -R2 ;  /* 0x000000017575a824 */ /* 0x000fe200078e0a02 */
[----:B------:R-:W-:Y:S01]  /*19070*/  ISETP.GT.U32.AND P1, PT, R2, R123, PT ;  /* 0x0000007b0200720c */ /* 0x000fe20003f24070 */
[----:B------:R-:W-:Y:S01]  /*19080*/  IMAD.HI.U32 R18, R4, R146, RZ ;  /* 0x0000009204127227 */ /* 0x000fe200078e00ff */
[----:B------:R-:W-:-:S03]  /*19090*/  ISETP.GE.AND P2, PT, R230, RZ, PT ;  /* 0x000000ffe600720c */ /* 0x000fc60003f46270 */
[----:B------:R-:W-:Y:S01]  /*190a0*/  @!P6 IMAD.IADD R134, R134, 0x1, -R2 ;  /* 0x000000018686e824 */ /* 0x000fe200078e0a02 */
[----:B------:R-:W-:Y:S01]  /*190b0*/  ISETP.GE.AND P6, PT, R247, RZ, PT ;  /* 0x000000fff700720c */ /* 0x000fe20003fc6270 */
[----:B------:R-:W-:Y:S02]  /*190c0*/  VIADD R247, R3, 0x27 ;  /* 0x0000002703f77836 */ /* 0x000fe40000000000 */
[----:B------:R-:W-:Y:S02]  /*190d0*/  IMAD.MOV R18, RZ, RZ, -R18 ;  /* 0x000000ffff127224 */ /* 0x000fe400078e0a12 */
[----:B------:R-:W-:Y:S01]  /*190e0*/  @!P5 IMAD.MOV R105, RZ, RZ, -R105 ;  /* 0x000000ffff69d224 */ /* 0x000fe200078e0a69 */
[----:B------:R-:W-:Y:S01]  /*190f0*/  ISETP.GE.AND P5, PT, R215, RZ, PT ;  /* 0x000000ffd700720c */ /* 0x000fe20003fa6270 */
[--C-:B------:R-:W-:Y:S01]  /*19100*/  @!P0 IMAD.IADD R140, R140, 0x1, -R2.reuse ;  /* 0x000000018c8c8824 */ /* 0x100fe200078e0a02 */
[----:B------:R-:W-:Y:S01]  /*19110*/  ISETP.GT.U32.AND P0, PT, R2, R134, PT ;  /* 0x000000860200720c */ /* 0x000fe20003f04070 */
[----:B------:R-:W-:Y:S01]  /*19120*/  @!P3 IMAD.IADD R128, R128, 0x1, -R2 ;  /* 0x000000018080b824 */ /* 0x000fe200078e0a02 */
[----:B------:R-:W-:Y:S01]  /*19130*/  IABS R151, R247 ;  /* 0x000000f700977213 */ /* 0x000fe20000000000 */
[----:B------:R-:W-:Y:S01]  /*19140*/  IMAD R146, R2, R18, R146 ;  /* 0x0000001202927224 */ /* 0x000fe200078e0292 */
[----:B------:R-:W-:Y:S01]  /*19150*/  ISETP.GE.AND P3, PT, R246, RZ, PT ;  /* 0x000000fff600720c */ /* 0x000fe20003f66270 */
[----:B------:R-:W-:Y:S01]  /*19160*/  @!P1 IMAD.IADD R123, R123, 0x1, -R2 ;  /* 0x000000017b7b9824 */ /* 0x000fe200078e0a02 */
[----:B------:R-:W-:Y:S01]  /*19170*/  ISETP.GE.AND P1, PT, R238, RZ, PT ;  /* 0x000000ffee00720c */ /* 0x000fe20003f26270 */
[----:B------:R-:W-:Y:S01]  /*19180*/  @!P2 IMAD.MOV R128, RZ, RZ, -R128 ;  /* 0x000000ffff80a224 */ /* 0x000fe200078e0a80 */
[----:B------:R-:W-:Y:S01]  /*19190*/  ISETP.GT.U32.AND P2, PT, R2, R146, PT ;  /* 0x000000920200720c */ /* 0x000fe20003f44070 */
[----:B------:R-:W-:-:S04]  /*191a0*/  IMAD.HI.U32 R18, R4, R151, RZ ;  /* 0x0000009704127227 */ /* 0x000fc800078e00ff */
[----:B------:R-:W-:Y:S02]  /*191b0*/  VIADD R246, R3, 0x26 ;  /* 0x0000002603f67836 */ /* 0x000fe40000000000 */
[----:B------:R-:W-:Y:S02]  /*191c0*/  IMAD.MOV R18, RZ, RZ, -R18 ;  /* 0x000000ffff127224 */ /* 0x000fe400078e0a12 */
[----:B------:R-:W-:Y:S01]  /*191d0*/  @!P4 IMAD.MOV R117, RZ, RZ, -R117 ;  /* 0x000000ffff75c224 */ /* 0x000fe200078e0a75 */
[----:B------:R-:W-:Y:S01]  /*191e0*/  ISETP.GE.AND P4, PT, R247, RZ, PT ;  /* 0x000000fff700720c */ /* 0x000fe20003f86270 */
[----:B------:R-:W-:Y:S01]  /*191f0*/  @!P5 IMAD.MOV R123, RZ, RZ, -R123 ;  /* 0x000000ffff7bd224 */ /* 0x000fe200078e0a7b */
[----:B------:R-:W-:Y:S01]  /*19200*/  IABS R157, R246 ;  /* 0x000000f6009d7213 */ /* 0x000fe20000000000 */
[----:B------:R-:W-:Y:S01]  /*19210*/  @!P0 IMAD.IADD R134, R134, 0x1, -R2 ;  /* 0x0000000186868824 */ /* 0x000fe200078e0a02 */
[C---:B------:R-:W-:Y:S01]  /*19220*/  ISETP.GT.U32.AND P5, PT, R2.reuse, R140, PT ;  /* 0x0000008c0200720c */ /* 0x040fe20003fa4070 */
[----:B------:R-:W-:Y:S01]  /*19230*/  IMAD R151, R2, R18, R151 ;  /* 0x0000001202977224 */ /* 0x000fe200078e0297 */
[----:B------:R-:W-:Y:S01]  /*19240*/  ISETP.GE.AND P0, PT, R246, RZ, PT ;  /* 0x000000fff600720c */ /* 0x000fe20003f06270 */
[----:B------:R-:W-:-:S02]  /*19250*/  VIADD R247, R3, 0x25 ;  /* 0x0000002503f77836 */ /* 0x000fc40000000000 */
[----:B------:R-:W-:Y:S01]  /*19260*/  @!P1 IMAD.MOV R134, RZ, RZ, -R134 ;  /* 0x000000ffff869224 */ /* 0x000fe200078e0a86 */
[----:B------:R-:W-:Y:S01]  /*19270*/  ISETP.GT.U32.AND P1, PT, R2, R151, PT ;  /* 0x000000970200720c */ /* 0x000fe20003f24070 */
[----:B------:R-:W-:Y:S01]  /*19280*/  IMAD.HI.U32 R34, R4, R157, RZ ;  /* 0x0000009d04227227 */ /* 0x000fe200078e00ff */
[----:B------:R-:W-:-:S03]  /*19290*/  IABS R165, R247 ;  /* 0x000000f700a57213 */ /* 0x000fc60000000000 */
[----:B------:R-:W-:Y:S02]  /*192a0*/  @!P2 IMAD.IADD R146, R146, 0x1, -R2 ;  /* 0x000000019292a824 */ /* 0x000fe400078e0a02 */
[----:B------:R-:W-:-:S03]  /*192b0*/  IMAD.HI.U32 R18, R4, R173, RZ ;  /* 0x000000ad04127227 */ /* 0x000fc600078e00ff */
[----:B------:R-:W-:Y:S01]  /*192c0*/  ISETP.GT.U32.AND P2, PT, R2, R146, PT ;  /* 0x000000920200720c */ /* 0x000fe20003f44070 */
[----:B------:R-:W-:Y:S02]  /*192d0*/  IMAD.MOV R34, RZ, RZ, -R34 ;  /* 0x000000ffff227224 */ /* 0x000fe400078e0a22 */
[----:B------:R-:W-:Y:S02]  /*192e0*/  IMAD.MOV R18, RZ, RZ, -R18 ;  /* 0x000000ffff127224 */ /* 0x000fe400078e0a12 */
[----:B------:R-:W-:-:S04]  /*192f0*/  IMAD.HI.U32 R26, R4, R165, RZ ;  /* 0x000000a5041a7227 */ /* 0x000fc800078e00ff */
[----:B------:R-:W-:Y:S01]  /*19300*/  @!P5 IMAD.IADD R140, R140, 0x1, -R2 ;  /* 0x000000018c8cd824 */ /* 0x000fe200078e0a02 */
[----:B------:R-:W-:Y:S01]  /*19310*/  ISETP.GE.AND P5, PT, R247, RZ, PT ;  /* 0x000000fff700720c */ /* 0x000fe20003fa6270 */
[C---:B------:R-:W-:Y:S02]  /*19320*/  IMAD R157, R2.reuse, R34, R157 ;  /* 0x00000022029d7224 */ /* 0x040fe400078e029d */
[C---:B------:R-:W-:Y:S02]  /*19330*/  IMAD R173, R2.reuse, R18, R173 ;  /* 0x0000001202ad7224 */ /* 0x040fe400078e02ad */
[----:B------:R-:W-:Y:S02]  /*19340*/  IMAD.MOV R26, RZ, RZ, -R26 ;  /* 0x000000ffff1a7224 */ /* 0x000fe400078e0a1a */
[----:B------:R-:W-:Y:S01]  /*19350*/  @!P3 IMAD.MOV R140, RZ, RZ, -R140 ;  /* 0x000000ffff8cb224 */ /* 0x000fe200078e0a8c */
[C---:B------:R-:W-:Y:S01]  /*19360*/  ISETP.GT.U32.AND P3, PT, R2.reuse, R157, PT ;  /* 0x0000009d0200720c */ /* 0x040fe20003f64070 */
[----:B------:R-:W-:Y:S01]  /*19370*/  @!P1 IMAD.IADD R151, R151, 0x1, -R2 ;  /* 0x0000000197979824 */ /* 0x000fe200078e0a02 */
[----:B------:R-:W-:Y:S01]  /*19380*/  ISETP.GT.U32.AND P1, PT, R2, R173, PT ;  /* 0x000000ad0200720c */ /* 0x000fe20003f24070 */
[----:B------:R-:W-:-:S02]  /*19390*/  VIADD R230, R3, 0x22 ;  /* 0x0000002203e67836 */ /* 0x000fc40000000000 */
[----:B------:R-:W-:Y:S02]  /*193a0*/  IMAD R165, R2, R26, R165 ;  /* 0x0000001a02a57224 */ /* 0x000fe400078e02a5 */
[----:B------:R-:W-:Y:S01]  /*193b0*/  @!P2 IMAD.IADD R146, R146, 0x1, -R2 ;  /* 0x000000019292a824 */ /* 0x000fe200078e0a02 */
[----:B------:R-:W-:Y:S01]  /*193c0*/  IABS R188, R230 ;  /* 0x000000e600bc7213 */ /* 0x000fe20000000000 */
[----:B------:R-:W-:Y:S01]  /*193d0*/  VIADD R238, R3, 0x21 ;  /* 0x0000002103ee7836 */ /* 0x000fe20000000000 */
[----:B------:R-:W-:Y:S01]  /*193e0*/  ISETP.GT.U32.AND P2, PT, R2, R165, PT ;  /* 0x000000a50200720c */ /* 0x000fe20003f44070 */
[----:B------:R-:W-:-:S03]  /*193f0*/  IMAD.HI.U32 R18, R4, R180, RZ ;  /* 0x000000b404127227 */ /* 0x000fc600078e00ff */
[----:B------:R-:W-:Y:S01]  /*19400*/  IABS R196, R238 ;  /* 0x000000ee00c47213 */ /* 0x000fe20000000000 */
[----:B------:R-:W-:-:S04]  /*19410*/  IMAD.HI.U32 R26, R4, R188, RZ ;  /* 0x000000bc041a7227 */ /* 0x000fc800078e00ff */
[----:B------:R-:W-:Y:S02]  /*19420*/  IMAD.MOV R34, RZ, RZ, -R18 ;  /* 0x000000ffff227224 */ /* 0x000fe400078e0a12 */
[--C-:B------:R-:W-:Y:S01]  /*19430*/  @!P3 IMAD.IADD R157, R157, 0x1, -R2.reuse ;  /* 0x000000019d9db824 */ /* 0x100fe200078e0a02 */
[C---:B------:R-:W-:Y:S01]  /*19440*/  ISETP.GT.U32.AND P3, PT, R2.reuse, R151, PT ;  /* 0x000000970200720c */ /* 0x040fe20003f64070 */
[----:B------:R-:W-:Y:S02]  /*19450*/  @!P1 IMAD.IADD R173, R173, 0x1, -R2 ;  /* 0x00000001adad9824 */ /* 0x000fe400078e0a02 */
[----:B------:R-:W-:Y:S02]  /*19460*/  IMAD.MOV R18, RZ, RZ, -R26 ;  /* 0x000000ffff127224 */ /* 0x000fe400078e0a1a */
[----:B------:R-:W-:Y:S01]  /*19470*/  @!P2 IMAD.IADD R165, R165, 0x1, -R2 ;  /* 0x00000001a5a5a824 */ /* 0x000fe200078e0a02 */
[C---:B------:R-:W-:Y:S01]  /*19480*/  ISETP.GT.U32.AND P1, PT, R2.reuse, R173, PT ;  /* 0x000000ad0200720c */ /* 0x040fe20003f24070 */
[C---:B------:R-:W-:Y:S01]  /*19490*/  IMAD R188, R2.reuse, R18, R188 ;  /* 0x0000001202bc7224 */ /* 0x040fe200078e02bc */
[----:B------:R-:W-:Y:S01]  /*194a0*/  ISETP.GT.U32.AND P2, PT, R2, R157, PT ;  /* 0x0000009d0200720c */ /* 0x000fe20003f44070 */
[----:B------:R-:W-:-:S04]  /*194b0*/  IMAD.HI.U32 R18, R4, R196, RZ ;  /* 0x000000c404127227 */ /* 0x000fc800078e00ff */
[----:B------:R-:W-:Y:S01]  /*194c0*/  @!P6 IMAD.MOV R146, RZ, RZ, -R146 ;  /* 0x000000ffff92e224 */ /* 0x000fe200078e0a92 */
[C---:B------:R-:W-:Y:S01]  /*194d0*/  ISETP.GT.U32.AND P6, PT, R2.reuse, R165, PT ;  /* 0x000000a50200720c */ /* 0x040fe20003fc4070 */
[C---:B------:R-:W-:Y:S02]  /*194e0*/  IMAD R180, R2.reuse, R34, R180 ;  /* 0x0000002202b47224 */ /* 0x040fe400078e02b4 */
[----:B------:R-:W-:Y:S02]  /*194f0*/  IMAD.MOV R18, RZ, RZ, -R18 ;  /* 0x000000ffff127224 */ /* 0x000fe400078e0a12 */
[----:B------:R-:W-:Y:S01]  /*19500*/  @!P3 IMAD.IADD R151, R151, 0x1, -R2 ;  /* 0x000000019797b824 */ /* 0x000fe200078e0a02 */
[C---:B------:R-:W-:Y:S01]  /*19510*/  ISETP.GT.U32.AND P3, PT, R2.reuse, R180, PT ;  /* 0x000000b40200720c */ /* 0x040fe20003f64070 */
[----:B------:R-:W-:Y:S02]  /*19520*/  IMAD R196, R2, R18, R196 ;  /* 0x0000001202c47224 */ /* 0x000fe400078e02c4 */
[----:B------:R-:W-:-:S02]  /*19530*/  VIADD R247, R3, 0x20 ;  /* 0x0000002003f77836 */ /* 0x000fc40000000000 */
[--C-:B------:R-:W-:Y:S01]  /*19540*/  @!P1 IMAD.IADD R173, R173, 0x1, -R2.reuse ;  /* 0x00000001adad9824 */ /* 0x100fe200078e0a02 */
[C---:B------:R-:W-:Y:S01]  /*19550*/  ISETP.GT.U32.AND P1, PT, R2.reuse, R196, PT ;  /* 0x000000c40200720c */ /* 0x040fe20003f24070 */
[--C-:B------:R-:W-:Y:S01]  /*19560*/  @!P2 IMAD.IADD R157, R157, 0x1, -R2.reuse ;  /* 0x000000019d9da824 */ /* 0x100fe200078e0a02 */
[----:B------:R-:W-:Y:S01]  /*19570*/  IABS R204, R247 ;  /* 0x000000f700cc7213 */ /* 0x000fe20000000000 */
[----:B------:R-:W-:Y:S01]  /*19580*/  @!P6 IMAD.IADD R165, R165, 0x1, -R2 ;  /* 0x00000001a5a5e824 */ /* 0x000fe200078e0a02 */
[----:B------:R-:W-:Y:S01]  /*19590*/  ISETP.GT.U32.AND P2, PT, R2, R188, PT ;  /* 0x000000bc0200720c */ /* 0x000fe20003f44070 */
[----:B------:R-:W-:Y:S01]  /*195a0*/  VIADD R215, R3, 0x1f ;  /* 0x0000001f03d77836 */ /* 0x000fe20000000000 */
[----:B------:R-:W-:Y:S01]  /*195b0*/  ISETP.GE.AND P6, PT, R108, RZ, PT ;  /* 0x000000ff6c00720c */ /* 0x000fe20003fc6270 */
[----:B------:R-:W-:-:S03]  /*195c0*/  IMAD.HI.U32 R18, R4, R204, RZ ;  /* 0x000000cc04127227 */ /* 0x000fc600078e00ff */
[----:B------:R-:W-:Y:S01]  /*195d0*/  IABS R211, R215 ;  /* 0x000000d700d37213 */ /* 0x000fe20000000000 */
[----:B------:R-:W-:Y:S01]  /*195e0*/  @!P3 IMAD.IADD R180, R180, 0x1, -R2 ;  /* 0x00000001b4b4b824 */ /* 0x000fe200078e0a02 */
[----:B------:R-:W-:Y:S01]  /*195f0*/  ISETP.GE.AND P3, PT, R143, RZ, PT ;  /* 0x000000ff8f00720c */ /* 0x000fe20003f66270 */
[----:B------:R-:W-:Y:S02]  /*19600*/  IMAD.MOV R18, RZ, RZ, -R18 ;  /* 0x000000ffff127224 */ /* 0x000fe400078e0a12 */
[--C-:B------:R-:W-:Y:S01]  /*19610*/  @!P1 IMAD.IADD R196, R196, 0x1, -R2.reuse ;  /* 0x00000001c4c49824 */ /* 0x100fe200078e0a02 */
[----:B------:R-:W-:Y:S01]  /*19620*/  ISETP.GT.U32.AND P1, PT, R2, R180, PT ;  /* 0x000000b40200720c */ /* 0x000fe20003f24070 */
[----:B------:R-:W-:Y:S01]  /*19630*/  @!P2 IMAD.IADD R188, R188, 0x1, -R2 ;  /* 0x00000001bcbca824 */ /* 0x000fe200078e0a02 */
[----:B------:R-:W-:Y:S01]  /*19640*/  ISETP.GE.AND P2, PT, R230, RZ, PT ;  /* 0x000000ffe600720c */ /* 0x000fe20003f46270 */
[C---:B------:R-:W-:Y:S02]  /*19650*/  IMAD R204, R2.reuse, R18, R204 ;  /* 0x0000001202cc7224 */ /* 0x040fe400078e02cc */
[----:B------:R-:W-:Y:S01]  /*19660*/  @!P4 IMAD.MOV R151, RZ, RZ, -R151 ;  /* 0x000000ffff97c224 */ /* 0x000fe200078e0a97 */
[C---:B------:R-:W-:Y:S01]  /*19670*/  ISETP.GT.U32.AND P4, PT, R2.reuse, R188, PT ;  /* 0x000000bc0200720c */ /* 0x040fe20003f84070 */
[----:B------:R-:W-:Y:S01]  /*19680*/  @!P6 IMAD.MOV R173, RZ, RZ, -R173 ;  /* 0x000000ffffade224 */ /* 0x000fe200078e0aad */
[----:B------:R-:W-:Y:S01]  /*19690*/  ISETP.GT.U32.AND P6, PT, R2, R204, PT ;  /* 0x000000cc0200720c */ /* 0x000fe20003fc4070 */
[----:B------:R-:W-:-:S04]  /*196a0*/  IMAD.HI.U32 R18, R4, R211, RZ ;  /* 0x000000d304127227 */ /* 0x000fc800078e00ff */
[----:B------:R-:W-:Y:S02]  /*196b0*/  VIADD R246, R3, 0x1e ;  /* 0x0000001e03f67836 */ /* 0x000fe40000000000 */
[----:B------:R-:W-:Y:S02]  /*196c0*/  IMAD.MOV R18, RZ, RZ, -R18 ;  /* 0x000000ffff127224 */ /* 0x000fe400078e0a12 */
[----:B------:R-:W-:Y:S01]  /*196d0*/  @!P1 IMAD.IADD R180, R180, 0x1, -R2 ;  /* 0x00000001b4b49824 */ /* 0x000fe200078e0a02 */
[----:B------:R-:W-:Y:S01]  /*196e0*/  IABS R219, R246 ;  /* 0x000000f600db7213 */ /* 0x000fe20000000000 */
[C---:B------:R-:W-:Y:S01]  /*196f0*/  IMAD R211, R2.reuse, R18, R211 ;  /* 0x0000001202d37224 */ /* 0x040fe200078e02d3 */
[----:B------:R-:W-:Y:S01]  /*19700*/  ISETP.GE.AND P1, PT, R247, RZ, PT ;  /* 0x000000fff700720c */ /* 0x000fe20003f26270 */
[----:B------:R-:W-:Y:S02]  /*19710*/  VIADD R247, R3, 0x1d ;  /* 0x0000001d03f77836 */ /* 0x000fe40000000000 */
[----:B------:R-:W-:Y:S01]  /*19720*/  @!P0 IMAD.MOV R157, RZ, RZ, -R157 ;  /* 0x000000ffff9d8224 */ /* 0x000fe200078e0a9d */
[----:B------:R-:W-:Y:S01]  /*19730*/  ISETP.GT.U32.AND P0, PT, R2, R196, PT ;  /* 0x000000c40200720c */ /* 0x000fe20003f04070 */
[----:B------:R-:W-:Y:S01]  /*19740*/  IMAD.HI.U32 R26, R4, R219, RZ ;  /* 0x000000db041a7227 */ /* 0x000fe200078e00ff */
[----:B------:R-:W-:-:S03]  /*19750*/  IABS R230, R247 ;  /* 0x000000f700e67213 */ /* 0x000fc60000000000 */
[--C-:B------:R-:W-:Y:S01]  /*19760*/  @!P4 IMAD.IADD R188, R188, 0x1, -R2.reuse ;  /* 0x00000001bcbcc824 */ /* 0x100fe200078e0a02 */
[----:B------:R-:W-:Y:S01]  /*19770*/  ISETP.GT.U32.AND P4, PT, R2, R211, PT ;  /* 0x000000d30200720c */ /* 0x000fe20003f84070 */
[----:B------:R-:W-:Y:S02]  /*19780*/  @!P6 IMAD.IADD R204, R204, 0x1, -R2 ;  /* 0x00000001cccce824 */ /* 0x000fe400078e0a02 */
[----:B------:R-:W-:Y:S01]  /*19790*/  @!P5 IMAD.MOV R165, RZ, RZ, -R165 ;  /* 0x000000ffffa5d224 */ /* 0x000fe200078e0aa5 */
[----:B------:R-:W-:Y:S01]  /*197a0*/  ISETP.GE.AND P5, PT, R238, RZ, PT ;  /* 0x000000ffee00720c */ /* 0x000fe20003fa6270 */
[----:B------:R-:W-:Y:S02]  /*197b0*/  IMAD.MOV R18, RZ, RZ, -R26 ;  /* 0x000000ffff127224 */ /* 0x000fe400078e0a1a */
[----:B------:R-:W-:Y:S01]  /*197c0*/  @!P3 IMAD.MOV R180, RZ, RZ, -R180 ;  /* 0x000000ffffb4b224 */ /* 0x000fe200078e0ab4 */
[----:B------:R-:W-:Y:S01]  /*197d0*/  ISETP.GT.U32.AND P3, PT, R2, R204, PT ;  /* 0x000000cc0200720c */ /* 0x000fe20003f64070 */
[----:B------:R-:W-:-:S02]  /*197e0*/  VIADD R238, R3, 0x1c ;  /* 0x0000001c03ee7836 */ /* 0x000fc40000000000 */
[----:B------:R-:W-:-:S03]  /*197f0*/  IMAD.HI.U32 R26, R4, R230, RZ ;  /* 0x000000e6041a7227 */ /* 0x000fc600078e00ff */
[----:B------:R-:W-:Y:S01]  /*19800*/  IABS R102, R238 ;  /* 0x000000ee00667213 */ /* 0x000fe20000000000 */
[----:B------:R-:W-:Y:S02]  /*19810*/  IMAD R219, R2, R18, R219 ;  /* 0x0000001202db7224 */ /* 0x000fe400078e02db */
[----:B------:R-:W-:Y:S02]  /*19820*/  IMAD.MOV R49, RZ, RZ, -R26 ;  /* 0x000000ffff317224 */ /* 0x000fe400078e0a1a */
[--C-:B------:R-:W-:Y:S01]  /*19830*/  @!P0 IMAD.IADD R196, R196, 0x1, -R2.reuse ;  /* 0x00000001c4c48824 */ /* 0x100fe200078e0a02 */
[----:B------:R-:W-:Y:S01]  /*19840*/  ISETP.GE.AND P0, PT, R215, RZ, PT ;  /* 0x000000ffd700720c */ /* 0x000fe20003f06270 */
[----:B------:R-:W-:Y:S01]  /*19850*/  VIADD R215, R3, 0x1a ;  /* 0x0000001a03d77836 */ /* 0x000fe20000000000 */
[----:B------:R-:W-:Y:S01]  /*19860*/  ISETP.GT.U32.AND P6, PT, R2, R219, PT ;  /* 0x000000db0200720c */ /* 0x000fe20003fc4070 */
[----:B------:R-:W-:Y:S01]  /*19870*/  @!P4 IMAD.IADD R211, R211, 0x1, -R2 ;  /* 0x00000001d3d3c824 */ /* 0x000fe200078e0a02 */
[----:B------:R-:W-:Y:S01]  /*19880*/  ISETP.GE.AND P4, PT, R246, RZ, PT ;  /* 0x000000fff600720c */ /* 0x000fe20003f86270 */
[----:B------:R-:W-:Y:S01]  /*19890*/  IMAD R230, R2, R49, R230 ;  /* 0x0000003102e67224 */ /* 0x000fe200078e02e6 */
[----:B------:R-:W-:Y:S01]  /*198a0*/  IABS R34, R215 ;  /* 0x000000d700227213 */ /* 0x000fe20000000000 */
[----:B------:R-:W-:-:S04]  /*198b0*/  IMAD.HI.U32 R57, R4, R102, RZ ;  /* 0x0000006604397227 */ /* 0x000fc800078e00ff */
[----:B------:R-:W-:Y:S01]  /*198c0*/  @!P2 IMAD.MOV R188, RZ, RZ, -R188 ;  /* 0x000000ffffbca224 */ /* 0x000fe200078e0abc */
[----:B------:R-:W-:Y:S01]  /*198d0*/  ISETP.GT.U32.AND P2, PT, R2, R211, PT ;  /* 0x000000d30200720c */ /* 0x000fe20003f44070 */
[--C-:B------:R-:W-:Y:S01]  /*198e0*/  @!P3 IMAD.IADD R204, R204, 0x1, -R2.reuse ;  /* 0x00000001ccccb824 */ /* 0x100fe200078e0a02 */
[C---:B------:R-:W-:Y:S01]  /*198f0*/  ISETP.GT.U32.AND P3, PT, R2.reuse, R230, PT ;  /* 0x000000e60200720c */ /* 0x040fe20003f64070 */
[----:B------:R-:W-:Y:S02]  /*19900*/  IMAD.MOV R26, RZ, RZ, -R57 ;  /* 0x000000ffff1a7224 */ /* 0x000fe400078e0a39 */
[----:B------:R-:W-:Y:S02]  /*19910*/  @!P6 IMAD.IADD R219, R219, 0x1, -R2 ;  /* 0x00000001dbdbe824 */ /* 0x000fe400078e0a02 */
[----:B------:R-:W-:Y:S02]  /*19920*/  IMAD R102, R2, R26, R102 ;  /* 0x0000001a02667224 */ /* 0x000fe400078e0266 */
[----:B------:R-:W-:Y:S01]  /*19930*/  IMAD.HI.U32 R26, R4, R34, RZ ;  /* 0x00000022041a7227 */ /* 0x000fe200078e00ff */
[----:B------:R-:W-:-:S03]  /*19940*/  ISETP.GT.U32.AND P6, PT, R2, R219, PT ;  /* 0x000000db0200720c */ /* 0x000fc60003fc4070 */
[----:B------:R-:W-:Y:S02]  /*19950*/  IMAD.MOV R26, RZ, RZ, -R26 ;  /* 0x000000ffff1a7224 */ /* 0x000fe400078e0a1a */
[----:B------:R-:W-:Y:S02]  /*19960*/  VIADD R143, R3, 0x1b ;  /* 0x0000001b038f7836 */ /* 0x000fe40000000000 */
[----:B------:R-:W-:Y:S01]  /*19970*/  @!P2 IMAD.IADD R211, R211, 0x1, -R2 ;  /* 0x00000001d3d3a824 */ /* 0x000fe200078e0a02 */
[C---:B------:R-:W-:Y:S01]  /*19980*/  ISETP.GT.U32.AND P2, PT, R2.reuse, R102, PT ;  /* 0x000000660200720c */ /* 0x040fe20003f44070 */
[----:B------:R-:W-:Y:S01]  /*19990*/  IMAD R34, R2, R26, R34 ;  /* 0x0000001a02227224 */ /* 0x000fe200078e0222 */
[----:B------:R-:W-:Y:S01]  /*199a0*/  IABS R18, R143 ;  /* 0x0000008f00127213 */ /* 0x000fe20000000000 */
[----:B------:R-:W-:Y:S02]  /*199b0*/  @!P3 IMAD.IADD R230, R230, 0x1, -R2 ;  /* 0x00000001e6e6b824 */ /* 0x000fe400078e0a02 */
[----:B------:R-:W-:-:S02]  /*199c0*/  VIADD R246, R3, 0x19 ;  /* 0x0000001903f67836 */ /* 0x000fc40000000000 */
[----:B------:R-:W-:Y:S01]  /*199d0*/  @!P1 IMAD.MOV R204, RZ, RZ, -R204 ;  /* 0x000000ffffcc9224 */ /* 0x000fe200078e0acc */
[C---:B------:R-:W-:Y:S01]  /*199e0*/  ISETP.GT.U32.AND P1, PT, R2.reuse, R230, PT ;  /* 0x000000e60200720c */ /* 0x040fe20003f24070 */
[----:B------:R-:W-:Y:S01]  /*199f0*/  @!P0 IMAD.MOV R211, RZ, RZ, -R211 ;  /* 0x000000ffffd38224 */ /* 0x000fe200078e0ad3 */
[----:B------:R-:W-:Y:S01]  /*19a00*/  ISETP.GT.U32.AND P0, PT, R2, R34, PT ;  /* 0x000000220200720c */ /* 0x000fe20003f04070 */
[----:B------:R-:W-:Y:S01]  /*19a10*/  @!P5 IMAD.MOV R196, RZ, RZ, -R196 ;  /* 0x000000ffffc4d224 */ /* 0x000fe200078e0ac4 */
[----:B------:R-:W-:Y:S01]  /*19a20*/  ISETP.GE.AND P5, PT, R247, RZ, PT ;  /* 0x000000fff700720c */ /* 0x000fe20003fa6270 */
[----:B------:R-:W-:Y:S01]  /*19a30*/  VIADD R247, R3, 0x18 ;  /* 0x0000001803f77836 */ /* 0x000fe20000000000 */
[----:B------:R-:W-:Y:S01]  /*19a40*/  IABS R49, R246 ;  /* 0x000000f600317213 */ /* 0x000fe20000000000 */
[----:B------:R-:W-:-:S03]  /*19a50*/  IMAD.HI.U32 R57, R4, R18, RZ ;  /* 0x0000001204397227 */ /* 0x000fc600078e00ff */
[----:B------:R-:W-:Y:S01]  /*19a60*/  IABS R65, R247 ;  /* 0x000000f700417213 */ /* 0x000fe20000000000 */
[----:B------:R-:W-:Y:S01]  /*19a70*/  @!P6 IMAD.IADD R219, R219, 0x1, -R2 ;  /* 0x00000001dbdbe824 */ /* 0x000fe200078e0a02 */
[----:B------:R-:W-:Y:S01]  /*19a80*/  ISETP.GE.AND P6, PT, R238, RZ, PT ;  /* 0x000000ffee00720c */ /* 0x000fe20003fc6270 */
[----:B------:R-:W-:Y:S02]  /*19a90*/  IMAD.MOV R57, RZ, RZ, -R57 ;  /* 0x000000ffff397224 */ /* 0x000fe400078e0a39 */
[----:B------:R-:W-:Y:S02]  /*19aa0*/  VIADD R238, R3, 0x17 ;  /* 0x0000001703ee7836 */ /* 0x000fe40000000000 */
[----:B------:R-:W-:-:S03]  /*19ab0*/  IMAD.HI.U32 R26, R4, R49, RZ ;  /* 0x00000031041a7227 */ /* 0x000fc600078e00ff */
[----:B------:R-:W-:Y:S01]  /*19ac0*/  IABS R80, R238 ;  /* 0x000000ee00507213 */ /* 0x000fe20000000000 */
[----:B------:R-:W-:Y:S02]  /*19ad0*/  IMAD R18, R2, R57, R18 ;  /* 0x0000003902127224 */ /* 0x000fe400078e0212 */
[----:B------:R-:W-:Y:S02]  /*19ae0*/  IMAD.MOV R26, RZ, RZ, -R26 ;  /* 0x000000ffff1a7224 */ /* 0x000fe400078e0a1a */
[--C-:B------:R-:W-:Y:S01]  /*19af0*/  @!P1 IMAD.IADD R230, R230, 0x1, -R2.reuse ;  /* 0x00000001e6e69824 */ /* 0x100fe200078e0a02 */
[----:B------:R-:W-:Y:S01]  /*19b00*/  ISETP.GT.U32.AND P3, PT, R2, R18, PT ;  /* 0x000000120200720c */ /* 0x000fe20003f64070 */
[----:B------:R-:W-:Y:S01]  /*19b10*/  @!P0 IMAD.IADD R34, R34, 0x1, -R2 ;  /* 0x0000000122228824 */ /* 0x000fe200078e0a02 */
[----:B------:R-:W-:Y:S01]  /*19b20*/  ISETP.GE.AND P0, PT, R246, RZ, PT ;  /* 0x000000fff600720c */ /* 0x000fe20003f06270 */
[----:B------:R-:W-:-:S04]  /*19b30*/  IMAD.HI.U32 R57, R4, R65, RZ ;  /* 0x0000004104397227 */ /* 0x000fc800078e00ff */
[C---:B------:R-:W-:Y:S02]  /*19b40*/  IMAD R49, R2.reuse, R26, R49 ;  /* 0x0000001a02317224 */ /* 0x040fe400078e0231 */
[----:B------:R-:W-:Y:S01]  /*19b50*/  @!P5 IMAD.MOV R230, RZ, RZ, -R230 ;  /* 0x000000ffffe6d224 */ /* 0x000fe200078e0ae6 */
[C---:B------:R-:W-:Y:S01]  /*19b60*/  ISETP.GT.U32.AND P5, PT, R2.reuse, R34, PT ;  /* 0x000000220200720c */ /* 0x040fe20003fa4070 */
[----:B------:R-:W-:Y:S01]  /*19b70*/  IMAD.MOV R26, RZ, RZ, -R57 ;  /* 0x000000ffff1a7224 */ /* 0x000fe200078e0a39 */
[----:B------:R-:W-:Y:S01]  /*19b80*/  ISETP.GT.U32.AND P1, PT, R2, R49, PT ;  /* 0x000000310200720c */ /* 0x000fe20003f24070 */
[----:B------:R-:W-:-:S04]  /*19b90*/  IMAD.HI.U32 R57, R4, R80, RZ ;  /* 0x0000005004397227 */ /* 0x000fc800078e00ff */
[----:B------:R-:W-:Y:S02]  /*19ba0*/  IMAD R65, R2, R26, R65 ;  /* 0x0000001a02417224 */ /* 0x000fe400078e0241 */
[----:B------:R-:W-:Y:S02]  /*19bb0*/  IMAD.MOV R26, RZ, RZ, -R57 ;  /* 0x000000ffff1a7224 */ /* 0x000fe400078e0a39 */
[----:B------:R-:W-:Y:S02]  /*19bc0*/  @!P2 IMAD.IADD R102, R102, 0x1, -R2 ;  /* 0x000000016666a824 */ /* 0x000fe400078e0a02 */
[----:B------:R-:W-:Y:S02]  /*19bd0*/  IMAD R80, R2, R26, R80 ;  /* 0x0000001a02507224 */ /* 0x000fe400078e0250 */
[--C-:B------:R-:W-:Y:S01]  /*19be0*/  @!P5 IMAD.IADD R34, R34, 0x1, -R2.reuse ;  /* 0x000000012222d824 */ /* 0x100fe200078e0a02 */
[C---:B------:R-:W-:Y:S01]  /*19bf0*/  ISETP.GT.U32.AND P2, PT, R2.reuse, R102, PT ;  /* 0x000000660200720c */ /* 0x040fe20003f44070 */
[----:B------:R-:W-:Y:S01]  /*19c00*/  VIADD R246, R3, 0x16 ;  /* 0x0000001603f67836 */ /* 0x000fe20000000000 */
[----:B------:R-:W-:Y:S01]  /*19c10*/  ISETP.GT.U32.AND P5, PT, R2, R80, PT ;  /* 0x000000500200720c */ /* 0x000fe20003fa4070 */
[----:B------:R-:W-:-:S02]  /*19c20*/  @!P3 IMAD.IADD R18, R18, 0x1, -R2 ;  /* 0x000000011212b824 */ /* 0x000fc400078e0a02 */
[--C-:B------:R-:W-:Y:S01]  /*19c30*/  @!P1 IMAD.IADD R49, R49, 0x1, -R2.reuse ;  /* 0x0000000131319824 */ /* 0x100fe200078e0a02 */
[----:B------:R-:W-:Y:S01]  /*19c40*/  IABS R94, R246 ;  /* 0x000000f6005e7213 */ /* 0x000fe20000000000 */
[----:B------:R-:W-:Y:S01]  /*19c50*/  @!P4 IMAD.MOV R219, RZ, RZ, -R219 ;  /* 0x000000ffffdbc224 */ /* 0x000fe200078e0adb */
[----:B------:R-:W-:Y:S01]  /*19c60*/  ISETP.GT.U32.AND P3, PT, R2, R18, PT ;  /* 0x000000120200720c */ /* 0x000fe20003f64070 */
[----:B------:R-:W-:Y:S01]  /*19c70*/  IMAD.HI.U32 R114, R4, R154, RZ ;  /* 0x0000009a04727227 */ /* 0x000fe200078e00ff */
[----:B------:R-:W-:Y:S02]  /*19c80*/  ISETP.GT.U32.AND P1, PT, R2, R49, PT ;  /* 0x000000310200720c */ /* 0x000fe40003f24070 */
[----:B------:R-:W-:Y:S01]  /*19c90*/  ISETP.GE.AND P4, PT, R143, RZ, PT ;  /* 0x000000ff8f00720c */ /* 0x000fe20003f86270 */
[--C-:B------:R-:W-:Y:S01]  /*19ca0*/  @!P2 IMAD.IADD R102, R102, 0x1, -R2.reuse ;  /* 0x000000016666a824 */ /* 0x100fe200078e0a02 */
[----:B------:R-:W-:Y:S01]  /*19cb0*/  ISETP.GE.AND P2, PT, R215, RZ, PT ;  /* 0x000000ffd700720c */ /* 0x000fe20003f46270 */
[----:B------:R-:W-:Y:S01]  /*19cc0*/  @!P5 IMAD.IADD R80, R80, 0x1, -R2 ;  /* 0x000000015050d824 */ /* 0x000fe200078e0a02 */
[----:B------:R-:W-:Y:S01]  /*19cd0*/  IABS R215, R192 ;  /* 0x000000c000d77213 */ /* 0x000fe20000000000 */
[----:B------:R-:W-:-:S03]  /*19ce0*/  IMAD.HI.U32 R26, R4, R94, RZ ;  /* 0x0000005e041a7227 */ /* 0x000fc600078e00ff */
[----:B------:R-:W-:Y:S01]  /*19cf0*/  ISETP.GT.U32.AND P5, PT, R2, R80, PT ;  /* 0x000000500200720c */ /* 0x000fe20003fa4070 */
[----:B------:R-:W-:Y:S01]  /*19d00*/  @!P6 IMAD.MOV R102, RZ, RZ, -R102 ;  /* 0x000000ffff66e224 */ /* 0x000fe200078e0a66 */
[----:B------:R-:W-:Y:S01]  /*19d10*/  ISETP.GE.AND P6, PT, R247, RZ, PT ;  /* 0x000000fff700720c */ /* 0x000fe20003fc6270 */
[----:B------:R-:W-:Y:S02]  /*19d20*/  VIADD R247, R3, 0x15 ;  /* 0x0000001503f77836 */ /* 0x000fe40000000000 */
[----:B------:R-:W-:Y:S02]  /*19d30*/  IMAD.MOV R26, RZ, RZ, -R26 ;  /* 0x000000ffff1a7224 */ /* 0x000fe400078e0a1a */
[----:B------:R-:W-:Y:S01]  /*19d40*/  @!P3 IMAD.IADD R18, R18, 0x1, -R2 ;  /* 0x000000011212b824 */ /* 0x000fe200078e0a02 */
[----:B------:R-:W-:Y:S01]  /*19d50*/  IABS R108, R247 ;  /* 0x000000f7006c7213 */ /* 0x000fe20000000000 */
[C---:B------:R-:W-:Y:S01]  /*19d60*/  IMAD R94, R2.reuse, R26, R94 ;  /* 0x0000001a025e7224 */ /* 0x040fe200078e025e */
[----:B------:R-:W-:Y:S01]  /*19d70*/  ISETP.GT.U32.AND P3, PT, R2, R65, PT ;  /* 0x000000410200720c */ /* 0x000fe20003f64070 */
[--C-:B------:R-:W-:Y:S01]  /*19d80*/  @!P1 IMAD.IADD R49, R49, 0x1, -R2.reuse ;  /* 0x0000000131319824 */ /* 0x100fe200078e0a02 */
[----:B------:R-:W-:Y:S01]  /*19d90*/  ISETP.GE.AND P1, PT, R246, RZ, PT ;  /* 0x000000fff600720c */ /* 0x000fe20003f26270 */
[----:B------:R-:W-:Y:S01]  /*19da0*/  @!P5 IMAD.IADD R80, R80, 0x1, -R2 ;  /* 0x000000015050d824 */ /* 0x000fe200078e0a02 */
[----:B------:R-:W-:Y:S01]  /*19db0*/  ISETP.GT.U32.AND P5, PT, R2, R94, PT ;  /* 0x0000005e0200720c */ /* 0x000fe20003fa4070 */
[----:B------:R-:W-:-:S04]  /*19dc0*/  IMAD.HI.U32 R57, R4, R108, RZ ;  /* 0x0000006c04397227 */ /* 0x000fc800078e00ff */
[----:B------:R-:W-:Y:S02]  /*19dd0*/  IMAD.MOV R57, RZ, RZ, -R57 ;  /* 0x000000ffff397224 */ /* 0x000fe400078e0a39 */
[----:B------:R-:W-:Y:S02]  /*19de0*/  VIADD R246, R3, 0x13 ;  /* 0x0000001303f67836 */ /* 0x000fe40000000000 */
[----:B------:R-:W-:Y:S02]  /*19df0*/  IMAD R108, R2, R57, R108 ;  /* 0x00000039026c7224 */ /* 0x000fe400078e026c */
[--C-:B------:R-:W-:Y:S01]  /*19e00*/  @!P3 IMAD.IADD R65, R65, 0x1, -R2.reuse ;  /* 0x000000014141b824 */ /* 0x100fe200078e0a02 */
[----:B------:R-:W-:Y:S01]  /*19e10*/  IABS R131, R246 ;  /* 0x000000f600837213 */ /* 0x000fe20000000000 */
[----:B------:R-:W-:Y:S01]  /*19e20*/  @!P5 IMAD.IADD R94, R94, 0x1, -R2 ;  /* 0x000000015e5ed824 */ /* 0x000fe200078e0a02 */
[----:B------:R-:W-:Y:S01]  /*19e30*/  ISETP.GT.U32.AND P5, PT, R2, R108, PT ;  /* 0x0000006c0200720c */ /* 0x000fe20003fa4070 */
[----:B------:R-:W-:Y:S01]  /*19e40*/  @!P2 IMAD.MOV R34, RZ, RZ, -R34 ;  /* 0x000000ffff22a224 */ /* 0x000fe200078e0a22 */
[----:B------:R-:W-:Y:S01]  /*19e50*/  ISETP.GE.AND P3, PT, R238, RZ, PT ;  /* 0x000000ffee00720c */ /* 0x000fe20003f66270 */
[----:B------:R-:W-:Y:S01]  /*19e60*/  IMAD.HI.U32 R57, R4, R131, RZ ;  /* 0x0000008304397227 */ /* 0x000fe200078e00ff */
[----:B------:R-:W-:-:S02]  /*19e70*/  ISETP.GE.AND P2, PT, R247, RZ, PT ;  /* 0x000000fff700720c */ /* 0x000fc40003f46270 */
[----:B------:R-:W-:Y:S01]  /*19e80*/  IABS R238, R161 ;  /* 0x000000a100ee7213 */ /* 0x000fe20000000000 */
[----:B------:R-:W-:Y:S02]  /*19e90*/  VIADD R247, R3, 0x14 ;  /* 0x0000001403f77836 */ /* 0x000fe40000000000 */
[----:B------:R-:W-:Y:S01]  /*19ea0*/  @!P4 IMAD.MOV R18, RZ, RZ, -R18 ;  /* 0x000000ffff12c224 */ /* 0x000fe200078e0a12 */
[----:B------:R-:W-:Y:S01]  /*19eb0*/  ISETP.GT.U32.AND P4, PT, R2, R65, PT ;  /* 0x000000410200720c */ /* 0x000fe20003f84070 */
[----:B------:R-:W-:Y:S01]  /*19ec0*/  IMAD.MOV R57, RZ, RZ, -R57 ;  /* 0x000000ffff397224 */ /* 0x000fe200078e0a39 */
[----:B------:R-:W-:Y:S01]  /*19ed0*/  IABS R120, R247 ;  /* 0x000000f700787213 */ /* 0x000fe20000000000 */
[----:B------:R-:W-:Y:S02]  /*19ee0*/  @!P5 IMAD.IADD R108, R108, 0x1, -R2 ;  /* 0x000000016c6cd824 */ /* 0x000fe400078e0a02 */
[----:B------:R-:W-:Y:S02]  /*19ef0*/  IMAD.MOV R114, RZ, RZ, -R114 ;  /* 0x000000ffff727224 */ /* 0x000fe400078e0a72 */
[C---:B------:R-:W-:Y:S01]  /*19f00*/  IMAD R131, R2.reuse, R57, R131 ;  /* 0x0000003902837224 */ /* 0x040fe200078e0283 */
[----:B------:R-:W-:Y:S01]  /*19f10*/  ISETP.GT.U32.AND P5, PT, R2, R108, PT ;  /* 0x0000006c0200720c */ /* 0x000fe20003fa4070 */
[----:B------:R-:W-:-:S04]  /*19f20*/  IMAD.HI.U32 R26, R4, R120, RZ ;  /* 0x00000078041a7227 */ /* 0x000fc800078e00ff */
[C---:B------:R-:W-:Y:S02]  /*19f30*/  IMAD R154, R2.reuse, R114, R154 ;  /* 0x00000072029a7224 */ /* 0x040fe400078e029a */
[----:B------:R-:W-:Y:S01]  /*19f40*/  @!P3 IMAD.MOV R80, RZ, RZ, -R80 ;  /* 0x000000ffff50b224 */ /* 0x000fe200078e0a50 */
[----:B------:R-:W-:Y:S01]  /*19f50*/  ISETP.GT.U32.AND P3, PT, R2, R131, PT ;  /* 0x000000830200720c */ /* 0x000fe20003f64070 */
[----:B------:R-:W-:Y:S02]  /*19f60*/  IMAD.MOV R26, RZ, RZ, -R26 ;  /* 0x000000ffff1a7224 */ /* 0x000fe400078e0a1a */
[--C-:B------:R-:W-:Y:S01]  /*19f70*/  @!P4 IMAD.IADD R65, R65, 0x1, -R2.reuse ;  /* 0x000000014141c824 */ /* 0x100fe200078e0a02 */
[----:B------:R-:W-:Y:S01]  /*19f80*/  ISETP.GE.AND P4, PT, R247, RZ, PT ;  /* 0x000000fff700720c */ /* 0x000fe20003f86270 */
[----:B------:R-:W-:Y:S01]  /*19f90*/  @!P5 IMAD.IADD R108, R108, 0x1, -R2 ;  /* 0x000000016c6cd824 */ /* 0x000fe200078e0a02 */
[C---:B------:R-:W-:Y:S01]  /*19fa0*/  ISETP.GT.U32.AND P5, PT, R2.reuse, R154, PT ;  /* 0x0000009a0200720c */ /* 0x040fe20003fa4070 */
[----:B------:R-:W-:-:S02]  /*19fb0*/  IMAD R120, R2, R26, R120 ;  /* 0x0000001a02787224 */ /* 0x000fc400078e0278 */
[----:B------:R-:W-:Y:S02]  /*19fc0*/  VIADD R247, R3, 0x12 ;  /* 0x0000001203f77836 */ /* 0x000fe40000000000 */
[----:B------:R-:W-:Y:S01]  /*19fd0*/  @!P6 IMAD.MOV R65, RZ, RZ, -R65 ;  /* 0x000000ffff41e224 */ /* 0x000fe200078e0a41 */
[----:B------:R-:W-:Y:S01]  /*19fe0*/  ISETP.GT.U32.AND P6, PT, R2, R120, PT ;  /* 0x000000780200720c */ /* 0x000fe20003fc4070 */
[----:B------:R-:W-:Y:S01]  /*19ff0*/  @!P3 IMAD.IADD R131, R131, 0x1, -R2 ;  /* 0x000000018383b824 */ /* 0x000fe200078e0a02 */
[----:B------:R-:W-:Y:S01]  /*1a000*/  IABS R143, R247 ;  /* 0x000000f7008f7213 */ /* 0x000fe20000000000 */
[----:B------:R-:W-:Y:S01]  /*1a010*/  IMAD.MOV R137, RZ, RZ, -R137 ;  /* 0x000000ffff897224 */ /* 0x000fe200078e0a89 */
[----:B------:R-:W-:Y:S01]  /*1a020*/  ISETP.GE.AND P3, PT, R246, RZ, PT ;  /* 0x000000fff600720c */ /* 0x000fe20003f66270 */
[----:B------:R-:W-:-:S04]  /*1a030*/  IMAD.HI.U32 R57, R4, R200, RZ ;  /* 0x000000c804397227 */ /* 0x000fc800078e00ff */
[----:B------:R-:W-:Y:S01]  /*1a040*/  @!P5 IMAD.IADD R154, R154, 0x1, -R2 ;  /* 0x000000019a9ad824 */ /* 0x000fe200078e0a02 */
[----:B------:R-:W-:Y:S01]  /*1a050*/  ISETP.GT.U32.AND P5, PT, R2, R131, PT ;  /* 0x000000830200720c */ /* 0x000fe20003fa4070 */
[----:B------:R-:W-:-:S04]  /*1a060*/  IMAD.HI.U32 R88, R4, R143, RZ ;  /* 0x0000008f04587227 */ /* 0x000fc800078e00ff */
[----:B------:R-:W-:Y:S02]  /*1a070*/  IMAD R169, R2, R137, R169 ;  /* 0x0000008902a97224 */ /* 0x000fe400078e02a9 */
[----:B------:R-:W-:Y:S02]  /*1a080*/  IMAD.MOV R88, RZ, RZ, -R88 ;  /* 0x000000ffff587224 */ /* 0x000fe400078e0a58 */
[----:B------:R-:W-:-:S04]  /*1a090*/  IMAD.HI.U32 R26, R4, R184, RZ ;  /* 0x000000b8041a7227 */ /* 0x000fc800078e00ff */
[----:B------:R-:W-:Y:S02]  /*1a0a0*/  IMAD.MOV R57, RZ, RZ, -R57 ;  /* 0x000000ffff397224 */ /* 0x000fe400078e0a39 */
[----:B------:R-:W-:Y:S01]  /*1a0b0*/  @!P6 IMAD.IADD R120, R120, 0x1, -R2 ;  /* 0x000000017878e824 */ /* 0x000fe200078e0a02 */
[C---:B------:R-:W-:Y:S01]  /*1a0c0*/  ISETP.GT.U32.AND P6, PT, R2.reuse, R169, PT ;  /* 0x000000a90200720c */ /* 0x040fe20003fc4070 */
[C---:B------:R-:W-:Y:S02]  /*1a0d0*/  IMAD R143, R2.reuse, R88, R143 ;  /* 0x00000058028f7224 */ /* 0x040fe400078e028f */
[----:B------:R-:W-:Y:S01]  /*1a0e0*/  @!P0 IMAD.MOV R49, RZ, RZ, -R49 ;  /* 0x000000ffff318224 */ /* 0x000fe200078e0a31 */
[C---:B------:R-:W-:Y:S01]  /*1a0f0*/  ISETP.GT.U32.AND P0, PT, R2.reuse, R94, PT ;  /* 0x0000005e0200720c */ /* 0x040fe20003f04070 */
[----:B------:R-:W-:Y:S02]  /*1a100*/  IMAD.MOV R26, RZ, RZ, -R26 ;  /* 0x000000ffff1a7224 */ /* 0x000fe400078e0a1a */
[----:B------:R-:W-:-:S02]  /*1a110*/  IMAD R200, R2, R57, R200 ;  /* 0x0000003902c87224 */ /* 0x000fc400078e02c8 */
[----:B------:R-:W-:-:S04]  /*1a120*/  IMAD.HI.U32 R88, R4, R215, RZ ;  /* 0x000000d704587227 */ /* 0x000fc800078e00ff */
[C---:B------:R-:W-:Y:S02]  /*1a130*/  IMAD R184, R2.reuse, R26, R184 ;  /* 0x0000001a02b87224 */ /* 0x040fe400078e02b8 */
[----:B------:R-:W-:Y:S01]  /*1a140*/  @!P5 IMAD.IADD R131, R131, 0x1, -R2 ;  /* 0x000000018383d824 */ /* 0x000fe200078e0a02 */
[----:B------:R-:W-:Y:S01]  /*1a150*/  ISETP.GT.U32.AND P5, PT, R2, R200, PT ;  /* 0x000000c80200720c */ /* 0x000fe20003fa4070 */
[----:B------:R-:W-:Y:S02]  /*1a160*/  IMAD.MOV R26, RZ, RZ, -R88 ;  /* 0x000000ffff1a7224 */ /* 0x000fe400078e0a58 */
[----:B------:R-:W-:-:S04]  /*1a170*/  IMAD.HI.U32 R57, R4, R238, RZ ;  /* 0x000000ee04397227 */ /* 0x000fc800078e00ff */
[----:B------:R-:W-:Y:S02]  /*1a180*/  VIADD R246, R3, 0xb ;  /* 0x0000000b03f67836 */ /* 0x000fe40000000000 */
[C---:B------:R-:W-:Y:S02]  /*1a190*/  IMAD R215, R2.reuse, R26, R215 ;  /* 0x0000001a02d77224 */ /* 0x040fe400078e02d7 */
[--C-:B------:R-:W-:Y:S01]  /*1a1a0*/  @!P6 IMAD.IADD R169, R169, 0x1, -R2.reuse ;  /* 0x00000001a9a9e824 */ /* 0x100fe200078e0a02 */
[----:B------:R-:W-:Y:S01]  /*1a1b0*/  ISETP.GT.U32.AND P6, PT, R2, R154, PT ;  /* 0x0000009a0200720c */ /* 0x000fe20003fc4070 */
[----:B------:R-:W-:Y:S01]  /*1a1c0*/  IMAD.MOV R26, RZ, RZ, -R57 ;  /* 0x000000ffff1a7224 */ /* 0x000fe200078e0a39 */
[----:B------:R-:W-:Y:S01]  /*1a1d0*/  IABS R57, R246 ;  /* 0x000000f600397213 */ /* 0x000fe20000000000 */
[----:B------:R-:W-:Y:S01]  /*1a1e0*/  @!P0 IMAD.IADD R94, R94, 0x1, -R2 ;  /* 0x000000015e5e8824 */ /* 0x000fe200078e0a02 */
[C---:B------:R-:W-:Y:S01]  /*1a1f0*/  ISETP.GT.U32.AND P0, PT, R2.reuse, R143, PT ;  /* 0x0000008f0200720c */ /* 0x040fe20003f04070 */
[----:B------:R-:W-:Y:S01]  /*1a200*/  @!P2 IMAD.MOV R108, RZ, RZ, -R108 ;  /* 0x000000ffff6ca224 */ /* 0x000fe200078e0a6c */
[C---:B------:R-:W-:Y:S01]  /*1a210*/  ISETP.GT.U32.AND P2, PT, R2.reuse, R169, PT ;  /* 0x000000a90200720c */ /* 0x040fe20003f44070 */
[----:B------:R-:W-:-:S02]  /*1a220*/  IMAD R238, R2, R26, R238 ;  /* 0x0000001a02ee7224 */ /* 0x000fc400078e02ee */
[----:B------:R-:W-:Y:S02]  /*1a230*/  IMAD.MOV.U32 R26, RZ, RZ, R57 ;  /* 0x000000ffff1a7224 */ /* 0x000fe400078e0039 */
[----:B------:R-:W-:Y:S01]  /*1a240*/  @!P5 IMAD.IADD R200, R200, 0x1, -R2 ;  /* 0x00000001c8c8d824 */ /* 0x000fe200078e0a02 */
[----:B------:R-:W-:Y:S01]  /*1a250*/  ISETP.GE.AND P5, PT, R248, RZ, PT ;  /* 0x000000fff800720c */ /* 0x000fe20003fa6270 */
[----:B------:R-:W-:Y:S01]  /*1a260*/  IMAD.HI.U32 R88, R4, R26, RZ ;  /* 0x0000001a04587227 */ /* 0x000fe200078e00ff */
[----:B------:R-:W-:-:S03]  /*1a270*/  IABS R248, R3 ;  /* 0x0000000300f87213 */ /* 0x000fc60000000000 */
[----:B------:R-:W-:Y:S02]  /*1a280*/  IMAD.MOV R88, RZ, RZ, -R88 ;  /* 0x000000ffff587224 */ /* 0x000fe400078e0a58 */
[--C-:B------:R-:W-:Y:S01]  /*1a290*/  @!P6 IMAD.IADD R154, R154, 0x1, -R2.reuse ;  /* 0x000000019a9ae824 */ /* 0x100fe200078e0a02 */
[----:B------:R-:W-:Y:S01]  /*1a2a0*/  ISETP.GE.AND P6, PT, R247, RZ, PT ;  /* 0x000000fff700720c */ /* 0x000fe20003fc6270 */
[--C-:B------:R-:W-:Y:S01]  /*1a2b0*/  @!P0 IMAD.IADD R143, R143, 0x1, -R2.reuse ;  /* 0x000000018f8f8824 */ /* 0x100fe200078e0a02 */
[C---:B------:R-:W-:Y:S01]  /*1a2c0*/  ISETP.GT.U32.AND P0, PT, R2.reuse, R120, PT ;  /* 0x000000780200720c */ /* 0x040fe20003f04070 */
[----:B------:R-:W-:Y:S01]  /*1a2d0*/  @!P2 IMAD.IADD R169, R169, 0x1, -R2 ;  /* 0x00000001a9a9a824 */ /* 0x000fe200078e0a02 */
[C---:B------:R-:W-:Y:S01]  /*1a2e0*/  ISETP.GT.U32.AND P2, PT, R2.reuse, R238, PT ;  /* 0x000000ee0200720c */ /* 0x040fe20003f44070 */
[----:B------:R-:W-:Y:S02]  /*1a2f0*/  VIADD R247, R3, 0xa ;  /* 0x0000000a03f77836 */ /* 0x000fe40000000000 */
[----:B------:R-:W-:-:S02]  /*1a300*/  IMAD R26, R2, R88, R26 ;  /* 0x00000058021a7224 */ /* 0x000fc400078e021a */
[----:B------:R-:W-:Y:S01]  /*1a310*/  @!P1 IMAD.MOV R94, RZ, RZ, -R94 ;  /* 0x000000ffff5e9224 */ /* 0x000fe200078e0a5e */
[C---:B------:R-:W-:Y:S01]  /*1a320*/  ISETP.GT.U32.AND P1, PT, R2.reuse, R143, PT ;  /* 0x0000008f0200720c */ /* 0x040fe20003f24070 */
[----:B------:R-:W-:Y:S01]  /*1a330*/  @!P5 IMAD.MOV R169, RZ, RZ, -R169 ;  /* 0x000000ffffa9d224 */ /* 0x000fe200078e0aa9 */
[----:B------:R-:W-:Y:S01]  /*1a340*/  IABS R57, R247 ;  /* 0x000000f700397213 */ /* 0x000fe20000000000 */
[----:B------:R-:W-:Y:S01]  /*1a350*/  @!P3 IMAD.MOV R131, RZ, RZ, -R131 ;  /* 0x000000ffff83b224 */ /* 0x000fe200078e0a83 */
[C---:B------:R-:W-:Y:S01]  /*1a360*/  ISETP.GT.U32.AND P5, PT, R2.reuse, R26, PT ;  /* 0x0000001a0200720c */ /* 0x040fe20003fa4070 */
[----:B------:R-:W-:Y:S01]  /*1a370*/  VIADD R223, R3, 0x9 ;  /* 0x0000000903df7836 */ /* 0x000fe20000000000 */
[----:B------:R-:W-:Y:S01]  /*1a380*/  ISETP.GT.U32.AND P3, PT, R2, R200, PT ;  /* 0x000000c80200720c */ /* 0x000fe20003f64070 */
[----:B------:R-:W-:-:S04]  /*1a390*/  IMAD.HI.U32 R88, R4, R57, RZ ;  /* 0x0000003904587227 */ /* 0x000fc800078e00ff */
[----:B------:R-:W-:Y:S02]  /*1a3a0*/  IMAD.MOV R88, RZ, RZ, -R88 ;  /* 0x000000ffff587224 */ /* 0x000fe400078e0a58 */
[--C-:B------:R-:W-:Y:S01]  /*1a3b0*/  @!P1 IMAD.IADD R143, R143, 0x1, -R2.reuse ;  /* 0x000000018f8f9824 */ /* 0x100fe200078e0a02 */
[----:B------:R-:W-:Y:S01]  /*1a3c0*/  ISETP.GT.U32.AND P1, PT, R2, R215, PT ;  /* 0x000000d70200720c */ /* 0x000fe20003f24070 */
[--C-:B------:R-:W-:Y:S02]  /*1a3d0*/  @!P2 IMAD.IADD R238, R238, 0x1, -R2.reuse ;  /* 0x00000001eeeea824 */ /* 0x100fe400078e0a02 */
[----:B------:R-:W-:Y:S01]  /*1a3e0*/  IMAD R57, R2, R88, R57 ;  /* 0x0000005802397224 */ /* 0x000fe200078e0239 */
[----:B------:R-:W-:Y:S01]  /*1a3f0*/  IABS R88, R223 ;  /* 0x000000df00587213 */ /* 0x000fe20000000000 */
[--C-:B------:R-:W-:Y:S02]  /*1a400*/  @!P5 IMAD.IADD R26, R26, 0x1, -R2.reuse ;  /* 0x000000011a1ad824 */ /* 0x100fe400078e0a02 */
[----:B------:R-:W-:Y:S01]  /*1a410*/  @!P6 IMAD.MOV R143, RZ, RZ, -R143 ;  /* 0x000000ffff8fe224 */ /* 0x000fe200078e0a8f */
[----:B------:R-:W-:Y:S01]  /*1a420*/  ISETP.GT.U32.AND P6, PT, R2, R238, PT ;  /* 0x000000ee0200720c */ /* 0x000fe20003fc4070 */
[----:B------:R-:W-:Y:S01]  /*1a430*/  @!P3 IMAD.IADD R200, R200, 0x1, -R2 ;  /* 0x00000001c8c8b824 */ /* 0x000fe200078e0a02 */
[----:B------:R-:W-:Y:S01]  /*1a440*/  ISETP.GE.AND P3, PT, R161, RZ, PT ;  /* 0x000000ffa100720c */ /* 0x000fe20003f66270 */
[----:B------:R-:W-:Y:S01]  /*1a450*/  IMAD.HI.U32 R161, R4, R88, RZ ;  /* 0x0000005804a17227 */ /* 0x000fe200078e00ff */
[----:B------:R-:W-:-:S03]  /*1a460*/  ISETP.GT.U32.AND P5, PT, R2, R26, PT ;  /* 0x0000001a0200720c */ /* 0x000fc60003fa4070 */
        /* <DEDUP_REMOVED lines=12> */
[----:B------:R-:W-:Y:S01]  /*1a530*/  @!P1 IMAD.IADD R215, R215, 0x1, -R2 ;  /* 0x00000001d7d79824 */ /* 0x000fe200078e0a02 */
[----:B------:R-:W-:Y:S01]  /*1a540*/  ISETP.GE.AND P1, PT, R251, RZ, PT ;  /* 0x000000fffb00720c */ /* 0x000fe20003f26270 */
[C---:B------:R-:W-:Y:S02]  /*1a550*/  IMAD R137, R2.reuse, R246, R137 ;  /* 0x000000f602897224 */ /* 0x040fe400078e0289 */
[----:B------:R-:W-:Y:S01]  /*1a560*/  @!P4 IMAD.MOV R120, RZ, RZ, -R120 ;  /* 0x000000ffff78c224 */ /* 0x000fe200078e0a78 */
[----:B------:R-:W-:Y:S01]  /*1a570*/  ISETP.GT.U32.AND P4, PT, R2, R215, PT ;  /* 0x000000d70200720c */ /* 0x000fe20003f84070 */
[--C-:B------:R-:W-:Y:S01]  /*1a580*/  @!P5 IMAD.IADD R88, R88, 0x1, -R2.reuse ;  /* 0x000000015858d824 */ /* 0x100fe200078e0a02 */
[----:B------:R-:W-:Y:S01]  /*1a590*/  ISETP.GT.U32.AND P5, PT, R2, R137, PT ;  /* 0x000000890200720c */ /* 0x000fe20003fa4070 */
[----:B------:R-:W-:Y:S01]  /*1a5a0*/  @!P0 IMAD.IADD R184, R184, 0x1, -R2 ;  /* 0x00000001b8b88824 */ /* 0x000fe200078e0a02 */
[----:B------:R-:W-:Y:S01]  /*1a5b0*/  ISETP.GE.AND P0, PT, R252, RZ, PT ;  /* 0x000000fffc00720c */ /* 0x000fe20003f06270 */
[----:B------:R-:W-:-:S02]  /*1a5c0*/  VIADD R235, R3, 0x8 ;  /* 0x0000000803eb7836 */ /* 0x000fc40000000000 */
[C---:B------:R-:W-:Y:S01]  /*1a5d0*/  VIADD R233, R3.reuse, 0x6 ;  /* 0x0000000603e97836 */ /* 0x040fe20000000000 */
[C---:B------:R-:W-:Y:S01]  /*1a5e0*/  ISETP.GT.U32.AND P2, PT, R2.reuse, R184, PT ;  /* 0x000000b80200720c */ /* 0x040fe20003f44070 */
[C---:B------:R-:W-:Y:S01]  /*1a5f0*/  VIADD R231, R3.reuse, 0x5 ;  /* 0x0000000503e77836 */ /* 0x040fe20000000000 */
[----:B------:R-:W-:Y:S01]  /*1a600*/  IABS R114, R235 ;  /* 0x000000eb00727213 */ /* 0x000fe20000000000 */
[----:B------:R-:W-:Y:S01]  /*1a610*/  VIADD R252, R3, 0x3 ;  /* 0x0000000303fc7836 */ /* 0x000fe20000000000 */
[----:B------:R-:W-:Y:S01]  /*1a620*/  IABS R161, R233 ;  /* 0x000000e900a17213 */ /* 0x000fe20000000000 */
[--C-:B------:R-:W-:Y:S01]  /*1a630*/  @!P4 IMAD.IADD R215, R215, 0x1, -R2.reuse ;  /* 0x00000001d7d7c824 */ /* 0x100fe200078e0a02 */
[----:B------:R-:W-:Y:S01]  /*1a640*/  ISETP.GT.U32.AND P4, PT, R2, R57, PT ;  /* 0x000000390200720c */ /* 0x000fe20003f84070 */
[----:B------:R-:W-:Y:S01]  /*1a650*/  @!P5 IMAD.IADD R137, R137, 0x1, -R2 ;  /* 0x000000018989d824 */ /* 0x000fe200078e0a02 */
[----:B------:R-:W-:Y:S01]  /*1a660*/  ISETP.GE.AND P5, PT, R223, RZ, PT ;  /* 0x000000ffdf00720c */ /* 0x000fe20003fa6270 */
[----:B------:R-:W-:Y:S01]  /*1a670*/  IMAD.HI.U32 R246, R4, R161, RZ ;  /* 0x000000a104f67227 */ /* 0x000fe200078e00ff */
[----:B------:R-:W2:Y:S01]  /*1a680*/  LDL R223, [R1+0x1f80] ;  /* 0x001f800001df7983 */ /* 0x000ea20000100800 */
[----:B------:R-:W-:-:S02]  /*1a690*/  IABS R251, R252 ;  /* 0x000000fc00fb7213 */ /* 0x000fc40000000000 */
[----:B------:R-:W-:Y:S01]  /*1a6a0*/  @!P2 IMAD.IADD R184, R184, 0x1, -R2 ;  /* 0x00000001b8b8a824 */ /* 0x000fe200078e0a02 */
[----:B------:R-:W-:Y:S01]  /*1a6b0*/  ISETP.GE.AND P2, PT, R192, RZ, PT ;  /* 0x000000ffc000720c */ /* 0x000fe20003f46270 */
[----:B------:R-:W-:-:S04]  /*1a6c0*/  IMAD.HI.U32 R192, R4, R114, RZ ;  /* 0x0000007204c07227 */ /* 0x000fc800078e00ff */
[----:B------:R-:W-:Y:S02]  /*1a6d0*/  @!P4 IMAD.IADD R57, R57, 0x1, -R2 ;  /* 0x000000013939c824 */ /* 0x000fe400078e0a02 */
[----:B------:R-:W-:Y:S02]  /*1a6e0*/  IMAD.MOV R192, RZ, RZ, -R192 ;  /* 0x000000ffffc07224 */ /* 0x000fe400078e0ac0 */
[----:B------:R-:W-:Y:S01]  /*1a6f0*/  IMAD.MOV R246, RZ, RZ, -R246 ;  /* 0x000000fffff67224 */ /* 0x000fe200078e0af6 */
[C---:B------:R-:W-:Y:S01]  /*1a700*/  ISETP.GT.U32.AND P4, PT, R2.reuse, R57, PT ;  /* 0x000000390200720c */ /* 0x040fe20003f84070 */
[C---:B------:R-:W-:Y:S01]  /*1a710*/  IMAD R114, R2.reuse, R192, R114 ;  /* 0x000000c002727224 */ /* 0x040fe200078e0272 */
[----:B------:R-:W-:Y:S01]  /*1a720*/  IABS R192, R231 ;  /* 0x000000e700c07213 */ /* 0x000fe20000000000 */
[----:B------:R-:W-:Y:S02]  /*1a730*/  IMAD R161, R2, R246, R161 ;  /* 0x000000f602a17224 */ /* 0x000fe400078e02a1 */
[----:B------:R-:W-:-:S02]  /*1a740*/  VIADD R229, R3, 0x4 ;  /* 0x0000000403e57836 */ /* 0x000fc40000000000 */
[----:B------:R-:W-:-:S04]  /*1a750*/  IMAD.HI.U32 R246, R4, R192, RZ ;  /* 0x000000c004f67227 */ /* 0x000fc800078e00ff */
[----:B-1----:R-:W-:-:S04]  /*1a760*/  IMAD.HI.U32 R0, R4, R251, RZ ;  /* 0x000000fb04007227 */ /* 0x002fc800078e00ff */
[----:B------:R-:W-:Y:S01]  /*1a770*/  @!P4 IMAD.IADD R57, R57, 0x1, -R2 ;  /* 0x000000013939c824 */ /* 0x000fe200078e0a02 */
[----:B------:R-:W-:Y:S01]  /*1a780*/  ISETP.GT.U32.AND P4, PT, R2, R114, PT ;  /* 0x000000720200720c */ /* 0x000fe20003f84070 */
[----:B------:R-:W-:Y:S01]  /*1a790*/  @!P0 IMAD.MOV R154, RZ, RZ, -R154 ;  /* 0x000000ffff9a8224 */ /* 0x000fe200078e0a9a */
[----:B------:R-:W-:Y:S01]  /*1a7a0*/  ISETP.GE.AND P0, PT, R250, RZ, PT ;  /* 0x000000fffa00720c */ /* 0x000fe20003f06270 */
[----:B------:R-:W-:Y:S01]  /*1a7b0*/  IMAD.MOV R246, RZ, RZ, -R246 ;  /* 0x000000fffff67224 */ /* 0x000fe200078e0af6 */
[----:B------:R-:W-:Y:S01]  /*1a7c0*/  IABS R250, R229 ;  /* 0x000000e500fa7213 */ /* 0x000fe20000000000 */
[----:B------:R-:W-:Y:S02]  /*1a7d0*/  IMAD.MOV R6, RZ, RZ, -R0 ;  /* 0x000000ffff067224 */ /* 0x000fe400078e0a00 */
[----:B------:R-:W-:-:S04]  /*1a7e0*/  IMAD.HI.U32 R0, R4, R248, RZ ;  /* 0x000000f804007227 */ /* 0x000fc800078e00ff */
[----:B------:R-:W-:Y:S01]  /*1a7f0*/  @!P1 IMAD.MOV R184, RZ, RZ, -R184 ;  /* 0x000000ffffb89224 */ /* 0x000fe200078e0ab8 */
[----:B------:R-:W-:Y:S01]  /*1a800*/  ISETP.GE.AND P1, PT, R247, RZ, PT ;  /* 0x000000fff700720c */ /* 0x000fe20003f26270 */
[----:B------:R-:W-:Y:S01]  /*1a810*/  @!P4 IMAD.IADD R114, R114, 0x1, -R2 ;  /* 0x000000017272c824 */ /* 0x000fe200078e0a02 */
[C---:B------:R-:W-:Y:S01]  /*1a820*/  ISETP.GT.U32.AND P4, PT, R2.reuse, R161, PT ;  /* 0x000000a10200720c */ /* 0x040fe20003f84070 */
[----:B------:R-:W-:Y:S02]  /*1a830*/  IMAD R192, R2, R246, R192 ;  /* 0x000000f602c07224 */ /* 0x000fe400078e02c0 */
[----:B------:R-:W-:Y:S02]  /*1a840*/  IMAD.MOV R246, RZ, RZ, -R0 ;  /* 0x000000fffff67224 */ /* 0x000fe400078e0a00 */
[----:B------:R-:W-:Y:S02]  /*1a850*/  VIADD R225, R3, 0x2 ;  /* 0x0000000203e17836 */ /* 0x000fe40000000000 */
[----:B------:R-:W-:-:S04]  /*1a860*/  IMAD.HI.U32 R247, R4, R250, RZ ;  /* 0x000000fa04f77227 */ /* 0x000fc800078e00ff */
[C---:B------:R-:W-:Y:S02]  /*1a870*/  IMAD R251, R2.reuse, R6, R251 ;  /* 0x0000000602fb7224 */ /* 0x040fe400078e02fb */
[----:B------:R-:W-:Y:S02]  /*1a880*/  @!P4 IMAD.IADD R161, R161, 0x1, -R2 ;  /* 0x00000001a1a1c824 */ /* 0x000fe400078e0a02 */
[C---:B------:R-:W-:Y:S02]  /*1a890*/  IMAD R248, R2.reuse, R246, R248 ;  /* 0x000000f602f87224 */ /* 0x040fe400078e02f8 */
[----:B------:R-:W-:Y:S01]  /*1a8a0*/  IMAD.MOV R247, RZ, RZ, -R247 ;  /* 0x000000fffff77224 */ /* 0x000fe200078e0af7 */
[C---:B------:R-:W-:Y:S02]  /*1a8b0*/  ISETP.GT.U32.AND P4, PT, R2.reuse, R161, PT ;  /* 0x000000a10200720c */ /* 0x040fe40003f84070 */
[----:B------:R-:W-:Y:S01]  /*1a8c0*/  IABS R246, R225 ;  /* 0x000000e100f67213 */ /* 0x000fe20000000000 */
[----:B------:R-:W-:-:S10]  /*1a8d0*/  IMAD R250, R2, R247, R250 ;  /* 0x000000f702fa7224 */ /* 0x000fd400078e02fa */
[----:B------:R-:W-:Y:S01]  /*1a8e0*/  @!P4 IMAD.IADD R161, R161, 0x1, -R2 ;  /* 0x00000001a1a1c824 */ /* 0x000fe200078e0a02 */
[----:B------:R-:W-:Y:S01]  /*1a8f0*/  ISETP.GE.AND P4, PT, R227, RZ, PT ;  /* 0x000000ffe300720c */ /* 0x000fe20003f86270 */
[----:B------:R-:W-:Y:S02]  /*1a900*/  VIADD R227, R3, 0x1 ;  /* 0x0000000103e37836 */ /* 0x000fe40000000000 */
[----:B------:R-:W-:-:S03]  /*1a910*/  IMAD.HI.U32 R247, R4, R246, RZ ;  /* 0x000000f604f77227 */ /* 0x000fc600078e00ff */
[----:B------:R-:W-:Y:S01]  /*1a920*/  IABS R8, R227 ;  /* 0x000000e300087213 */ /* 0x000fe20000000000 */
[----:B------:R-:W-:-:S04]  /*1a930*/  IMAD.MOV R6, RZ, RZ, -R247 ;  /* 0x000000ffff067224 */ /* 0x000fc800078e0af7 */
[----:B------:R-:W-:Y:S02]  /*1a940*/  IMAD.MOV.U32 R247, RZ, RZ, R8 ;  /* 0x000000fffff77224 */ /* 0x000fe400078e0008 */
[----:B--2---:R-:W-:Y:S01]  /*1a950*/  VIADD R0, R223, 0x20000 ;  /* 0x00020000df007836 */ /* 0x004fe20000000000 */
[----:B------:R-:W-:Y:S02]  /*1a960*/  SHF.R.U32.HI R8, RZ, 0x4, R223 ;  /* 0x00000004ff087819 */ /* 0x000fe400000116df */
[----:B------:R-:W2:Y:S01]  /*1a970*/  LDL.LU R223, [R1+0x510] ;  /* 0x0005100001df7983 */ /* 0x000ea20000300800 */
[----:B------:R-:W-:Y:S01]  /*1a980*/  @!P3 IMAD.MOV R238, RZ, RZ, -R238 ;  /* 0x000000ffffeeb224 */ /* 0x000fe200078e0aee */
[C---:B------:R-:W-:Y:S01]  /*1a990*/  ISETP.GT.U32.AND P3, PT, R2.reuse, R137, PT ;  /* 0x000000890200720c */ /* 0x040fe20003f64070 */
[----:B------:R-:W-:Y:S01]  /*1a9a0*/  @!P2 IMAD.MOV R215, RZ, RZ, -R215 ;  /* 0x000000ffffd7a224 */ /* 0x000fe200078e0ad7 */
[C---:B------:R-:W-:Y:S01]  /*1a9b0*/  ISETP.GT.U32.AND P2, PT, R2.reuse, R114, PT ;  /* 0x000000720200720c */ /* 0x040fe20003f44070 */
[----:B------:R-:W-:Y:S01]  /*1a9c0*/  @!P0 IMAD.MOV R200, RZ, RZ, -R200 ;  /* 0x000000ffffc88224 */ /* 0x000fe200078e0ac8 */
[----:B------:R-:W-:-:S09]  /*1a9d0*/  ISETP.GT.U32.AND P0, PT, R2, R88, PT ;  /* 0x000000580200720c */ /* 0x000fd20003f04070 */
[--C-:B------:R-:W-:Y:S01]  /*1a9e0*/  @!P3 IMAD.IADD R137, R137, 0x1, -R2.reuse ;  /* 0x000000018989b824 */ /* 0x100fe200078e0a02 */
[----:B------:R-:W-:Y:S01]  /*1a9f0*/  ISETP.GT.U32.AND P3, PT, R2, R248, PT ;  /* 0x000000f80200720c */ /* 0x000fe20003f64070 */
[--C-:B------:R-:W-:Y:S01]  /*1aa00*/  @!P2 IMAD.IADD R114, R114, 0x1, -R2.reuse ;  /* 0x000000017272a824 */ /* 0x100fe200078e0a02 */
[----:B------:R-:W-:Y:S01]  /*1aa10*/  ISETP.GT.U32.AND P2, PT, R2, R251, PT ;  /* 0x000000fb0200720c */ /* 0x000fe20003f44070 */
[----:B------:R-:W-:-:S04]  /*1aa20*/  @!P0 IMAD.IADD R88, R88, 0x1, -R2 ;  /* 0x0000000158588824 */ /* 0x000fc800078e0a02 */
[----:B------:R-:W-:-:S06]  /*1aa30*/  @!P5 IMAD.MOV R88, RZ, RZ, -R88 ;  /* 0x000000ffff58d224 */ /* 0x000fcc00078e0a58 */
[--C-:B------:R-:W-:Y:S02]  /*1aa40*/  @!P3 IMAD.IADD R248, R248, 0x1, -R2.reuse ;  /* 0x00000001f8f8b824 */ /* 0x100fe400078e0a02 */
[----:B------:R-:W-:-:S03]  /*1aa50*/  @!P2 IMAD.IADD R251, R251, 0x1, -R2 ;  /* 0x00000001fbfba824 */ /* 0x000fc600078e0a02 */
[----:B------:R-:W-:Y:S01]  /*1aa60*/  ISETP.GT.U32.AND P5, PT, R2, R248, PT ;  /* 0x000000f80200720c */ /* 0x000fe20003fa4070 */
[----:B------:R-:W-:Y:S01]  /*1aa70*/  IMAD.HI.U32 R4, R4, R247, RZ ;  /* 0x000000f704047227 */ /* 0x000fe200078e00ff */
[----:B------:R-:W-:Y:S02]  /*1aa80*/  ISETP.GT.U32.AND P3, PT, R2, R251, PT ;  /* 0x000000fb0200720c */ /* 0x000fe40003f64070 */
[----:B------:R-:W-:Y:S01]  /*1aa90*/  SHF.R.U32.HI R0, RZ, 0x4, R0 ;  /* 0x00000004ff007819 */ /* 0x000fe20000011600 */
[----:B------:R-:W-:-:S03]  /*1aaa0*/  IMAD.MOV R4, RZ, RZ, -R4 ;  /* 0x000000ffff047224 */ /* 0x000fc600078e0a04 */
[----:B------:R-:W-:Y:S01]  /*1aab0*/  SGXT.U32 R17, R0, 0xe ;  /* 0x0000000e0011781a */ /* 0x000fe20000000000 */
[----:B------:R-:W-:Y:S02]  /*1aac0*/  IMAD R246, R2, R6, R246 ;  /* 0x0000000602f67224 */ /* 0x000fe400078e02f6 */
[----:B------:R-:W-:Y:S02]  /*1aad0*/  IMAD.MOV.U32 R6, RZ, RZ, RZ ;  /* 0x000000ffff067224 */ /* 0x000fe400078e00ff */
[----:B------:R-:W-:Y:S01]  /*1aae0*/  @!P5 IMAD.IADD R248, R248, 0x1, -R2 ;  /* 0x00000001f8f8d824 */ /* 0x000fe200078e0a02 */
[----:B------:R-:W-:Y:S01]  /*1aaf0*/  IADD3 R13, P5, R17, 0x80, RZ ;  /* 0x00000080110d7810 */ /* 0x000fe20007fbe0ff */
[----:B------:R-:W-:Y:S02]  /*1ab00*/  IMAD R247, R2, R4, R247 ;  /* 0x0000000402f77224 */ /* 0x000fe400078e02f7 */
[----:B------:R-:W-:Y:S01]  /*1ab10*/  @!P6 IMAD.MOV R26, RZ, RZ, -R26 ;  /* 0x000000ffff1ae224 */ /* 0x000fe200078e0a1a */
[----:B------:R-:W-:Y:S01]  /*1ab20*/  IADD3.X R10, R6, 0x40000040, RZ, P5, !PT ;  /* 0x40000040060a7810 */ /* 0x000fe20002ffe4ff */
[----:B------:R-:W-:Y:S01]  /*1ab30*/  @!P1 IMAD.MOV R57, RZ, RZ, -R57 ;  /* 0x000000ffff399224 */ /* 0x000fe200078e0a39 */
[C---:B------:R-:W-:Y:S01]  /*1ab40*/  ISETP.GT.U32.AND P6, PT, R2.reuse, R192, PT ;  /* 0x000000c00200720c */ /* 0x040fe20003fc4070 */
[----:B------:R-:W-:Y:S01]  /*1ab50*/  @!P3 IMAD.IADD R251, R251, 0x1, -R2 ;  /* 0x00000001fbfbb824 */ /* 0x000fe200078e0a02 */
[----:B------:R-:W-:-:S02]  /*1ab60*/  ISETP.GT.U32.AND P1, PT, R2, R250, PT ;  /* 0x000000fa0200720c */ /* 0x000fc40003f24070 */
[C---:B------:R-:W-:Y:S02]  /*1ab70*/  ISETP.GT.U32.AND P3, PT, R2.reuse, R246, PT ;  /* 0x000000f60200720c */ /* 0x040fe40003f64070 */
[----:B------:R-:W-:Y:S02]  /*1ab80*/  ISETP.GT.U32.AND P5, PT, R2, R247, PT ;  /* 0x000000f70200720c */ /* 0x000fe40003fa4070 */
[----:B------:R-:W-:Y:S02]  /*1ab90*/  ISETP.GE.AND P0, PT, R235, RZ, PT ;  /* 0x000000ffeb00720c */ /* 0x000fe40003f06270 */
[----:B------:R-:W-:Y:S02]  /*1aba0*/  SGXT.U32 R4, R8, 0xe ;  /* 0x0000000e0804781a */ /* 0x000fe40000000000 */
[----:B------:R-:W2:Y:S01]  /*1abb0*/  LDC R8, c[0x0][0x234] ;  /* 0x00008d00ff087b82 */ /* 0x000ea20000000800 */
[--C-:B------:R-:W-:Y:S02]  /*1abc0*/  @!P6 IMAD.IADD R192, R192, 0x1, -R2.reuse ;  /* 0x00000001c0c0e824 */ /* 0x100fe400078e0a02 */
[----:B------:R-:W-:-:S02]  /*1abd0*/  @!P1 IMAD.IADD R250, R250, 0x1, -R2 ;  /* 0x00000001fafa9824 */ /* 0x000fc400078e0a02 */
[--C-:B------:R-:W-:Y:S02]  /*1abe0*/  @!P3 IMAD.IADD R246, R246, 0x1, -R2.reuse ;  /* 0x00000001f6f6b824 */ /* 0x100fe400078e0a02 */
[----:B------:R-:W-:Y:S01]  /*1abf0*/  @!P5 IMAD.IADD R247, R247, 0x1, -R2 ;  /* 0x00000001f7f7d824 */ /* 0x000fe200078e0a02 */
[----:B------:R-:W-:Y:S01]  /*1ac00*/  ISETP.GE.AND P3, PT, R252, RZ, PT ;  /* 0x000000fffc00720c */ /* 0x000fe20003f66270 */
[----:B------:R-:W-:Y:S01]  /*1ac10*/  @!P4 IMAD.MOV R137, RZ, RZ, -R137 ;  /* 0x000000ffff89c224 */ /* 0x000fe200078e0a89 */
[C---:B------:R-:W-:Y:S01]  /*1ac20*/  ISETP.GT.U32.AND P1, PT, R2.reuse, R192, PT ;  /* 0x000000c00200720c */ /* 0x040fe20003f24070 */
[----:B------:R-:W1:Y:S01]  /*1ac30*/  S2R R252, SR_TID.X ;  /* 0x0000000000fc7919 */ /* 0x000e620000002100 */
[C---:B------:R-:W-:Y:S01]  /*1ac40*/  ISETP.GT.U32.AND P2, PT, R2.reuse, R250, PT ;  /* 0x000000fa0200720c */ /* 0x040fe20003f44070 */
[----:B------:R-:W-:Y:S01]  /*1ac50*/  IMAD.MOV.U32 R0, RZ, RZ, RZ ;  /* 0x000000ffff007224 */ /* 0x000fe200078e00ff */
[C---:B------:R-:W-:Y:S01]  /*1ac60*/  ISETP.GT.U32.AND P4, PT, R2.reuse, R246, PT ;  /* 0x000000f60200720c */ /* 0x040fe20003f84070 */
[----:B------:R-:W-:Y:S01]  /*1ac70*/  @!P0 IMAD.MOV R114, RZ, RZ, -R114 ;  /* 0x000000ffff728224 */ /* 0x000fe200078e0a72 */
[----:B------:R-:W-:-:S02]  /*1ac80*/  ISETP.GT.U32.AND P5, PT, R2, R247, PT ;  /* 0x000000f70200720c */ /* 0x000fc40003fa4070 */
[----:B------:R-:W-:-:S04]  /*1ac90*/  IADD3 R15, P0, R4, 0x2, RZ ;  /* 0x00000002040f7810 */ /* 0x000fc80007f1e0ff */
[----:B------:R-:W-:Y:S02]  /*1aca0*/  IADD3.X R11, R0, 0x40000040, RZ, P0, !PT ;  /* 0x40000040000b7810 */ /* 0x000fe400007fe4ff */
[----:B------:R-:W-:Y:S01]  /*1acb0*/  ISETP.GE.AND P0, PT, R225, RZ, PT ;  /* 0x000000ffe100720c */ /* 0x000fe20003f06270 */
[--C-:B------:R-:W-:Y:S01]  /*1acc0*/  @!P1 IMAD.IADD R192, R192, 0x1, -R2.reuse ;  /* 0x00000001c0c09824 */ /* 0x100fe200078e0a02 */
[----:B------:R-:W3:Y:S01]  /*1acd0*/  LDC R225, c[0x0][0x230] ;  /* 0x00008c00ffe17b82 */ /* 0x000ee20000000800 */
[--C-:B------:R-:W-:Y:S02]  /*1ace0*/  @!P2 IMAD.IADD R250, R250, 0x1, -R2.reuse ;  /* 0x00000001fafaa824 */ /* 0x100fe400078e0a02 */
[--C-:B------:R-:W-:Y:S02]  /*1acf0*/  @!P4 IMAD.IADD R246, R246, 0x1, -R2.reuse ;  /* 0x00000001f6f6c824 */ /* 0x100fe400078e0a02 */
[----:B------:R-:W-:Y:S01]  /*1ad00*/  @!P5 IMAD.IADD R247, R247, 0x1, -R2 ;  /* 0x00000001f7f7d824 */ /* 0x000fe200078e0a02 */
[----:B0-----:R0:W-:Y:S01]  /*1ad10*/  STL [R1+0xe4], R73 ;  /* 0x0000e44901007387 */ /* 0x0011e20000100800 */
[----:B------:R-:W-:Y:S01]  /*1ad20*/  IMAD.MOV.U32 R6, RZ, RZ, R72 ;  /* 0x000000ffff067224 */ /* 0x000fe200078e0048 */
[----:B------:R-:W-:Y:S01]  /*1ad30*/  ISETP.GE.AND P5, PT, R3, RZ, PT ;  /* 0x000000ff0300720c */ /* 0x000fe20003fa6270 */
[----:B------:R-:W4:Y:S01]  /*1ad40*/  LDC R0, c[0x0][0x23c] ;  /* 0x00008f00ff007b82 */ /* 0x000f220000000800 */
[----:B0-----:R-:W2:Y:S01]  /*1ad50*/  LDL.LU.64 R72, [R1+0x2088] ;  /* 0x0020880001487983 */ /* 0x001ea20000300a00 */
[C---:B-1----:R-:W-:Y:S01]  /*1ad60*/  IMAD.SHL.U32 R21, R252.reuse, 0x2, RZ ;  /* 0x00000002fc157824 */ /* 0x042fe200078e00ff */
[----:B------:R-:W-:Y:S01]  /*1ad70*/  LOP3.LUT R19, R252, 0x40, RZ, 0xc0, !PT ;  /* 0x00000040fc137812 */ /* 0x000fe200078ec0ff */
[----:B---3--:R-:W-:-:S03]  /*1ad80*/  VIADD R225, R225, 0x7f ;  /* 0x0000007fe1e17836 */ /* 0x008fc60000000000 */
[----:B------:R-:W-:Y:S02]  /*1ad90*/  LOP3.LUT R21, R21, 0x7e, RZ, 0xc0, !PT ;  /* 0x0000007e15157812 */ /* 0x000fe400078ec0ff */
[----:B------:R-:W-:-:S04]  /*1ada0*/  SHF.R.S32.HI R23, RZ, 0x1f, R225 ;  /* 0x0000001fff177819 */ /* 0x000fc800000114e1 */
[----:B------:R-:W-:Y:S01]  /*1adb0*/  LEA.HI R25, R23, R225, RZ, 0x7 ;  /* 0x000000e117197211 */ /* 0x000fe200078f38ff */
[C-C-:B------:R-:W-:Y:S01]  /*1adc0*/  IMAD R23, R19.reuse, 0x100, R21.reuse ;  /* 0x0000010013177824 */ /* 0x140fe200078e0215 */
[----:B------:R-:W-:Y:S01]  /*1add0*/  R2UR UR7, R4 ;  /* 0x00000000040772ca */ /* 0x000fe200000e0000 */
[----:B------:R-:W-:Y:S01]  /*1ade0*/  IMAD R4, R19, 0x200, R21 ;  /* 0x0000020013047824 */ /* 0x000fe200078e0215 */
[----:B------:R-:W-:Y:S02]  /*1adf0*/  ISETP.GE.AND P1, PT, R231, RZ, PT ;  /* 0x000000ffe700720c */ /* 0x000fe40003f26270 */
[----:B------:R-:W-:Y:S02]  /*1ae00*/  R2UR UR6, R17 ;  /* 0x00000000110672ca */ /* 0x000fe400000e0000 */
[----:B------:R-:W-:Y:S02]  /*1ae10*/  LOP3.LUT R252, R252, 0x7f, RZ, 0xc0, !PT ;  /* 0x0000007ffcfc7812 */ /* 0x000fe400078ec0ff */
[----:B------:R-:W-:-:S02]  /*1ae20*/  R2UR UR38, R15 ;  /* 0x000000000f2672ca */ /* 0x000fc400000e0000 */
[----:B------:R-:W-:Y:S01]  /*1ae30*/  R2UR UR36, R13 ;  /* 0x000000000d2472ca */ /* 0x000fe200000e0000 */
[----:B----4-:R-:W-:Y:S01]  /*1ae40*/  IMAD R0, R252, R0, RZ ;  /* 0x00000000fc007224 */ /* 0x010fe200078e02ff */
[----:B------:R-:W-:Y:S02]  /*1ae50*/  R2UR UR39, R11 ;  /* 0x000000000b2772ca */ /* 0x000fe400000e0000 */
[----:B------:R-:W-:Y:S01]  /*1ae60*/  R2UR UR37, R10 ;  /* 0x000000000a2572ca */ /* 0x000fe200000e0000 */
[----:B------:R-:W-:Y:S01]  /*1ae70*/  @!P1 IMAD.MOV R192, RZ, RZ, -R192 ;  /* 0x000000ffffc09224 */ /* 0x000fe200078e0ac0 */
[----:B------:R-:W-:Y:S02]  /*1ae80*/  ISETP.GE.AND P6, PT, R233, RZ, PT ;  /* 0x000000ffe900720c */ /* 0x000fe40003fc6270 */
[----:B------:R-:W-:Y:S02]  /*1ae90*/  ISETP.GE.AND P2, PT, R229, RZ, PT ;  /* 0x000000ffe500720c */ /* 0x000fe40003f46270 */
[----:B------:R-:W-:Y:S01]  /*1aea0*/  ISETP.GE.AND P4, PT, R227, RZ, PT ;  /* 0x000000ffe300720c */ /* 0x000fe20003f86270 */
[----:B--2---:R-:W-:-:S05]  /*1aeb0*/  IMAD R2, R223, R8, RZ ;  /* 0x00000008df027224 */ /* 0x004fca00078e02ff */
[----:B------:R-:W-:Y:S04]  /*1aec0*/  STL [R1+0xbc], R2 ;  /* 0x0000bc0201007387 */ /* 0x000fe80000100800 */
[----:B------:R0:W-:Y:S02]  /*1aed0*/  STL [R1+0x1f8c], R3 ;  /* 0x001f8c0301007387 */ /* 0x0001e40000100800 */
[----:B0-----:R-:W0:Y:S02]  /*1aee0*/  LDC.64 R2, c[0x0][0x210] ;  /* 0x00008400ff027b82 */ /* 0x001e240000000a00 */
[----:B0-----:R0:W-:Y:S04]  /*1aef0*/  STL [R1+0xc0], R2 ;  /* 0x0000c00201007387 */ /* 0x0011e80000100800 */
[----:B------:R-:W2:Y:S04]  /*1af00*/  LDL.LU R27, [R1+0x720] ;  /* 0x00072000011b7983 */ /* 0x000ea80000300800 */
[----:B------:R-:W3:Y:S04]  /*1af10*/  LDL.LU R25, [R1+0x71c] ;  /* 0x00071c0001197983 */ /* 0x000ee80000300800 */
[----:B------:R-:W4:Y:S04]  /*1af20*/  LDL.LU R23, [R1+0x718] ;  /* 0x0007180001177983 */ /* 0x000f280000300800 */
[----:B------:R-:W4:Y:S04]  /*1af30*/  LDL.LU R21, [R1+0x714] ;  /* 0x0007140001157983 */ /* 0x000f280000300800 */
[----:B------:R-:W4:Y:S04]  /*1af40*/  LDL.LU R19, [R1+0x710] ;  /* 0x0007100001137983 */ /* 0x000f280000300800 */
[----:B------:R-:W4:Y:S04]  /*1af50*/  LDL.LU R17, [R1+0x708] ;  /* 0x0007080001117983 */ /* 0x000f280000300800 */
[----:B------:R-:W4:Y:S04]  /*1af60*/  LDL.LU R15, [R1+0x704] ;  /* 0x00070400010f7983 */ /* 0x000f280000300800 */
[----:B------:R-:W4:Y:S04]  /*1af70*/  LDL.LU R13, [R1+0x6f4] ;  /* 0x0006f400010d7983 */ /* 0x000f280000300800 */
[----:B------:R-:W4:Y:S01]  /*1af80*/  LDL.LU R11, [R1+0x6ec] ;  /* 0x0006ec00010b7983 */ /* 0x000f220000300800 */
[----:B0-----:R-:W-:-:S03]  /*1af90*/  LEA R2, P1, R0, R6, 0x1 ;  /* 0x0000000600027211 */ /* 0x001fc600078208ff */
[----:B------:R-:W4:Y:S04]  /*1afa0*/  LDL.LU R10, [R1+0x6e0] ;  /* 0x0006e000010a7983 */ /* 0x000f280000300800 */
        /* <DEDUP_REMOVED lines=15> */
[----:B------:R-:W4:Y:S01]  /*1b0a0*/  LDL.LU R252, [R1+0x67c] ;  /* 0x00067c0001fc7983 */ /* 0x000f220000300800 */
[----:B------:R-:W-:Y:S01]  /*1b0b0*/  @!P6 IMAD.MOV R161, RZ, RZ, -R161 ;  /* 0x000000ffffa1e224 */ /* 0x000fe200078e0aa1 */
[----:B------:R-:W-:-:S02]  /*1b0c0*/  ISETP.NE.AND P6, PT, R249, RZ, PT ;  /* 0x000000fff900720c */ /* 0x000fc40003fc5270 */
[----:B------:R-:W-:Y:S01]  /*1b0d0*/  LOP3.LUT R249, RZ, R249, RZ, 0x33, !PT ;  /* 0x000000f9fff97212 */ /* 0x000fe200078e33ff */
[----:B------:R-:W-:Y:S01]  /*1b0e0*/  IMAD.MOV.U32 R4, RZ, RZ, R3 ;  /* 0x000000ffff047224 */ /* 0x000fe200078e0003 */
[----:B------:R4:W-:Y:S02]  /*1b0f0*/  STL [R1+0x1f98], R2 ;  /* 0x001f980201007387 */ /* 0x0009e40000100800 */
[C---:B--2---:R-:W-:Y:S02]  /*1b100*/  SEL R3, R249.reuse, R27, !P6 ;  /* 0x0000001bf9037207 */ /* 0x044fe40007000000 */
[----:B---3--:R-:W-:-:S03]  /*1b110*/  SEL R25, R249, R25, !P6 ;  /* 0x00000019f9197207 */ /* 0x008fc60007000000 */
[----:B------:R0:W-:Y:S01]  /*1b120*/  STL [R1+0x244], R3 ;  /* 0x0002440301007387 */ /* 0x0001e20000100800 */
[----:B----4-:R-:W-:-:S03]  /*1b130*/  SEL R2, R249, R23, !P6 ;  /* 0x00000017f9027207 */ /* 0x010fc60007000000 */
[----:B------:R-:W-:Y:S04]  /*1b140*/  STL [R1+0x250], R25 ;  /* 0x0002501901007387 */ /* 0x000fe80000100800 */
[----:B------:R1:W-:Y:S01]  /*1b150*/  STL [R1+0x260], R2 ;  /* 0x0002600201007387 */ /* 0x0003e20000100800 */
[C---:B0-----:R-:W-:Y:S02]  /*1b160*/  SEL R3, R249.reuse, R21, !P6 ;  /* 0x00000015f9037207 */ /* 0x041fe40007000000 */
[----:B------:R-:W-:-:S03]  /*1b170*/  SEL R19, R249, R19, !P6 ;  /* 0x00000013f9137207 */ /* 0x000fc60007000000 */
[----:B------:R0:W-:Y:S01]  /*1b180*/  STL [R1+0x268], R3 ;  /* 0x0002680301007387 */ /* 0x0001e20000100800 */
[----:B-1----:R-:W-:-:S03]  /*1b190*/  SEL R2, R249, R17, !P6 ;  /* 0x00000011f9027207 */ /* 0x002fc60007000000 */
[----:B------:R-:W-:Y:S01]  /*1b1a0*/  STL [R1+0x270], R19 ;  /* 0x0002701301007387 */ /* 0x000fe20000100800 */
[----:B------:R-:W-:-:S03]  /*1b1b0*/  SEL R13, R249, R13, !P6 ;  /* 0x0000000df90d7207 */ /* 0x000fc60007000000 */
[----:B------:R1:W-:Y:S01]  /*1b1c0*/  STL [R1+0x278], R2 ;  /* 0x0002780201007387 */ /* 0x0003e20000100800 */
[----:B0-----:R-:W-:-:S05]  /*1b1d0*/  SEL R3, R249, R15, !P6 ;  /* 0x0000000ff9037207 */ /* 0x001fca0007000000 */
        /* <DEDUP_REMOVED lines=8> */
[----:B------:R-:W-:Y:S04]  /*1b260*/  STL [R1+0x2a0], R8 ;  /* 0x0002a00801007387 */ /* 0x000fe80000100800 */
[----:B------:R1:W-:Y:S01]  /*1b270*/  STL [R1+0x2ac], R2 ;  /* 0x0002ac0201007387 */ /* 0x0003e20000100800 */
[C---:B0-----:R-:W-:Y:S02]  /*1b280*/  SEL R3, R249.reuse, R0, !P6 ;  /* 0x00000000f9037207 */ /* 0x041fe40007000000 */
[----:B------:R-:W-:-:S03]  /*1b290*/  SEL R0, R249, R245, !P6 ;  /* 0x000000f5f9007207 */ /* 0x000fc60007000000 */
[----:B------:R0:W-:Y:S01]  /*1b2a0*/  STL [R1+0x2b4], R3 ;  /* 0x0002b40301007387 */ /* 0x0001e20000100800 */
[----:B-1----:R-:W-:-:S03]  /*1b2b0*/  SEL R2, R249, R243, !P6 ;  /* 0x000000f3f9027207 */ /* 0x002fc60007000000 */
[----:B------:R1:W-:Y:S04]  /*1b2c0*/  STL [R1+0x2b8], R0 ;  /* 0x0002b80001007387 */ /* 0x0003e80000100800 */
[----:B------:R2:W-:Y:S01]  /*1b2d0*/  STL [R1+0x2c0], R2 ;  /* 0x0002c00201007387 */ /* 0x0005e20000100800 */
[C---:B0-----:R-:W-:Y:S02]  /*1b2e0*/  SEL R3, R249.reuse, R241, !P6 ;  /* 0x000000f1f9037207 */ /* 0x041fe40007000000 */
[----:B-1----:R-:W-:-:S03]  /*1b2f0*/  SEL R0, R249, R239, !P6 ;  /* 0x000000eff9007207 */ /* 0x002fc60007000000 */
[----:B------:R0:W-:Y:S01]  /*1b300*/  STL [R1+0x2d0], R3 ;  /* 0x0002d00301007387 */ /* 0x0001e20000100800 */
[----:B--2---:R-:W-:-:S03]  /*1b310*/  SEL R2, R249, R237, !P6 ;  /* 0x000000edf9027207 */ /* 0x004fc60007000000 */
        /* <DEDUP_REMOVED lines=15> */
[C---:B-1----:R-:W-:Y:S01]  /*1b410*/  SEL R0, R249.reuse, R252, !P6 ;  /* 0x000000fcf9007207 */ /* 0x042fe20007000000 */
[----:B--2---:R-:W2:Y:S04]  /*1b420*/  LDL.LU R2, [R1+0x678] ;  /* 0x0006780001027983 */ /* 0x004ea80000300800 */
[----:B------:R0:W-:Y:S04]  /*1b430*/  STL [R1+0x310], R3 ;  /* 0x0003100301007387 */ /* 0x0001e80000100800 */
[----:B0-----:R-:W3:Y:S04]  /*1b440*/  LDL.LU R3, [R1+0x670] ;  /* 0x0006700001037983 */ /* 0x001ee80000300800 */
[----:B------:R0:W-:Y:S04]  /*1b450*/  STL [R1+0x318], R0 ;  /* 0x0003180001007387 */ /* 0x0001e80000100800 */
        /* <DEDUP_REMOVED lines=15> */
[----:B0-----:R-:W4:Y:S04]  /*1b550*/  LDL.LU R0, [R1+0x608] ;  /* 0x0006080001007983 */ /* 0x001f280000300800 */
        /* <DEDUP_REMOVED lines=13> */
[----:B--2---:R-:W-:-:S05]  /*1b630*/  SEL R2, R249, R2, !P6 ;  /* 0x00000002f9027207 */ /* 0x004fca0007000000 */
[----:B------:R3:W-:Y:S02]  /*1b640*/  STL [R1+0x324], R2 ;  /* 0x0003240201007387 */ /* 0x0007e40000100800 */
[----:B---3--:R-:W-:-:S05]  /*1b650*/  SEL R2, R249, R3, !P6 ;  /* 0x00000003f9027207 */ /* 0x008fca0007000000 */
[----:B------:R0:W-:Y:S01]  /*1b660*/  STL [R1+0x330], R2 ;  /* 0x0003300201007387 */ /* 0x0001e20000100800 */
[C---:B----4-:R-:W-:Y:S02]  /*1b670*/  SEL R3, R249.reuse, R33, !P6 ;  /* 0x00000021f9037207 */ /* 0x050fe40007000000 */
[----:B------:R-:W-:-:S03]  /*1b680*/  SEL R31, R249, R31, !P6 ;  /* 0x0000001ff91f7207 */ /* 0x000fc60007000000 */
[----:B------:R1:W-:Y:S01]  /*1b690*/  STL [R1+0x338], R3 ;  /* 0x0003380301007387 */ /* 0x0003e20000100800 */
[----:B0-----:R-:W-:-:S03]  /*1b6a0*/  SEL R2, R249, R29, !P6 ;  /* 0x0000001df9027207 */ /* 0x001fc60007000000 */
[----:B------:R-:W-:Y:S04]  /*1b6b0*/  STL [R1+0x340], R31 ;  /* 0x0003401f01007387 */ /* 0x000fe80000100800 */
[----:B------:R0:W-:Y:S01]  /*1b6c0*/  STL [R1+0x348], R2 ;  /* 0x0003480201007387 */ /* 0x0001e20000100800 */
[C---:B-1----:R-:W-:Y:S02]  /*1b6d0*/  SEL R3, R249.reuse, R27, !P6 ;  /* 0x0000001bf9037207 */ /* 0x042fe40007000000 */
[----:B------:R-:W-:-:S03]  /*1b6e0*/  SEL R25, R249, R25, !P6 ;  /* 0x00000019f9197207 */ /* 0x000fc60007000000 */
[----:B------:R1:W-:Y:S01]  /*1b6f0*/  STL [R1+0x350], R3 ;  /* 0x0003500301007387 */ /* 0x0003e20000100800 */
[----:B0-----:R-:W-:-:S03]  /*1b700*/  SEL R2, R249, R23, !P6 ;  /* 0x00000017f9027207 */ /* 0x001fc60007000000 */
[----:B------:R-:W-:Y:S01]  /*1b710*/  STL [R1+0x354], R25 ;  /* 0x0003541901007387 */ /* 0x000fe20000100800 */
[----:B------:R-:W-:-:S03]  /*1b720*/  SEL R19, R249, R19, !P6 ;  /* 0x00000013f9137207 */ /* 0x000fc60007000000 */
[----:B------:R0:W-:Y:S01]  /*1b730*/  STL [R1+0x35c], R2 ;  /* 0x00035c0201007387 */ /* 0x0001e20000100800 */
[----:B-1----:R-:W-:-:S05]  /*1b740*/  SEL R3, R249, R21, !P6 ;  /* 0x00000015f9037207 */ /* 0x002fca0007000000 */
        /* <DEDUP_REMOVED lines=20> */
[----:B------:R0:W-:Y:S04]  /*1b890*/  STL [R1+0x3bc], R0 ;  /* 0x0003bc0001007387 */ /* 0x0001e80000100800 */
[----:B------:R2:W-:Y:S01]  /*1b8a0*/  STL [R1+0x3c4], R2 ;  /* 0x0003c40201007387 */ /* 0x0005e20000100800 */
[C---:B-1----:R-:W-:Y:S02]  /*1b8b0*/  SEL R3, R249.reuse, R241, !P6 ;  /* 0x000000f1f9037207 */ /* 0x042fe40007000000 */
[----:B0-----:R-:W-:-:S03]  /*1b8c0*/  SEL R0, R249, R239, !P6 ;  /* 0x000000eff9007207 */ /* 0x001fc60007000000 */
        /* <DEDUP_REMOVED lines=424> */
[----:B------:R4:W-:Y:S01]  /*1d350*/  STL [R1+0x430], R2 ;  /* 0x0004300201007387 */ /* 0x0009e20000100800 */
[----:B---3--:R-:W-:-:S05]  /*1d360*/  SEL R3, R249, R3, !P6 ;  /* 0x00000003f9037207 */ /* 0x008fca0007000000 */
[----:B------:R0:W-:Y:S01]  /*1d370*/  STL [R1+0x420], R3 ;  /* 0x0004200301007387 */ /* 0x0001e20000100800 */
[C---:B----4-:R-:W-:Y:S02]  /*1d380*/  SEL R2, R249.reuse, R33, !P6 ;  /* 0x00000021f9027207 */ /* 0x050fe40007000000 */
[----:B------:R-:W-:-:S03]  /*1d390*/  SEL R31, R249, R31, !P6 ;  /* 0x0000001ff91f7207 */ /* 0x000fc60007000000 */
[----:B------:R1:W-:Y:S01]  /*1d3a0*/  STL [R1+0x418], R2 ;  /* 0x0004180201007387 */ /* 0x0003e20000100800 */
[----:B0-----:R-:W-:-:S03]  /*1d3b0*/  SEL R3, R249, R29, !P6 ;  /* 0x0000001df9037207 */ /* 0x001fc60007000000 */
[----:B------:R-:W-:Y:S01]  /*1d3c0*/  STL [R1+0x414], R31 ;  /* 0x0004141f01007387 */ /* 0x000fe20000100800 */
[----:B-1----:R-:W-:-:S03]  /*1d3d0*/  SEL R2, R249, R27, !P6 ;  /* 0x0000001bf9027207 */ /* 0x002fc60007000000 */
[----:B------:R0:W-:Y:S01]  /*1d3e0*/  STL [R1+0x3f8], R3 ;  /* 0x0003f80301007387 */ /* 0x0001e20000100800 */
        /* <DEDUP_REMOVED lines=27> */
[----:B------:R0:W-:Y:S01]  /*1d5a0*/  STL [R1+0x388], R0 ;  /* 0x0003880001007387 */ /* 0x0001e20000100800 */
[----:B-1----:R-:W-:-:S03]  /*1d5b0*/  SEL R2, R249, R241, !P6 ;  /* 0x000000f1f9027207 */ /* 0x002fc60007000000 */
        /* <DEDUP_REMOVED lines=18> */
[----:B------:R-:W-:Y:S01]  /*1d6e0*/  STL [R1+0x33c], R3 ;  /* 0x00033c0301007387 */ /* 0x000fe20000100800 */
[----:B-1----:R-:W-:-:S03]  /*1d6f0*/  SEL R0, R249, R252, !P6 ;  /* 0x000000fcf9007207 */ /* 0x002fc60007000000 */
[----:B------:R-:W2:Y:S04]  /*1d700*/  LDL.LU R33, [R1+0x78] ;  /* 0x0000780001217983 */ /* 0x000ea80000300800 */
[----:B------:R-:W-:Y:S04]  /*1d710*/  STL [R1+0x334], R2 ;  /* 0x0003340201007387 */ /* 0x000fe80000100800 */
[----:B------:R-:W3:Y:S04]  /*1d720*/  LDL.LU R31, [R1+0x74] ;  /* 0x00007400011f7983 */ /* 0x000ee80000300800 */
        /* <DEDUP_REMOVED lines=29> */
[----:B------:R-:W4:Y:S01]  /*1d900*/  LDL.LU R3, [R1] ;  /* 0x0000000001037983 */ /* 0x000f220000300800 */
[----:B--2---:R-:W-:-:S05]  /*1d910*/  SEL R33, R249, R33, !P6 ;  /* 0x00000021f9217207 */ /* 0x004fca0007000000 */
[----:B------:R0:W-:Y:S01]  /*1d920*/  STL [R1+0x328], R33 ;  /* 0x0003282101007387 */ /* 0x0001e20000100800 */
[----:B---3--:R-:W-:-:S03]  /*1d930*/  SEL R31, R249, R31, !P6 ;  /* 0x0000001ff91f7207 */ /* 0x008fc60007000000 */
[----:B0-----:R-:W2:Y:S01]  /*1d940*/  LDL.LU R33, [R1+0x2080] ;  /* 0x0020800001217983 */ /* 0x001ea20000300800 */
[----:B----4-:R-:W-:-:S03]  /*1d950*/  SEL R29, R249, R29, !P6 ;  /* 0x0000001df91d7207 */ /* 0x010fc60007000000 */
[----:B------:R0:W-:Y:S01]  /*1d960*/  STL [R1+0x320], R31 ;  /* 0x0003201f01007387 */ /* 0x0001e20000100800 */
[C---:B------:R-:W-:Y:S02]  /*1d970*/  SEL R27, R249.reuse, R27, !P6 ;  /* 0x0000001bf91b7207 */ /* 0x040fe40007000000 */
[C---:B------:R-:W-:Y:S01]  /*1d980*/  SEL R25, R249.reuse, R25, !P6 ;  /* 0x00000019f9197207 */ /* 0x040fe20007000000 */
[----:B0-----:R-:W3:Y:S01]  /*1d990*/  LDL.LU R31, [R1+0x207c] ;  /* 0x00207c00011f7983 */ /* 0x001ee20000300800 */
[----:B------:R-:W-:-:S03]  /*1d9a0*/  SEL R23, R249, R23, !P6 ;  /* 0x00000017f9177207 */ /* 0x000fc60007000000 */
[----:B------:R0:W-:Y:S01]  /*1d9b0*/  STL [R1+0x31c], R29 ;  /* 0x00031c1d01007387 */ /* 0x0001e20000100800 */
[C---:B------:R-:W-:Y:S02]  /*1d9c0*/  SEL R21, R249.reuse, R21, !P6 ;  /* 0x00000015f9157207 */ /* 0x040fe40007000000 */
[C---:B------:R-:W-:Y:S01]  /*1d9d0*/  SEL R19, R249.reuse, R19, !P6 ;  /* 0x00000013f9137207 */ /* 0x040fe20007000000 */
[----:B0-----:R-:W4:Y:S04]  /*1d9e0*/  LDL.LU R29, [R1+0x2078] ;  /* 0x00207800011d7983 */ /* 0x001f280000300800 */
[----:B------:R0:W-:Y:S01]  /*1d9f0*/  STL [R1+0x314], R27 ;  /* 0x0003141b01007387 */ /* 0x0001e20000100800 */
[C---:B------:R-:W-:Y:S02]  /*1da00*/  SEL R17, R249.reuse, R17, !P6 ;  /* 0x00000011f9117207 */ /* 0x040fe40007000000 */
[C---:B------:R-:W-:Y:S01]  /*1da10*/  SEL R15, R249.reuse, R15, !P6 ;  /* 0x0000000ff90f7207 */ /* 0x040fe20007000000 */
[----:B0-----:R-:W2:Y:S04]  /*1da20*/  LDL.LU R27, [R1+0x2074] ;  /* 0x00207400011b7983 */ /* 0x001ea80000300800 */
[----:B------:R0:W-:Y:S01]  /*1da30*/  STL [R1+0x308], R25 ;  /* 0x0003081901007387 */ /* 0x0001e20000100800 */
[----:B------:R-:W-:-:S03]  /*1da40*/  SEL R13, R249, R13, !P6 ;  /* 0x0000000df90d7207 */ /* 0x000fc60007000000 */
[----:B0-----:R-:W3:Y:S04]  /*1da50*/  LDL.LU R25, [R1+0x2070] ;  /* 0x0020700001197983 */ /* 0x001ee80000300800 */
[----:B------:R0:W-:Y:S01]  /*1da60*/  STL [R1+0x304], R23 ;  /* 0x0003041701007387 */ /* 0x0001e20000100800 */
[----:B------:R-:W-:-:S03]  /*1da70*/  SEL R11, R249, R11, !P6 ;  /* 0x0000000bf90b7207 */ /* 0x000fc60007000000 */
[----:B0-----:R-:W4:Y:S04]  /*1da80*/  LDL.LU R23, [R1+0x206c] ;  /* 0x00206c0001177983 */ /* 0x001f280000300800 */
[----:B------:R0:W-:Y:S01]  /*1da90*/  STL [R1+0x2fc], R21 ;  /* 0x0002fc1501007387 */ /* 0x0001e20000100800 */
[----:B------:R-:W-:-:S03]  /*1daa0*/  SEL R10, R249, R10, !P6 ;  /* 0x0000000af90a7207 */ /* 0x000fc60007000000 */
        /* <DEDUP_REMOVED lines=49> */
[----:B------:R0:W-:Y:S04]  /*1ddc0*/  STL [R1+0x274], R231 ;  /* 0x000274e701007387 */ /* 0x0001e80000100800 */
[----:B0-----:R-:W4:Y:S04]  /*1ddd0*/  LDL.LU R231, [R1+0x2024] ;  /* 0x0020240001e77983 */ /* 0x001f280000300800 */
[----:B------:R0:W-:Y:S04]  /*1dde0*/  STL [R1+0x26c], R229 ;  /* 0x00026ce501007387 */ /* 0x0001e80000100800 */
        /* <DEDUP_REMOVED lines=8> */
[----:B0-----:R-:W4:Y:S01]  /*1de70*/  LDL.LU R252, [R1+0x2010] ;  /* 0x0020100001fc7983 */ /* 0x001f220000300800 */
[----:B------:R-:W-:-:S02]  /*1de80*/  SEL R2, R249, R2, !P6 ;  /* 0x00000002f9027207 */ /* 0x000fc40007000000 */
[----:B------:R-:W-:-:S03]  /*1de90*/  SEL R3, R249, R3, !P6 ;  /* 0x00000003f9037207 */ /* 0x000fc60007000000 */
[----:B------:R-:W-:Y:S04]  /*1dea0*/  STL [R1+0x24c], R2 ;  /* 0x00024c0201007387 */ /* 0x000fe80000100800 */
[----:B------:R3:W-:Y:S01]  /*1deb0*/  STL [R1+0x248], R3 ;  /* 0x0002480301007387 */ /* 0x0007e20000100800 */
[C---:B--2---:R-:W-:Y:S02]  /*1dec0*/  SEL R0, R249.reuse, R0, !P6 ;  /* 0x00000000f9007207 */ /* 0x044fe40007000000 */
[C---:B---3--:R-:W-:Y:S02]  /*1ded0*/  SEL R3, R249.reuse, R225, !P6 ;  /* 0x000000e1f9037207 */ /* 0x048fe40007000000 */
[C---:B----4-:R-:W-:Y:S02]  /*1dee0*/  SEL R223, R249.reuse, R223, !P6 ;  /* 0x000000dff9df7207 */ /* 0x050fe40007000000 */
[----:B------:R-:W-:-:S05]  /*1def0*/  SEL R2, R249, R252, !P6 ;  /* 0x000000fcf9027207 */ /* 0x000fca0007000000 */
[----:B------:R0:W-:Y:S04]  /*1df00*/  STL [R1+0x240], R2 ;  /* 0x0002400201007387 */ /* 0x0001e80000100800 */
        /* <DEDUP_REMOVED lines=18> */
[----:B------:R-:W-:Y:S01]  /*1e030*/  STL [R1+0x218], R223 ;  /* 0x000218df01007387 */ /* 0x000fe20000100800 */
[----:B--2---:R-:W-:-:S03]  /*1e040*/  SEL R2, R249, R245, !P6 ;  /* 0x000000f5f9027207 */ /* 0x004fc60007000000 */
        /* <DEDUP_REMOVED lines=175> */
[----:B------:R-:W4:Y:S01]  /*1eb40*/  LDL.LU R231, [R1+0x14c] ;  /* 0x00014c0001e77983 */ /* 0x000f220000300800 */
[----:B------:R-:W-:-:S02]  /*1eb50*/  SEL R2, R249, R142, !P6 ;  /* 0x0000008ef9027207 */ /* 0x000fc40007000000 */
[C---:B------:R-:W-:Y:S01]  /*1eb60*/  SEL R3, R249.reuse, R144, !P6 ;  /* 0x00000090f9037207 */ /* 0x040fe20007000000 */
[----:B------:R-:W4:Y:S01]  /*1eb70*/  LDL.LU R229, [R1+0x144] ;  /* 0x0001440001e57983 */ /* 0x000f220000300800 */
[C---:B------:R-:W-:Y:S02]  /*1eb80*/  SEL R252, R249.reuse, R145, !P6 ;  /* 0x00000091f9fc7207 */ /* 0x040fe40007000000 */
[C---:B------:R-:W-:Y:S01]  /*1eb90*/  SEL R243, R249.reuse, R147, !P6 ;  /* 0x00000093f9f37207 */ /* 0x040fe20007000000 */
[----:B------:R-:W4:Y:S01]  /*1eba0*/  LDL.LU R227, [R1+0x140] ;  /* 0x0001400001e37983 */ /* 0x000f220000300800 */
[----:B------:R-:W-:-:S03]  /*1ebb0*/  SEL R239, R249, R148, !P6 ;  /* 0x00000094f9ef7207 */ /* 0x000fc60007000000 */
[----:B------:R-:W4:Y:S01]  /*1ebc0*/  LDL.LU R225, [R1+0x13c] ;  /* 0x00013c0001e17983 */ /* 0x000f220000300800 */
[----:B------:R-:W-:-:S03]  /*1ebd0*/  SEL R149, R249, R149, !P6 ;  /* 0x00000095f9957207 */ /* 0x000fc60007000000 */
[----:B------:R-:W4:Y:S01]  /*1ebe0*/  LDL.LU R223, [R1+0x138] ;  /* 0x0001380001df7983 */ /* 0x000f220000300800 */
[----:B------:R-:W-:-:S03]  /*1ebf0*/  SEL R150, R249, R150, !P6 ;  /* 0x00000096f9967207 */ /* 0x000fc60007000000 */
[----:B------:R-:W-:Y:S01]  /*1ec00*/  STL [R1+0x1f9c], R2 ;  /* 0x001f9c0201007387 */ /* 0x000fe20000100800 */
        /* <DEDUP_REMOVED lines=27> */
[----:B------:R0:W-:Y:S01]  /*1edc0*/  STL [R1+0x1fd4], R164 ;  /* 0x001fd4a401007387 */ /* 0x0001e20000100800 */
        /* <DEDUP_REMOVED lines=15> */
[----:B------:R1:W-:Y:S04]  /*1eec0*/  STL [R1+0x1ff4], R179 ;  /* 0x001ff4b301007387 */ /* 0x0003e80000100800 */
[----:B------:R-:W-:Y:S04]  /*1eed0*/  STL [R1+0x1ff8], R181 ;  /* 0x001ff8b501007387 */ /* 0x000fe80000100800 */
[----:B------:R-:W-:Y:S04]  /*1eee0*/  STL [R1+0x1ffc], R183 ;  /* 0x001ffcb701007387 */ /* 0x000fe80000100800 */
[----:B------:R-:W-:Y:S04]  /*1eef0*/  STL [R1+0x2000], R185 ;  /* 0x002000b901007387 */ /* 0x000fe80000100800 */
[----:B------:R-:W-:Y:S04]  /*1ef00*/  STL [R1+0x2004], R187 ;  /* 0x002004bb01007387 */ /* 0x000fe80000100800 */
[----:B------:R-:W-:Y:S04]  /*1ef10*/  STL [R1+0x2008], R189 ;  /* 0x002008bd01007387 */ /* 0x000fe80000100800 */
[----:B------:R-:W-:Y:S04]  /*1ef20*/  STL [R1+0x200c], R191 ;  /* 0x00200cbf01007387 */ /* 0x000fe80000100800 */
[----:B------:R-:W4:Y:S04]  /*1ef30*/  LDL.LU R126, [R1+0xc0] ;  /* 0x0000c000017e7983 */ /* 0x000f280000300800 */
[----:B------:R-:W4:Y:S04]  /*1ef40*/  LDL.LU R122, [R1+0xbc] ;  /* 0x0000bc00017a7983 */ /* 0x000f280000300800 */
[----:B------:R-:W4:Y:S01]  /*1ef50*/  LDL.LU R119, [R1+0xe4] ;  /* 0x0000e40001777983 */ /* 0x000f220000300800 */
[----:B--2---:R-:W-:-:S02]  /*1ef60*/  SEL R44, R249, R37, !P6 ;  /* 0x00000025f92c7207 */ /* 0x004fc40007000000 */
[C---:B---3--:R-:W-:Y:S02]  /*1ef70*/  SEL R46, R249.reuse, R35, !P6 ;  /* 0x00000023f92e7207 */ /* 0x048fe40007000000 */
[C---:B----4-:R-:W-:Y:S02]  /*1ef80*/  SEL R48, R249.reuse, R21, !P6 ;  /* 0x00000015f9307207 */ /* 0x050fe40007000000 */
[C---:B------:R-:W-:Y:S02]  /*1ef90*/  SEL R50, R249.reuse, R19, !P6 ;  /* 0x00000013f9327207 */ /* 0x040fe40007000000 */
[C---:B------:R-:W-:Y:S02]  /*1efa0*/  SEL R52, R249.reuse, R17, !P6 ;  /* 0x00000011f9347207 */ /* 0x040fe40007000000 */
[C---:B------:R-:W-:Y:S02]  /*1efb0*/  SEL R54, R249.reuse, R15, !P6 ;  /* 0x0000000ff9367207 */ /* 0x040fe40007000000 */
[----:B------:R-:W-:-:S02]  /*1efc0*/  SEL R70, R249, R237, !P6 ;  /* 0x000000edf9467207 */ /* 0x000fc40007000000 */
[----:B------:R-:W2:Y:S01]  /*1efd0*/  LDL.LU R237, [R1+0x244] ;  /* 0x0002440001ed7983 */ /* 0x000ea20000300800 */
[----:B------:R-:W-:-:S03]  /*1efe0*/  SEL R72, R249, R235, !P6 ;  /* 0x000000ebf9487207 */ /* 0x000fc60007000000 */
[----:B------:R-:W3:Y:S01]  /*1eff0*/  LDL.LU R235, [R1+0x250] ;  /* 0x0002500001eb7983 */ /* 0x000ee20000300800 */
[----:B------:R-:W-:-:S03]  /*1f000*/  SEL R75, R249, R231, !P6 ;  /* 0x000000e7f94b7207 */ /* 0x000fc60007000000 */
[----:B------:R-:W4:Y:S04]  /*1f010*/  LDL.LU R231, [R1+0x260] ;  /* 0x0002600001e77983 */ /* 0x000f280000300800 */
        /* <DEDUP_REMOVED lines=14> */
[----:B------:R-:W-:-:S03]  /*1f100*/  SEL R56, R249, R13, !P6 ;  /* 0x0000000df9387207 */ /* 0x000fc60007000000 */
        /* <DEDUP_REMOVED lines=10> */
[----:B------:R-:W4:Y:S04]  /*1f1b0*/  LDL.LU R8, [R1+0x300] ;  /* 0x0003000001087983 */ /* 0x000f280000300800 */
[----:B------:R-:W4:Y:S04]  /*1f1c0*/  LDL.LU R245, [R1+0x30c] ;  /* 0x00030c0001f57983 */ /* 0x000f280000300800 */
[----:B------:R-:W4:Y:S01]  /*1f1d0*/  LDL.LU R241, [R1+0x310] ;  /* 0x0003100001f17983 */ /* 0x000f220000300800 */
[----:B------:R-:W-:Y:S01]  /*1f1e0*/  @!P0 IMAD.MOV R246, RZ, RZ, -R246 ;  /* 0x000000fffff68224 */ /* 0x000fe200078e0af6 */
[----:B------:R-:W-:-:S02]  /*1f1f0*/  SEL R141, R249, R154, !P6 ;  /* 0x0000009af98d7207 */ /* 0x000fc40007000000 */
[C---:B------:R-:W-:Y:S02]  /*1f200*/  SEL R64, R249.reuse, R0, !P6 ;  /* 0x00000000f9407207 */ /* 0x040fe40007000000 */
[----:B------:R-:W1:Y:S01]  /*1f210*/  S2R R0, SR_TID.X ;  /* 0x0000000000007919 */ /* 0x000e620000002100 */
[C---:B------:R-:W-:Y:S02]  /*1f220*/  SEL R79, R249.reuse, R227, !P6 ;  /* 0x000000e3f94f7207 */ /* 0x040fe40007000000 */
[C---:B------:R-:W-:Y:S02]  /*1f230*/  SEL R227, R249.reuse, R137, !P6 ;  /* 0x00000089f9e37207 */ /* 0x040fe40007000000 */
[----:B------:R-:W-:Y:S02]  /*1f240*/  SEL R138, R249, R131, !P6 ;  /* 0x00000083f98a7207 */ /* 0x000fe40007000000 */
[C---:B------:R-:W-:Y:S02]  /*1f250*/  LEA R154, P0, R122.reuse, R126, 0x1 ;  /* 0x0000007e7a9a7211 */ /* 0x040fe400078008ff */
[----:B------:R-:W1:Y:S02]  /*1f260*/  LDC R126, c[0x0][0x23c] ;  /* 0x00008f00ff7e7b82 */ /* 0x000e640000000800 */
[----:B------:R-:W-:-:S06]  /*1f270*/  LEA.HI.X.SX32 R153, R122, R4, 0x1, P0 ;  /* 0x000000047a997211 */ /* 0x000fcc00000f0eff */
[----:B------:R-:W2:Y:S01]  /*1f280*/  LDC R4, c[0x0][0x240] ;  /* 0x00009000ff047b82 */ /* 0x000ea20000000800 */
[----:B------:R4:W-:Y:S04]  /*1f290*/  STL [R1+0x1f90], R154 ;  /* 0x001f909a01007387 */ /* 0x0009e80000100800 */
[----:B------:R4:W-:Y:S04]  /*1f2a0*/  STL [R1+0x1f94], R153 ;  /* 0x001f949901007387 */ /* 0x0009e80000100800 */
[----:B0-----:R-:W4:Y:S04]  /*1f2b0*/  LDL.LU R164, [R1+0x318] ;  /* 0x0003180001a47983 */ /* 0x001f280000300800 */
[----:B------:R-:W4:Y:S04]  /*1f2c0*/  LDL.LU R162, [R1+0x324] ;  /* 0x0003240001a27983 */ /* 0x000f280000300800 */
[----:B------:R-:W4:Y:S04]  /*1f2d0*/  LDL.LU R160, [R1+0x330] ;  /* 0x0003300001a07983 */ /* 0x000f280000300800 */
[----:B------:R-:W4:Y:S04]  /*1f2e0*/  LDL.LU R158, [R1+0x338] ;  /* 0x00033800019e7983 */ /* 0x000f280000300800 */
[----:B------:R-:W4:Y:S01]  /*1f2f0*/  LDL.LU R156, [R1+0x340] ;  /* 0x00034000019c7983 */ /* 0x000f220000300800 */
[----:B-1----:R-:W-:-:S05]  /*1f300*/  LOP3.LUT R0, R0, 0x7f, RZ, 0xc0, !PT ;  /* 0x0000007f00007812 */ /* 0x002fca00078ec0ff */
[----:B------:R-:W-:Y:S01]  /*1f310*/  IMAD R0, R0, R126, RZ ;  /* 0x0000007e00007224 */ /* 0x000fe200078e02ff */
[C---:B------:R-:W-:Y:S02]  /*1f320*/  SEL R73, R249.reuse, R233, !P6 ;  /* 0x000000e9f9497207 */ /* 0x040fe40007000000 */
[C---:B------:R-:W-:Y:S02]  /*1f330*/  SEL R136, R249.reuse, R120, !P6 ;  /* 0x00000078f9887207 */ /* 0x040fe40007000000 */
[C---:B------:R-:W-:Y:S02]  /*1f340*/  SEL R77, R249.reuse, R229, !P6 ;  /* 0x000000e5f94d7207 */ /* 0x040fe40007000000 */
[C---:B------:R-:W-:Y:S02]  /*1f350*/  SEL R233, R249.reuse, R192, !P6 ;  /* 0x000000c0f9e97207 */ /* 0x040fe40007000000 */
[----:B------:R-:W-:Y:S02]  /*1f360*/  LEA.HI.X.SX32 R0, R0, R119, 0x1, P1 ;  /* 0x0000007700007211 */ /* 0x000fe400008f0eff */
[----:B------:R-:W-:-:S02]  /*1f370*/  SEL R229, R249, R161, !P6 ;  /* 0x000000a1f9e57207 */ /* 0x000fc40007000000 */
[C---:B------:R-:W-:Y:S02]  /*1f380*/  SEL R81, R249.reuse, R225, !P6 ;  /* 0x000000e1f9517207 */ /* 0x040fe40007000000 */
[C---:B------:R-:W-:Y:S02]  /*1f390*/  SEL R225, R249.reuse, R114, !P6 ;  /* 0x00000072f9e17207 */ /* 0x040fe40007000000 */
[C---:B------:R-:W-:Y:S02]  /*1f3a0*/  SEL R135, R249.reuse, R108, !P6 ;  /* 0x0000006cf9877207 */ /* 0x040fe40007000000 */
[----:B------:R-:W-:Y:S01]  /*1f3b0*/  SEL R109, R249, R105, !P6 ;  /* 0x00000069f96d7207 */ /* 0x000fe20007000000 */
[-C--:B--2---:R-:W-:Y:S02]  /*1f3c0*/  IMAD R192, R118, R4.reuse, RZ ;  /* 0x0000000476c07224 */ /* 0x084fe400078e02ff */
[-C--:B---3--:R-:W-:Y:S02]  /*1f3d0*/  IMAD R161, R116, R4.reuse, RZ ;  /* 0x0000000474a17224 */ /* 0x088fe400078e02ff */
[----:B----4-:R-:W-:-:S02]  /*1f3e0*/  IMAD R137, R85, R4, RZ ;  /* 0x0000000455897224 */ /* 0x010fc400078e02ff */
[----:B------:R-:W2:Y:S04]  /*1f3f0*/  LDL.LU R85, [R1+0x348] ;  /* 0x0003480001557983 */ /* 0x000ea80000300800 */
[----:B------:R-:W3:Y:S04]  /*1f400*/  LDL.LU R155, [R1+0x350] ;  /* 0x00035000019b7983 */ /* 0x000ee80000300800 */
[----:B------:R-:W4:Y:S04]  /*1f410*/  LDL.LU R6, [R1+0x354] ;  /* 0x0003540001067983 */ /* 0x000f280000300800 */
[----:B------:R-:W2:Y:S04]  /*1f420*/  LDL.LU R152, [R1+0x35c] ;  /* 0x00035c0001987983 */ /* 0x000ea80000300800 */
[----:B------:R-:W2:Y:S04]  /*1f430*/  LDL.LU R150, [R1+0x364] ;  /* 0x0003640001967983 */ /* 0x000ea80000300800 */
[----:B------:R-:W2:Y:S04]  /*1f440*/  LDL.LU R149, [R1+0x36c] ;  /* 0x00036c0001957983 */ /* 0x000ea80000300800 */
[----:B------:R-:W2:Y:S01]  /*1f450*/  LDL.LU R239, [R1+0x378] ;  /* 0x0003780001ef7983 */ /* 0x000ea20000300800 */
[----:B------:R-:W-:-:S03]  /*1f460*/  IMAD R131, R42, R4, RZ ;  /* 0x000000042a837224 */ /* 0x000fc600078e02ff */
        /* <DEDUP_REMOVED lines=18> */
[----:B------:R-:W2:Y:S04]  /*1f590*/  LDL.LU R21, [R1+0x3cc] ;  /* 0x0003cc0001157983 */ /* 0x000ea80000300800 */
[----:B------:R-:W2:Y:S01]  /*1f5a0*/  LDL.LU R19, [R1+0x3d4] ;  /* 0x0003d40001137983 */ /* 0x000ea20000300800 */
[----:B------:R-:W-:-:S03]  /*1f5b0*/  IMAD R114, R13, R4, RZ ;  /* 0x000000040d727224 */ /* 0x000fc600078e02ff */
[----:B------:R-:W2:Y:S01]  /*1f5c0*/  LDL.LU R17, [R1+0x400] ;  /* 0x0004000001117983 */ /* 0x000ea20000300800 */
[----:B------:R-:W-:-:S03]  /*1f5d0*/  IMAD R144, R113, R4, RZ ;  /* 0x0000000471907224 */ /* 0x000fc600078e02ff */
[----:B------:R-:W2:Y:S01]  /*1f5e0*/  LDL.LU R15, [R1+0x404] ;  /* 0x00040400010f7983 */ /* 0x000ea20000300800 */
[-C--:B------:R-:W-:Y:S02]  /*1f5f0*/  IMAD R142, R112, R4.reuse, RZ ;  /* 0x00000004708e7224 */ /* 0x080fe400078e02ff */
[-C--:B------:R-:W-:Y:S01]  /*1f600*/  IMAD R113, R11, R4.reuse, RZ ;  /* 0x000000040b717224 */ /* 0x080fe200078e02ff */
[----:B------:R-:W2:Y:S01]  /*1f610*/  LDL.LU R13, [R1+0x408] ;  /* 0x00040800010d7983 */ /* 0x000ea20000300800 */
[-C--:B------:R-:W-:Y:S02]  /*1f620*/  IMAD R112, R10, R4.reuse, RZ ;  /* 0x000000040a707224 */ /* 0x080fe400078e02ff */
[-C--:B------:R-:W-:Y:S01]  /*1f630*/  IMAD R139, R110, R4.reuse, RZ ;  /* 0x000000046e8b7224 */ /* 0x080fe200078e02ff */
        /* <DEDUP_REMOVED lines=8> */
[C---:B------:R-:W-:Y:S02]  /*1f6c0*/  SEL R92, R249.reuse, R30, !P6 ;  /* 0x0000001ef95c7207 */ /* 0x040fe40007000000 */
[C---:B------:R-:W-:Y:S02]  /*1f6d0*/  SEL R147, R249.reuse, R26, !P6 ;  /* 0x0000001af9937207 */ /* 0x040fe40007000000 */
[C---:B------:R-:W-:Y:S02]  /*1f6e0*/  SEL R33, R249.reuse, R24, !P6 ;  /* 0x00000018f9217207 */ /* 0x040fe40007000000 */
[----:B------:R-:W-:-:S02]  /*1f6f0*/  SEL R93, R249, R38, !P6 ;  /* 0x00000026f95d7207 */ /* 0x000fc40007000000 */
[C---:B------:R-:W-:Y:S02]  /*1f700*/  SEL R90, R249.reuse, R22, !P6 ;  /* 0x00000016f95a7207 */ /* 0x040fe40007000000 */
[C---:B------:R-:W-:Y:S02]  /*1f710*/  SEL R31, R249.reuse, R20, !P6 ;  /* 0x00000014f91f7207 */ /* 0x040fe40007000000 */
[C---:B------:R-:W-:Y:S02]  /*1f720*/  SEL R124, R249.reuse, R18, !P6 ;  /* 0x00000012f97c7207 */ /* 0x040fe40007000000 */
[C---:B------:R-:W-:Y:S02]  /*1f730*/  SEL R125, R249.reuse, R34, !P6 ;  /* 0x00000022f97d7207 */ /* 0x040fe40007000000 */
[C---:B------:R-:W-:Y:S02]  /*1f740*/  SEL R121, R249.reuse, R102, !P6 ;  /* 0x00000066f9797207 */ /* 0x040fe40007000000 */
[----:B------:R-:W-:-:S02]  /*1f750*/  SEL R107, R249, R98, !P6 ;  /* 0x00000062f96b7207 */ /* 0x000fc40007000000 */
[C---:B------:R-:W-:Y:S01]  /*1f760*/  SEL R133, R249.reuse, R94, !P6 ;  /* 0x0000005ef9857207 */ /* 0x040fe20007000000 */
[-C--:B------:R-:W-:Y:S02]  /*1f770*/  IMAD R102, R164, R4.reuse, RZ ;  /* 0x00000004a4667224 */ /* 0x080fe400078e02ff */
[-C--:B------:R-:W-:Y:S01]  /*1f780*/  IMAD R98, R162, R4.reuse, RZ ;  /* 0x00000004a2627224 */ /* 0x080fe200078e02ff */
[C---:B------:R-:W-:Y:S01]  /*1f790*/  SEL R83, R249.reuse, R223, !P6 ;  /* 0x000000dff9537207 */ /* 0x040fe20007000000 */
[----:B------:R-:W-:Y:S01]  /*1f7a0*/  IMAD R94, R160, R4, RZ ;  /* 0x00000004a05e7224 */ /* 0x000fe200078e02ff */
[C---:B------:R-:W-:Y:S02]  /*1f7b0*/  SEL R106, R249.reuse, R91, !P6 ;  /* 0x0000005bf96a7207 */ /* 0x040fe40007000000 */
[C---:B------:R-:W-:Y:S01]  /*1f7c0*/  SEL R223, R249.reuse, R88, !P6 ;  /* 0x00000058f9df7207 */ /* 0x040fe20007000000 */
[----:B------:R-:W-:Y:S01]  /*1f7d0*/  IMAD R91, R158, R4, RZ ;  /* 0x000000049e5b7224 */ /* 0x000fe200078e02ff */
[----:B------:R-:W-:-:S02]  /*1f7e0*/  SEL R104, R249, R84, !P6 ;  /* 0x00000054f9687207 */ /* 0x000fc40007000000 */
[C---:B------:R-:W-:Y:S01]  /*1f7f0*/  SEL R132, R249.reuse, R80, !P6 ;  /* 0x00000050f9847207 */ /* 0x040fe20007000000 */
[----:B------:R-:W-:Y:S01]  /*1f800*/  IMAD R88, R156, R4, RZ ;  /* 0x000000049c587224 */ /* 0x000fe200078e02ff */
[C---:B------:R-:W-:Y:S02]  /*1f810*/  SEL R103, R249.reuse, R76, !P6 ;  /* 0x0000004cf9677207 */ /* 0x040fe40007000000 */
[C---:B------:R-:W-:Y:S02]  /*1f820*/  SEL R101, R249.reuse, R69, !P6 ;  /* 0x00000045f9657207 */ /* 0x040fe40007000000 */
[C---:B------:R-:W-:Y:S02]  /*1f830*/  SEL R129, R249.reuse, R65, !P6 ;  /* 0x00000041f9817207 */ /* 0x040fe40007000000 */
[C---:B------:R-:W-:Y:S02]  /*1f840*/  SEL R99, R249.reuse, R61, !P6 ;  /* 0x0000003df9637207 */ /* 0x040fe40007000000 */
[----:B------:R-:W-:-:S02]  /*1f850*/  SEL R148, R249, R57, !P6 ;  /* 0x00000039f9947207 */ /* 0x000fc40007000000 */
[C---:B------:R-:W-:Y:S02]  /*1f860*/  SEL R97, R249.reuse, R53, !P6 ;  /* 0x00000035f9617207 */ /* 0x040fe40007000000 */
[C---:B------:R-:W-:Y:S02]  /*1f870*/  SEL R127, R249.reuse, R49, !P6 ;  /* 0x00000031f97f7207 */ /* 0x040fe40007000000 */
[----:B------:R-:W-:Y:S01]  /*1f880*/  SEL R95, R249, R45, !P6 ;  /* 0x0000002df95f7207 */ /* 0x000fe20007000000 */
[-C--:B---3--:R-:W-:Y:S02]  /*1f890*/  IMAD R84, R155, R4.reuse, RZ ;  /* 0x000000049b547224 */ /* 0x088fe400078e02ff */
[-C--:B----4-:R-:W-:Y:S02]  /*1f8a0*/  IMAD R80, R6, R4.reuse, RZ ;  /* 0x0000000406507224 */ /* 0x090fe400078e02ff */
[-C--:B--2---:R-:W-:Y:S02]  /*1f8b0*/  IMAD R76, R152, R4.reuse, RZ ;  /* 0x00000004984c7224 */ /* 0x084fe400078e02ff */
[----:B------:R-:W-:-:S02]  /*1f8c0*/  IMAD R69, R150, R4, RZ ;  /* 0x0000000496457224 */ /* 0x000fc400078e02ff */
[-C--:B------:R-:W-:Y:S02]  /*1f8d0*/  IMAD R65, R149, R4.reuse, RZ ;  /* 0x0000000495417224 */ /* 0x080fe400078e02ff */
[-C--:B------:R-:W-:Y:S02]  /*1f8e0*/  IMAD R38, R37, R4.reuse, RZ ;  /* 0x0000000425267224 */ /* 0x080fe400078e02ff */
[-C--:B------:R-:W-:Y:S02]  /*1f8f0*/  IMAD R37, R35, R4.reuse, RZ ;  /* 0x0000000423257224 */ /* 0x080fe400078e02ff */
[-C--:B------:R-:W-:Y:S02]  /*1f900*/  IMAD R35, R21, R4.reuse, RZ ;  /* 0x0000000415237224 */ /* 0x080fe400078e02ff */
[-C--:B------:R-:W-:Y:S02]  /*1f910*/  IMAD R30, R17, R4.reuse, RZ ;  /* 0x00000004111e7224 */ /* 0x080fe400078e02ff */
[----:B------:R-:W2:Y:S01]  /*1f920*/  LDL.LU R17, [R1+0x42c] ;  /* 0x00042c0001117983 */ /* 0x000ea20000300800 */
[----:B------:R-:W-:-:S03]  /*1f930*/  IMAD R26, R15, R4, RZ ;  /* 0x000000040f1a7224 */ /* 0x000fc600078e02ff */
[----:B------:R-:W3:Y:S01]  /*1f940*/  LDL.LU R179, [R1+0x434] ;  /* 0x0004340001b37983 */ /* 0x000ee20000300800 */
[----:B------:R-:W-:-:S03]  /*1f950*/  IMAD R24, R13, R4, RZ ;  /* 0x000000040d187224 */ /* 0x000fc600078e02ff */
[----:B------:R-:W4:Y:S01]  /*1f960*/  LDL.LU R15, [R1+0x614] ;  /* 0x00061400010f7983 */ /* 0x000f220000300800 */
[----:B------:R-:W-:-:S03]  /*1f970*/  IMAD R22, R11, R4, RZ ;  /* 0x000000040b167224 */ /* 0x000fc600078e02ff */
[----:B------:R-:W2:Y:S01]  /*1f980*/  LDL.LU R177, [R1+0x610] ;  /* 0x0006100001b17983 */ /* 0x000ea20000300800 */
[----:B------:R-:W-:-:S03]  /*1f990*/  IMAD R21, R10, R4, RZ ;  /* 0x000000040a157224 */ /* 0x000fc600078e02ff */
[----:B------:R-:W4:Y:S04]  /*1f9a0*/  LDL.LU R13, [R1+0x60c] ;  /* 0x00060c00010d7983 */ /* 0x000f280000300800 */
[----:B------:R-:W4:Y:S01]  /*1f9b0*/  LDL.LU R176, [R1+0x608] ;  /* 0x0006080001b07983 */ /* 0x000f220000300800 */
[----:B------:R-:W-:-:S03]  /*1f9c0*/  IMAD R20, R8, R4, RZ ;  /* 0x0000000408147224 */ /* 0x000fc600078e02ff */
[----:B------:R-:W4:Y:S04]  /*1f9d0*/  LDL.LU R11, [R1+0x5fc] ;  /* 0x0005fc00010b7983 */ /* 0x000f280000300800 */
[----:B------:R-:W4:Y:S01]  /*1f9e0*/  LDL.LU R10, [R1+0x5f8] ;  /* 0x0005f800010a7983 */ /* 0x000f220000300800 */
[----:B------:R-:W-:-:S03]  /*1f9f0*/  IMAD R34, R19, R4, RZ ;  /* 0x0000000413227224 */ /* 0x000fc600078e02ff */
[----:B------:R-:W4:Y:S01]  /*1fa00*/  LDL.LU R174, [R1+0x5f4] ;  /* 0x0005f40001ae7983 */ /* 0x000f220000300800 */
[----:B------:R-:W-:-:S03]  /*1fa10*/  IMAD R18, R241, R4, RZ ;  /* 0x00000004f1127224 */ /* 0x000fc600078e02ff */
[----:B------:R-:W4:Y:S01]  /*1fa20*/  LDL.LU R8, [R1+0x5f0] ;  /* 0x0005f00001087983 */ /* 0x000f220000300800 */
[----:B------:R-:W-:-:S03]  /*1fa30*/  IMAD R19, R245, R4, RZ ;  /* 0x00000004f5137224 */ /* 0x000fc600078e02ff */
[----:B------:R-:W4:Y:S04]  /*1fa40*/  LDL.LU R172, [R1+0x5ec] ;  /* 0x0005ec0001ac7983 */ /* 0x000f280000300800 */
[----:B------:R-:W4:Y:S04]  /*1fa50*/  LDL.LU R170, [R1+0x5e8] ;  /* 0x0005e80001aa7983 */ /* 0x000f280000300800 */
[----:B------:R-:W4:Y:S04]  /*1fa60*/  LDL.LU R241, [R1+0x5e4] ;  /* 0x0005e40001f17983 */ /* 0x000f280000300800 */
[----:B------:R-:W4:Y:S04]  /*1fa70*/  LDL.LU R245, [R1+0x5e0] ;  /* 0x0005e00001f57983 */ /* 0x000f280000300800 */
[----:B------:R-:W4:Y:S04]  /*1fa80*/  LDL.LU R168, [R1+0x5dc] ;  /* 0x0005dc0001a87983 */ /* 0x000f280000300800 */
[----:B------:R-:W2:Y:S04]  /*1fa90*/  LDL.LU R166, [R1+0x5d8] ;  /* 0x0005d80001a67983 */ /* 0x000ea80000300800 */
        /* <DEDUP_REMOVED lines=9> */
[----:B------:R-:W-:-:S03]  /*1fb30*/  IMAD R61, R239, R4, RZ ;  /* 0x00000004ef3d7224 */ /* 0x000fc600078e02ff */
[----:B------:R-:W4:Y:S01]  /*1fb40*/  LDL.LU R149, [R1+0x5b0] ;  /* 0x0005b00001957983 */ /* 0x000f220000300800 */
[-C--:B------:R-:W-:Y:S02]  /*1fb50*/  IMAD R57, R243, R4.reuse, RZ ;  /* 0x00000004f3397224 */ /* 0x080fe400078e02ff */
[-C--:B------:R-:W-:Y:S01]  /*1fb60*/  IMAD R53, R252, R4.reuse, RZ ;  /* 0x00000004fc357224 */ /* 0x080fe200078e02ff */
[----:B------:R-:W4:Y:S01]  /*1fb70*/  LDL.LU R239, [R1+0x5ac] ;  /* 0x0005ac0001ef7983 */ /* 0x000f220000300800 */
[----:B------:R-:W-:-:S03]  /*1fb80*/  IMAD R49, R3, R4, RZ ;  /* 0x0000000403317224 */ /* 0x000fc600078e02ff */
[----:B------:R-:W4:Y:S04]  /*1fb90*/  LDL.LU R243, [R1+0x5a8] ;  /* 0x0005a80001f37983 */ /* 0x000f280000300800 */
[----:B------:R-:W4:Y:S04]  /*1fba0*/  LDL.LU R252, [R1+0x5a4] ;  /* 0x0005a40001fc7983 */ /* 0x000f280000300800 */
[----:B------:R-:W4:Y:S01]  /*1fbb0*/  LDL.LU R3, [R1+0x5a0] ;  /* 0x0005a00001037983 */ /* 0x000f220000300800 */
[----:B------:R-:W-:-:S03]  /*1fbc0*/  IMAD R45, R2, R4, RZ ;  /* 0x00000004022d7224 */ /* 0x000fc600078e02ff */
[----:B------:R-:W4:Y:S01]  /*1fbd0*/  LDL.LU R2, [R1+0x59c] ;  /* 0x00059c0001027983 */ /* 0x000f220000300800 */
[C---:B------:R-:W-:Y:S02]  /*1fbe0*/  SEL R29, R249.reuse, R16, !P6 ;  /* 0x00000010f91d7207 */ /* 0x040fe40007000000 */
[C---:B------:R-:W-:Y:S02]  /*1fbf0*/  SEL R89, R249.reuse, R14, !P6 ;  /* 0x0000000ef9597207 */ /* 0x040fe40007000000 */
[C---:B------:R-:W-:Y:S01]  /*1fc00*/  SEL R27, R249.reuse, R12, !P6 ;  /* 0x0000000cf91b7207 */ /* 0x040fe20007000000 */
[----:B------:R-:W-:Y:S01]  /*1fc10*/  @!P2 IMAD.MOV R250, RZ, RZ, -R250 ;  /* 0x000000fffffaa224 */ /* 0x000fe200078e0afa */
[C---:B------:R-:W-:Y:S01]  /*1fc20*/  SEL R25, R249.reuse, R9, !P6 ;  /* 0x00000009f9197207 */ /* 0x040fe20007000000 */
[----:B------:R-:W-:Y:S01]  /*1fc30*/  @!P3 IMAD.MOV R251, RZ, RZ, -R251 ;  /* 0x000000fffffbb224 */ /* 0x000fe200078e0afb */
[----:B------:R-:W-:Y:S01]  /*1fc40*/  SEL R87, R249, R7, !P6 ;  /* 0x00000007f9577207 */ /* 0x000fe20007000000 */
[----:B------:R-:W-:-:S02]  /*1fc50*/  @!P5 IMAD.MOV R248, RZ, RZ, -R248 ;  /* 0x000000fffff8d224 */ /* 0x000fc400078e0af8 */
[----:B------:R-:W-:Y:S01]  /*1fc60*/  @!P4 IMAD.MOV R247, RZ, RZ, -R247 ;  /* 0x000000fffff7c224 */ /* 0x000fe200078e0af7 */
[C---:B------:R-:W-:Y:S02]  /*1fc70*/  SEL R23, R249.reuse, R5, !P6 ;  /* 0x00000005f9177207 */ /* 0x040fe40007000000 */
[C---:B------:R-:W-:Y:S02]  /*1fc80*/  SEL R193, R249.reuse, R193, !P6 ;  /* 0x000000c1f9c17207 */ /* 0x040fe40007000000 */
        /* <DEDUP_REMOVED lines=80> */
[-C--:B--2---:R-:W-:Y:S02]  /*20190*/  IMAD R154, R166, R4.reuse, RZ ;  /* 0x00000004a69a7224 */ /* 0x084fe400078e02ff */
[----:B----4-:R-:W-:-:S03]  /*201a0*/  IMAD R164, R164, R4, RZ ;  /* 0x00000004a4a47224 */ /* 0x010fc600078e02ff */
[----:B------:R0:W-:Y:S01]  /*201b0*/  STL [R1], R154 ;  /* 0x0000009a01007387 */ /* 0x0001e20000100800 */
[----:B------:R-:W-:-:S03]  /*201c0*/  IMAD R153, R162, R4, RZ ;  /* 0x00000004a2997224 */ /* 0x000fc600078e02ff */
[----:B------:R-:W-:Y:S01]  /*201d0*/  STL [R1+0x4], R164 ;  /* 0x000004a401007387 */ /* 0x000fe20000100800 */
[----:B0-----:R-:W-:-:S03]  /*201e0*/  IMAD R154, R160, R4, RZ ;  /* 0x00000004a09a7224 */ /* 0x001fc600078e02ff */
[----:B------:R0:W-:Y:S01]  /*201f0*/  STL [R1+0x8], R153 ;  /* 0x0000089901007387 */ /* 0x0001e20000100800 */
[----:B------:R-:W-:-:S03]  /*20200*/  IMAD R158, R158, R4, RZ ;  /* 0x000000049e9e7224 */ /* 0x000fc600078e02ff */
[----:B------:R1:W-:Y:S01]  /*20210*/  STL [R1+0x10], R154 ;  /* 0x0000109a01007387 */ /* 0x0003e20000100800 */
[-C--:B0-----:R-:W-:Y:S02]  /*20220*/  IMAD R153, R156, R4.reuse, RZ ;  /* 0x000000049c997224 */ /* 0x081fe400078e02ff */
[-C--:B------:R-:W-:Y:S02]  /*20230*/  IMAD R6, R6, R4.reuse, RZ ;  /* 0x0000000406067224 */ /* 0x080fe400078e02ff */
[-C--:B-1----:R-:W-:Y:S01]  /*20240*/  IMAD R154, R155, R4.reuse, RZ ;  /* 0x000000049b9a7224 */ /* 0x082fe200078e02ff */
[----:B------:R-:W-:Y:S04]  /*20250*/  STL [R1+0x18], R158 ;  /* 0x0000189e01007387 */ /* 0x000fe80000100800 */
[----:B------:R0:W-:Y:S04]  /*20260*/  STL [R1+0x24], R153 ;  /* 0x0000249901007387 */ /* 0x0001e80000100800 */
[----:B------:R-:W-:Y:S04]  /*20270*/  STL [R1+0x28], R154 ;  /* 0x0000289a01007387 */ /* 0x000fe80000100800 */
[----:B------:R1:W-:Y:S01]  /*20280*/  STL [R1+0x2c], R6 ;  /* 0x00002c0601007387 */ /* 0x0003e20000100800 */
[----:B0-----:R-:W-:-:S02]  /*20290*/  IMAD R153, R152, R4, RZ ;  /* 0x0000000498997224 */ /* 0x001fc400078e02ff */
[-C--:B------:R-:W-:Y:S02]  /*202a0*/  IMAD R152, R150, R4.reuse, RZ ;  /* 0x0000000496987224 */ /* 0x080fe400078e02ff */
[-C--:B------:R-:W-:Y:S01]  /*202b0*/  IMAD R150, R239, R4.reuse, RZ ;  /* 0x00000004ef967224 */ /* 0x080fe200078e02ff */
[----:B------:R-:W-:Y:S01]  /*202c0*/  STL [R1+0x34], R153 ;  /* 0x0000349901007387 */ /* 0x000fe20000100800 */
[----:B-1----:R-:W-:-:S03]  /*202d0*/  IMAD R6, R149, R4, RZ ;  /* 0x0000000495067224 */ /* 0x002fc600078e02ff */
[----:B------:R-:W-:Y:S01]  /*202e0*/  STL [R1+0x38], R152 ;  /* 0x0000389801007387 */ /* 0x000fe20000100800 */
[----:B------:R-:W-:-:S03]  /*202f0*/  IMAD R149, R243, R4, RZ ;  /* 0x00000004f3957224 */ /* 0x000fc600078e02ff */
[----:B------:R0:W-:Y:S01]  /*20300*/  STL [R1+0x40], R6 ;  /* 0x0000400601007387 */ /* 0x0001e20000100800 */
[----:B------:R-:W-:-:S03]  /*20310*/  IMAD R3, R3, R4, RZ ;  /* 0x0000000403037224 */ /* 0x000fc600078e02ff */
[----:B------:R-:W-:Y:S01]  /*20320*/  STL [R1+0x50], R150 ;  /* 0x0000509601007387 */ /* 0x000fe20000100800 */
[----:B0-----:R-:W-:-:S03]  /*20330*/  IMAD R6, R252, R4, RZ ;  /* 0x00000004fc067224 */ /* 0x001fc600078e02ff */
[----:B------:R-:W-:Y:S01]  /*20340*/  STL [R1+0x58], R149 ;  /* 0x0000589501007387 */ /* 0x000fe20000100800 */
[----:B------:R-:W-:-:S03]  /*20350*/  IMAD R2, R2, R4, RZ ;  /* 0x0000000402027224 */ /* 0x000fc600078e02ff */
[----:B------:R0:W-:Y:S04]  /*20360*/  STL [R1+0x60], R6 ;  /* 0x0000600601007387 */ /* 0x0001e80000100800 */
[----:B------:R-:W2:Y:S04]  /*20370*/  LDL.LU R153, [R1+0x598] ;  /* 0x0005980001997983 */ /* 0x000ea80000300800 */
[----:B------:R1:W-:Y:S04]  /*20380*/  STL [R1+0x6c], R3 ;  /* 0x00006c0301007387 */ /* 0x0003e80000100800 */
[----:B------:R-:W3:Y:S04]  /*20390*/  LDL.LU R154, [R1+0x594] ;  /* 0x00059400019a7983 */ /* 0x000ee80000300800 */
[----:B------:R4:W-:Y:S04]  /*203a0*/  STL [R1+0x7c], R2 ;  /* 0x00007c0201007387 */ /* 0x0009e80000100800 */
[----:B------:R-:W3:Y:S04]  /*203b0*/  LDL.LU R191, [R1+0x590] ;  /* 0x0005900001bf7983 */ /* 0x000ee80000300800 */
[----:B------:R-:W3:Y:S04]  /*203c0*/  LDL.LU R189, [R1+0x58c] ;  /* 0x00058c0001bd7983 */ /* 0x000ee80000300800 */
[----:B------:R-:W3:Y:S04]  /*203d0*/  LDL.LU R187, [R1+0x588] ;  /* 0x0005880001bb7983 */ /* 0x000ee80000300800 */
[----:B------:R-:W3:Y:S04]  /*203e0*/  LDL.LU R185, [R1+0x584] ;  /* 0x0005840001b97983 */ /* 0x000ee80000300800 */
[----:B------:R-:W3:Y:S01]  /*203f0*/  LDL.LU R183, [R1+0x580] ;  /* 0x0005800001b77983 */ /* 0x000ee20000300800 */
[----:B------:R-:W-:-:S03]  /*20400*/  IMAD R14, R177, R4, RZ ;  /* 0x00000004b10e7224 */ /* 0x000fc600078e02ff */
[----:B------:R-:W3:Y:S04]  /*20410*/  LDL.LU R181, [R1+0x57c] ;  /* 0x00057c0001b57983 */ /* 0x000ee80000300800 */
[----:B------:R-:W3:Y:S01]  /*20420*/  LDL.LU R179, [R1+0x578] ;  /* 0x0005780001b37983 */ /* 0x000ee20000300800 */
[----:B------:R-:W-:-:S03]  /*20430*/  IMAD R12, R176, R4, RZ ;  /* 0x00000004b00c7224 */ /* 0x000fc600078e02ff */
[----:B------:R-:W3:Y:S01]  /*20440*/  LDL.LU R177, [R1+0x574] ;  /* 0x0005740001b17983 */ /* 0x000ee20000300800 */
[-C--:B------:R-:W-:Y:S02]  /*20450*/  IMAD R9, R174, R4.reuse, RZ ;  /* 0x00000004ae097224 */ /* 0x080fe400078e02ff */
[----:B------:R-:W-:Y:S01]  /*20460*/  IMAD R7, R172, R4, RZ ;  /* 0x00000004ac077224 */ /* 0x000fe200078e02ff */
[----:B------:R-:W3:Y:S04]  /*20470*/  LDL.LU R176, [R1+0x570] ;  /* 0x0005700001b07983 */ /* 0x000ee80000300800 */
[----:B------:R-:W3:Y:S01]  /*20480*/  LDL.LU R174, [R1+0x56c] ;  /* 0x00056c0001ae7983 */ /* 0x000ee20000300800 */
[----:B------:R-:W-:-:S03]  /*20490*/  SEL R184, R249, R184, !P6 ;  /* 0x000000b8f9b87207 */ /* 0x000fc60007000000 */
[----:B------:R-:W3:Y:S01]  /*204a0*/  LDL.LU R172, [R1+0x568] ;  /* 0x0005680001ac7983 */ /* 0x000ee20000300800 */
[C---:B------:R-:W-:Y:S01]  /*204b0*/  SEL R200, R249.reuse, R200, !P6 ;  /* 0x000000c8f9c87207 */ /* 0x040fe20007000000 */
[----:B------:R-:W-:Y:S01]  /*204c0*/  IMAD R5, R170, R4, RZ ;  /* 0x00000004aa057224 */ /* 0x000fe200078e02ff */
[C---:B------:R-:W-:Y:S01]  /*204d0*/  SEL R215, R249.reuse, R215, !P6 ;  /* 0x000000d7f9d77207 */ /* 0x040fe20007000000 */
[----:B------:R-:W3:Y:S01]  /*204e0*/  LDL.LU R170, [R1+0x564] ;  /* 0x0005640001aa7983 */ /* 0x000ee20000300800 */
[C---:B------:R-:W-:Y:S02]  /*204f0*/  SEL R238, R249.reuse, R238, !P6 ;  /* 0x000000eef9ee7207 */ /* 0x040fe40007000000 */
[C---:B------:R-:W-:Y:S02]  /*20500*/  SEL R250, R249.reuse, R250, !P6 ;  /* 0x000000faf9fa7207 */ /* 0x040fe40007000000 */
[C---:B------:R-:W-:Y:S02]  /*20510*/  SEL R251, R249.reuse, R251, !P6 ;  /* 0x000000fbf9fb7207 */ /* 0x040fe40007000000 */
[----:B------:R-:W-:-:S02]  /*20520*/  SEL R248, R249, R248, !P6 ;  /* 0x000000f8f9f87207 */ /* 0x000fc40007000000 */
[C---:B------:R-:W-:Y:S02]  /*20530*/  SEL R246, R249.reuse, R246, !P6 ;  /* 0x000000f6f9f67207 */ /* 0x040fe40007000000 */
[----:B------:R-:W-:Y:S01]  /*20540*/  SEL R247, R249, R247, !P6 ;  /* 0x000000f7f9f77207 */ /* 0x000fe20007000000 */
[-C--:B------:R-:W-:Y:S02]  /*20550*/  IMAD R249, R168, R4.reuse, RZ ;  /* 0x00000004a8f97224 */ /* 0x080fe400078e02ff */
[----:B------:R-:W3:Y:S04]  /*20560*/  LDL.LU R168, [R1+0x560] ;  /* 0x0005600001a87983 */ /* 0x000ee80000300800 */
[----:B------:R-:W3:Y:S04]  /*20570*/  LDL.LU R166, [R1+0x55c] ;  /* 0x00055c0001a67983 */ /* 0x000ee80000300800 */
[----:B------:R-:W3:Y:S04]  /*20580*/  LDL.LU R164, [R1+0x558] ;  /* 0x0005580001a47983 */ /* 0x000ee80000300800 */
[----:B------:R-:W3:Y:S04]  /*20590*/  LDL.LU R162, [R1+0x554] ;  /* 0x0005540001a27983 */ /* 0x000ee80000300800 */
[----:B------:R-:W3:Y:S04]  /*205a0*/  LDL.LU R160, [R1+0x550] ;  /* 0x0005500001a07983 */ /* 0x000ee80000300800 */
[----:B------:R-:W3:Y:S04]  /*205b0*/  LDL.LU R158, [R1+0x54c] ;  /* 0x00054c00019e7983 */ /* 0x000ee80000300800 */
[----:B------:R-:W3:Y:S04]  /*205c0*/  LDL.LU R156, [R1+0x548] ;  /* 0x00054800019c7983 */ /* 0x000ee80000300800 */
[----:B------:R-:W3:Y:S04]  /*205d0*/  LDL.LU R155, [R1+0x544] ;  /* 0x00054400019b7983 */ /* 0x000ee80000300800 */
[----:B0-----:R-:W3:Y:S04]  /*205e0*/  LDL.LU R6, [R1+0x540] ;  /* 0x0005400001067983 */ /* 0x001ee80000300800 */
[----:B------:R-:W3:Y:S04]  /*205f0*/  LDL.LU R152, [R1+0x53c] ;  /* 0x00053c0001987983 */ /* 0x000ee80000300800 */
[----:B------:R-:W3:Y:S04]  /*20600*/  LDL.LU R150, [R1+0x538] ;  /* 0x0005380001967983 */ /* 0x000ee80000300800 */
[----:B------:R-:W3:Y:S04]  /*20610*/  LDL.LU R149, [R1+0x534] ;  /* 0x0005340001957983 */ /* 0x000ee80000300800 */
[----:B------:R-:W3:Y:S04]  /*20620*/  LDL.LU R239, [R1+0x530] ;  /* 0x0005300001ef7983 */ /* 0x000ee80000300800 */
[----:B------:R-:W3:Y:S04]  /*20630*/  LDL.LU R243, [R1+0x52c] ;  /* 0x00052c0001f37983 */ /* 0x000ee80000300800 */
[----:B------:R-:W3:Y:S04]  /*20640*/  LDL.LU R252, [R1+0x528] ;  /* 0x0005280001fc7983 */ /* 0x000ee80000300800 */
[----:B-1----:R-:W3:Y:S04]  /*20650*/  LDL.LU R3, [R1+0x524] ;  /* 0x0005240001037983 */ /* 0x002ee80000300800 */
[----:B----4-:R-:W4:Y:S01]  /*20660*/  LDL.LU R2, [R1+0x520] ;  /* 0x0005200001027983 */ /* 0x010f220000300800 */
[----:B--2---:R-:W-:-:S02]  /*20670*/  IMAD R153, R153, R4, RZ ;  /* 0x0000000499997224 */ /* 0x004fc400078e02ff */
[----:B---3--:R-:W-:-:S03]  /*20680*/  IMAD R154, R154, R4, RZ ;  /* 0x000000049a9a7224 */ /* 0x008fc600078e02ff */
[----:B------:R0:W-:Y:S04]  /*20690*/  STL [R1+0x88], R153 ;  /* 0x0000889901007387 */ /* 0x0001e80000100800 */
[----:B------:R1:W-:Y:S01]  /*206a0*/  STL [R1+0x94], R154 ;  /* 0x0000949a01007387 */ /* 0x0003e20000100800 */
[-C--:B0-----:R-:W-:Y:S02]  /*206b0*/  IMAD R153, R191, R4.reuse, RZ ;  /* 0x00000004bf997224 */ /* 0x081fe400078e02ff */
[----:B-1----:R-:W-:-:S03]  /*206c0*/  IMAD R154, R189, R4, RZ ;  /* 0x00000004bd9a7224 */ /* 0x002fc600078e02ff */
[----:B------:R0:W-:Y:S01]  /*206d0*/  STL [R1+0xa0], R153 ;  /* 0x0000a09901007387 */ /* 0x0001e20000100800 */
[----:B------:R-:W-:-:S03]  /*206e0*/  IMAD R187, R187, R4, RZ ;  /* 0x00000004bbbb7224 */ /* 0x000fc600078e02ff */
[----:B------:R1:W-:Y:S01]  /*206f0*/  STL [R1+0xb0], R154 ;  /* 0x0000b09a01007387 */ /* 0x0003e20000100800 */
[----:B0-----:R-:W-:-:S03]  /*20700*/  IMAD R153, R185, R4, RZ ;  /* 0x00000004b9997224 */ /* 0x001fc600078e02ff */
[----:B------:R-:W-:Y:S01]  /*20710*/  STL [R1+0xb8], R187 ;  /* 0x0000b8bb01007387 */ /* 0x000fe20000100800 */
        /* <DEDUP_REMOVED lines=28> */
[-C--:B------:R-:W-:Y:S02]  /*208e0*/  IMAD R6, R6, R4.reuse, RZ ;  /* 0x0000000406067224 */ /* 0x080fe400078e02ff */
[-C--:B0-----:R-:W-:Y:S01]  /*208f0*/  IMAD R153, R156, R4.reuse, RZ ;  /* 0x000000049c997224 */ /* 0x081fe200078e02ff */
[----:B------:R-:W-:Y:S01]  /*20900*/  STL [R1+0x14c], R158 ;  /* 0x00014c9e01007387 */ /* 0x000fe20000100800 */
[----:B-1----:R-:W-:-:S03]  /*20910*/  IMAD R154, R155, R4, RZ ;  /* 0x000000049b9a7224 */ /* 0x002fc600078e02ff */
[----:B------:R0:W-:Y:S04]  /*20920*/  STL [R1+0x150], R153 ;  /* 0x0001509901007387 */ /* 0x0001e80000100800 */
[----:B------:R-:W-:Y:S04]  /*20930*/  STL [R1+0x154], R154 ;  /* 0x0001549a01007387 */ /* 0x000fe80000100800 */
[----:B------:R1:W-:Y:S01]  /*20940*/  STL [R1+0x158], R6 ;  /* 0x0001580601007387 */ /* 0x0003e20000100800 */
[-C--:B0-----:R-:W-:Y:S02]  /*20950*/  IMAD R153, R152, R4.reuse, RZ ;  /* 0x0000000498997224 */ /* 0x081fe400078e02ff */
[----:B------:R-:W-:-:S02]  /*20960*/  IMAD R152, R150, R4, RZ ;  /* 0x0000000496987224 */ /* 0x000fc400078e02ff */
        /* <DEDUP_REMOVED lines=10> */
[----:B----4-:R-:W-:-:S03]  /*20a10*/  IMAD R2, R2, R4, RZ ;  /* 0x0000000402027224 */ /* 0x010fc600078e02ff */
        /* <DEDUP_REMOVED lines=66> */
[----:B------:R1:W-:Y:S01]  /*20e40*/  STL [R1+0x2ac], R154 ;  /* 0x0002ac9a01007387 */ /* 0x0003e20000100800 */
[-C--:B------:R-:W-:Y:S02]  /*20e50*/  IMAD R158, R158, R4.reuse, RZ ;  /* 0x000000049e9e7224 */ /* 0x080fe400078e02ff */
[-C--:B0-----:R-:W-:Y:S01]  /*20e60*/  IMAD R153, R162, R4.reuse, RZ ;  /* 0x00000004a2997224 */ /* 0x081fe200078e02ff */
        /* <DEDUP_REMOVED lines=484> */
[-C--:B------:R-:W-:Y:S02]  /*22cb0*/  IMAD R3, R3, R4.reuse, RZ ;  /* 0x0000000403037224 */ /* 0x080fe400078e02ff */
[-C--:B----4-:R-:W-:Y:S01]  /*22cc0*/  IMAD R2, R2, R4.reuse, RZ ;  /* 0x0000000402027224 */ /* 0x090fe200078e02ff */
[----:B------:R-:W-:Y:S01]  /*22cd0*/  STL [R1+0xfc], R150 ;  /* 0x0000fc9601007387 */ /* 0x000fe20000100800 */
[----:B0-----:R-:W-:-:S03]  /*22ce0*/  IMAD R6, R252, R4, RZ ;  /* 0x00000004fc067224 */ /* 0x001fc600078e02ff */
[----:B------:R-:W-:Y:S04]  /*22cf0*/  STL [R1+0xf4], R149 ;  /* 0x0000f49501007387 */ /* 0x000fe80000100800 */
        /* <DEDUP_REMOVED lines=31> */
[----:B----4-:R-:W4:Y:S04]  /*22ef0*/  LDL.LU R2, [R1+0x30] ;  /* 0x0000300001027983 */ /* 0x010f280000300800 */
[----:B------:R-:W4:Y:S04]  /*22f00*/  LDL.LU R153, [R1+0x20] ;  /* 0x0000200001997983 */ /* 0x000f280000300800 */
[----:B------:R-:W4:Y:S01]  /*22f10*/  LDL.LU R154, [R1+0x1c] ;  /* 0x00001c00019a7983 */ /* 0x000f220000300800 */
[----:B--2---:R-:W-:-:S05]  /*22f20*/  IMAD R191, R191, R4, RZ ;  /* 0x00000004bfbf7224 */ /* 0x004fca00078e02ff */
[----:B------:R0:W-:Y:S01]  /*22f30*/  STL [R1+0xe0], R191 ;  /* 0x0000e0bf01007387 */ /* 0x0001e20000100800 */
[----:B---3--:R-:W-:-:S03]  /*22f40*/  IMAD R189, R189, R4, RZ ;  /* 0x00000004bdbd7224 */ /* 0x008fc600078e02ff */
[----:B0-----:R-:W2:Y:S01]  /*22f50*/  LDL.LU R191, [R1+0x200c] ;  /* 0x00200c0001bf7983 */ /* 0x001ea20000300800 */
[----:B------:R-:W-:-:S03]  /*22f60*/  IMAD R187, R187, R4, RZ ;  /* 0x00000004bbbb7224 */ /* 0x000fc600078e02ff */
[----:B------:R0:W-:Y:S01]  /*22f70*/  STL [R1+0xdc], R189 ;  /* 0x0000dcbd01007387 */ /* 0x0001e20000100800 */
[-C--:B------:R-:W-:Y:S02]  /*22f80*/  IMAD R185, R185, R4.reuse, RZ ;  /* 0x00000004b9b97224 */ /* 0x080fe400078e02ff */
[-C--:B------:R-:W-:Y:S01]  /*22f90*/  IMAD R183, R183, R4.reuse, RZ ;  /* 0x00000004b7b77224 */ /* 0x080fe200078e02ff */
[----:B0-----:R-:W3:Y:S01]  /*22fa0*/  LDL.LU R189, [R1+0x2008] ;  /* 0x0020080001bd7983 */ /* 0x001ee20000300800 */
[----:B------:R-:W-:-:S03]  /*22fb0*/  IMAD R181, R181, R4, RZ ;  /* 0x00000004b5b57224 */ /* 0x000fc600078e02ff */
[----:B------:R0:W-:Y:S01]  /*22fc0*/  STL [R1+0xd8], R187 ;  /* 0x0000d8bb01007387 */ /* 0x0001e20000100800 */
[-C--:B------:R-:W-:Y:S02]  /*22fd0*/  IMAD R179, R179, R4.reuse, RZ ;  /* 0x00000004b3b37224 */ /* 0x080fe400078e02ff */
[-C--:B------:R-:W-:Y:S01]  /*22fe0*/  IMAD R177, R177, R4.reuse, RZ ;  /* 0x00000004b1b17224 */ /* 0x080fe200078e02ff */
[----:B0-----:R-:W2:Y:S04]  /*22ff0*/  LDL.LU R187, [R1+0x2004] ;  /* 0x0020040001bb7983 */ /* 0x001ea80000300800 */
[----:B------:R0:W-:Y:S01]  /*23000*/  STL [R1+0xd4], R185 ;  /* 0x0000d4b901007387 */ /* 0x0001e20000100800 */
[-C--:B------:R-:W-:Y:S02]  /*23010*/  IMAD R176, R176, R4.reuse, RZ ;  /* 0x00000004b0b07224 */ /* 0x080fe400078e02ff */
[-C--:B------:R-:W-:Y:S01]  /*23020*/  IMAD R174, R174, R4.reuse, RZ ;  /* 0x00000004aeae7224 */ /* 0x080fe200078e02ff */
[----:B0-----:R-:W3:Y:S04]  /*23030*/  LDL.LU R185, [R1+0x2000] ;  /* 0x0020000001b97983 */ /* 0x001ee80000300800 */
[----:B------:R0:W-:Y:S01]  /*23040*/  STL [R1+0xd0], R183 ;  /* 0x0000d0b701007387 */ /* 0x0001e20000100800 */
[----:B------:R-:W-:-:S03]  /*23050*/  IMAD R172, R172, R4, RZ ;  /* 0x00000004acac7224 */ /* 0x000fc600078e02ff */
[----:B0-----:R-:W2:Y:S04]  /*23060*/  LDL.LU R183, [R1+0x1ffc] ;  /* 0x001ffc0001b77983 */ /* 0x001ea80000300800 */
[----:B------:R0:W-:Y:S01]  /*23070*/  STL [R1+0xcc], R181 ;  /* 0x0000ccb501007387 */ /* 0x0001e20000100800 */
[----:B------:R-:W-:-:S03]  /*23080*/  IMAD R170, R170, R4, RZ ;  /* 0x00000004aaaa7224 */ /* 0x000fc600078e02ff */
        /* <DEDUP_REMOVED lines=50> */
[----:B----4-:R-:W-:-:S03]  /*233b0*/  IMAD R2, R2, R4, RZ ;  /* 0x0000000402027224 */ /* 0x010fc600078e02ff */
[----:B0-----:R-:W4:Y:S04]  /*233c0*/  LDL.LU R150, [R1+0x1fb4] ;  /* 0x001fb40001967983 */ /* 0x001f280000300800 */
[----:B------:R0:W-:Y:S04]  /*233d0*/  STL [R1+0x54], R149 ;  /* 0x0000549501007387 */ /* 0x0001e80000100800 */
[----:B0-----:R-:W2:Y:S04]  /*233e0*/  LDL.LU R149, [R1+0x1fb0] ;  /* 0x001fb00001957983 */ /* 0x001ea80000300800 */
[----:B------:R0:W-:Y:S04]  /*233f0*/  STL [R1+0x4c], R239 ;  /* 0x00004cef01007387 */ /* 0x0001e80000100800 */
[----:B0-----:R-:W3:Y:S04]  /*23400*/  LDL.LU R239, [R1+0x1fac] ;  /* 0x001fac0001ef7983 */ /* 0x001ee80000300800 */
[----:B------:R0:W-:Y:S04]  /*23410*/  STL [R1+0x48], R243 ;  /* 0x000048f301007387 */ /* 0x0001e80000100800 */
[----:B0-----:R-:W4:Y:S04]  /*23420*/  LDL.LU R243, [R1+0x1fa8] ;  /* 0x001fa80001f37983 */ /* 0x001f280000300800 */
[----:B------:R0:W-:Y:S04]  /*23430*/  STL [R1+0x44], R252 ;  /* 0x000044fc01007387 */ /* 0x0001e80000100800 */
[----:B0-----:R-:W2:Y:S04]  /*23440*/  LDL.LU R252, [R1+0x1fa4] ;  /* 0x001fa40001fc7983 */ /* 0x001ea80000300800 */
[----:B------:R0:W-:Y:S04]  /*23450*/  STL [R1+0x3c], R3 ;  /* 0x00003c0301007387 */ /* 0x0001e80000100800 */
[----:B0-----:R-:W3:Y:S04]  /*23460*/  LDL.LU R3, [R1+0x1fa0] ;  /* 0x001fa00001037983 */ /* 0x001ee80000300800 */
[----:B------:R0:W-:Y:S04]  /*23470*/  STL [R1+0x30], R2 ;  /* 0x0000300201007387 */ /* 0x0001e80000100800 */
[----:B0-----:R-:W4:Y:S01]  /*23480*/  LDL.LU R2, [R1+0x1f9c] ;  /* 0x001f9c0001027983 */ /* 0x001f220000300800 */
[----:B------:R-:W-:-:S05]  /*23490*/  IMAD R153, R153, R4, RZ ;  /* 0x0000000499997224 */ /* 0x000fca00078e02ff */
[----:B------:R0:W-:Y:S02]  /*234a0*/  STL [R1+0x20], R153 ;  /* 0x0000209901007387 */ /* 0x0001e40000100800 */
[-C--:B0-----:R-:W-:Y:S02]  /*234b0*/  IMAD R153, R154, R4.reuse, RZ ;  /* 0x000000049a997224 */ /* 0x081fe400078e02ff */
[-C--:B----4-:R-:W-:Y:S02]  /*234c0*/  IMAD R154, R2, R4.reuse, RZ ;  /* 0x00000004029a7224 */ /* 0x090fe400078e02ff */
[----:B------:R-:W4:Y:S01]  /*234d0*/  LDL.LU R2, [R1+0x1f98] ;  /* 0x001f980001027983 */ /* 0x000f220000300800 */
[-C--:B------:R-:W-:Y:S02]  /*234e0*/  IMAD R237, R237, R4.reuse, RZ ;  /* 0x00000004eded7224 */ /* 0x080fe400078e02ff */
[-C--:B------:R-:W-:Y:S02]  /*234f0*/  IMAD R235, R235, R4.reuse, RZ ;  /* 0x00000004ebeb7224 */ /* 0x080fe400078e02ff */
[----:B------:R-:W-:-:S02]  /*23500*/  IMAD R231, R231, R4, RZ ;  /* 0x00000004e7e77224 */ /* 0x000fc400078e02ff */
[-C--:B------:R-:W-:Y:S02]  /*23510*/  IMAD R85, R85, R4.reuse, RZ ;  /* 0x0000000455557224 */ /* 0x080fe400078e02ff */
[-C--:B------:R-:W-:Y:S02]  /*23520*/  IMAD R42, R42, R4.reuse, RZ ;  /* 0x000000042a2a7224 */ /* 0x080fe400078e02ff */
[-C--:B------:R-:W-:Y:S02]  /*23530*/  IMAD R41, R41, R4.reuse, RZ ;  /* 0x0000000429297224 */ /* 0x080fe400078e02ff */
        /* <DEDUP_REMOVED lines=9> */
[-C--:B---3--:R-:W-:Y:S02]  /*235d0*/  IMAD R3, R3, R4.reuse, RZ ;  /* 0x0000000403037224 */ /* 0x088fe400078e02ff */
[-C--:B--2---:R-:W-:Y:S02]  /*235e0*/  IMAD R252, R252, R4.reuse, RZ ;  /* 0x00000004fcfc7224 */ /* 0x084fe400078e02ff */
        /* <DEDUP_REMOVED lines=173> */
[----:B------:R-:W-:Y:S01]  /*240c0*/  IMAD R251, R251, R4, RZ ;  /* 0x00000004fbfb7224 */ /* 0x000fe200078e02ff */
[----:B----4-:R-:W-:-:S05]  /*240d0*/  LEA R4, P6, R237, R2, 0x1 ;  /* 0x00000002ed047211 */ /* 0x010fca00078c08ff */
[----:B------:R0:W-:Y:S02]  /*240e0*/  STL [R1+0xb68], R4 ;  /* 0x000b680401007387 */ /* 0x0001e40000100800 */
[----:B0-----:R-:W-:-:S05]  /*240f0*/  LEA R4, P5, R235, R2, 0x1 ;  /* 0x00000002eb047211 */ /* 0x001fca00078a08ff */
        /* <DEDUP_REMOVED lines=10> */
[----:B------:R0:W-:Y:S01]  /*241a0*/  STL [R1+0xb98], R4 ;  /* 0x000b980401007387 */ /* 0x0001e20000100800 */
[-C--:B------:R-:W-:Y:S02]  /*241b0*/  LEA.HI.X.SX32 R235, R235, R0.reuse, 0x1, P5 ;  /* 0x00000000ebeb7211 */ /* 0x080fe400028f0eff */
[----:B0-----:R-:W-:Y:S02]  /*241c0*/  LEA.HI.X.SX32 R4, R237, R0, 0x1, P6 ;  /* 0x00000000ed047211 */ /* 0x001fe400030f0eff */
[----:B------:R-:W-:-:S03]  /*241d0*/  LEA R237, P6, R142, R2, 0x1 ;  /* 0x000000028eed7211 */ /* 0x000fc600078c08ff */
[----:B------:R0:W-:Y:S01]  /*241e0*/  STL [R1+0xb64], R4 ;  /* 0x000b640401007387 */ /* 0x0001e20000100800 */
[----:B------:R-:W-:-:S03]  /*241f0*/  LEA.HI.X.SX32 R231, R231, R0, 0x1, P4 ;  /* 0x00000000e7e77211 */ /* 0x000fc600020f0eff */
[----:B------:R-:W-:Y:S01]  /*24200*/  STL [R1+0xba0], R237 ;  /* 0x000ba0ed01007387 */ /* 0x000fe20000100800 */
[----:B0-----:R-:W-:-:S03]  /*24210*/  LEA R4, P5, R139, R2, 0x1 ;  /* 0x000000028b047211 */ /* 0x001fc600078a08ff */
[----:B------:R0:W-:Y:S04]  /*24220*/  STL [R1+0xb6c], R235 ;  /* 0x000b6ceb01007387 */ /* 0x0001e80000100800 */
[----:B------:R1:W-:Y:S01]  /*24230*/  STL [R1+0xba8], R4 ;  /* 0x000ba80401007387 */ /* 0x0003e20000100800 */
[----:B0-----:R-:W-:-:S03]  /*24240*/  LEA R235, P4, R137, R2, 0x1 ;  /* 0x0000000289eb7211 */ /* 0x001fc600078808ff */
[----:B------:R0:W-:Y:S01]  /*24250*/  STL [R1+0xb74], R231 ;  /* 0x000b74e701007387 */ /* 0x0001e20000100800 */
[----:B-1----:R-:W-:-:S03]  /*24260*/  LEA.HI.X.SX32 R4, R192, R0, 0x1, P3 ;  /* 0x00000000c0047211 */ /* 0x002fc600018f0eff */
[----:B------:R-:W-:Y:S01]  /*24270*/  STL [R1+0xbb0], R235 ;  /* 0x000bb0eb01007387 */ /* 0x000fe20000100800 */
[----:B------:R-:W-:-:S03]  /*24280*/  LEA.HI.X.SX32 R192, R161, R0, 0x1, P2 ;  /* 0x00000000a1c07211 */ /* 0x000fc600010f0eff */
[----:B------:R1:W-:Y:S01]  /*24290*/  STL [R1+0xb7c], R4 ;  /* 0x000b7c0401007387 */ /* 0x0003e20000100800 */
[----:B0-----:R-:W-:Y:S02]  /*242a0*/  LEA R231, P3, R131, R2, 0x1 ;  /* 0x0000000283e77211 */ /* 0x001fe400078608ff */
[----:B------:R-:W-:-:S03]  /*242b0*/  LEA.HI.X.SX32 R161, R145, R0, 0x1, P1 ;  /* 0x0000000091a17211 */ /* 0x000fc600008f0eff */
[----:B------:R-:W-:Y:S01]  /*242c0*/  STL [R1+0xbb8], R231 ;  /* 0x000bb8e701007387 */ /* 0x000fe20000100800 */
[----:B-1----:R-:W-:-:S03]  /*242d0*/  LEA R4, P2, R130, R2, 0x1 ;  /* 0x0000000282047211 */ /* 0x002fc600078408ff */
[----:B------:R-:W-:Y:S01]  /*242e0*/  STL [R1+0xb84], R192 ;  /* 0x000b84c001007387 */ /* 0x000fe20000100800 */
[----:B------:R-:W-:-:S03]  /*242f0*/  LEA R145, P1, R126, R2, 0x1 ;  /* 0x000000027e917211 */ /* 0x000fc600078208ff */
[----:B------:R0:W-:Y:S01]  /*24300*/  STL [R1+0xbc0], R4 ;  /* 0x000bc00401007387 */ /* 0x0001e20000100800 */
[----:B------:R-:W-:-:S03]  /*24310*/  LEA.HI.X.SX32 R142, R142, R0, 0x1, P6 ;  /* 0x000000008e8e7211 */ /* 0x000fc600030f0eff */
[----:B------:R-:W-:Y:S01]  /*24320*/  STL [R1+0xb8c], R161 ;  /* 0x000b8ca101007387 */ /* 0x000fe20000100800 */
[----:B0-----:R-:W-:-:S03]  /*24330*/  LEA.HI.X.SX32 R4, R144, R0, 0x1, P0 ;  /* 0x0000000090047211 */ /* 0x001fc600000f0eff */
[----:B------:R-:W-:Y:S01]  /*24340*/  STL [R1+0xbc8], R145 ;  /* 0x000bc89101007387 */ /* 0x000fe20000100800 */
        /* <DEDUP_REMOVED lines=187> */
[----:B------:R0:W-:Y:S04]  /*24f00*/  STL [R1+0xd40], R4 ;  /* 0x000d400401007387 */ /* 0x0001e80000100800 */
[----:B------:R-:W-:Y:S04]  /*24f10*/  STL [R1+0xd0c], R21 ;  /* 0x000d0c1501007387 */ /* 0x000fe80000100800 */
[----:B------:R-:W2:Y:S01]  /*24f20*/  LDL.LU R120, [R1] ;  /* 0x0000000001787983 */ /* 0x000ea20000300800 */
[----:B0-----:R-:W-:-:S03]  /*24f30*/  LEA.HI.X.SX32 R4, R19, R0, 0x1, P1 ;  /* 0x0000000013047211 */ /* 0x001fc600008f0eff */
[----:B------:R0:W-:Y:S01]  /*24f40*/  STL [R1+0xd48], R20 ;  /* 0x000d481401007387 */ /* 0x0001e20000100800 */
[----:B------:R-:W-:-:S03]  /*24f50*/  LEA.HI.X.SX32 R19, R18, R0, 0x1, P0 ;  /* 0x0000000012137211 */ /* 0x000fc600000f0eff */
[----:B------:R1:W-:Y:S01]  /*24f60*/  STL [R1+0xd14], R4 ;  /* 0x000d140401007387 */ /* 0x0003e20000100800 */
[----:B0-----:R-:W-:-:S03]  /*24f70*/  LEA R20, P1, R12, R2, 0x1 ;  /* 0x000000020c147211 */ /* 0x001fc600078208ff */
[----:B-1----:R-:W3:Y:S01]  /*24f80*/  LDL.LU R4, [R1+0x4] ;  /* 0x0000040001047983 */ /* 0x002ee20000300800 */
[----:B------:R-:W-:-:S03]  /*24f90*/  LEA R18, P0, R11, R2, 0x1 ;  /* 0x000000020b127211 */ /* 0x000fc600078008ff */
[----:B------:R-:W-:Y:S01]  /*24fa0*/  STL [R1+0xd50], R20 ;  /* 0x000d501401007387 */ /* 0x000fe20000100800 */
[----:B------:R-:W-:-:S03]  /*24fb0*/  LEA.HI.X.SX32 R17, R17, R0, 0x1, P6 ;  /* 0x0000000011117211 */ /* 0x000fc600030f0eff */
[----:B------:R-:W-:Y:S04]  /*24fc0*/  STL [R1+0xd1c], R19 ;  /* 0x000d1c1301007387 */ /* 0x000fe80000100800 */
[----:B------:R-:W4:Y:S04]  /*24fd0*/  LDL.LU R122, [R1+0x8] ;  /* 0x00000800017a7983 */ /* 0x000f280000300800 */
[----:B------:R0:W-:Y:S04]  /*24fe0*/  STL [R1+0xd58], R18 ;  /* 0x000d581201007387 */ /* 0x0001e80000100800 */
[----:B------:R1:W-:Y:S04]  /*24ff0*/  STL [R1+0xd24], R17 ;  /* 0x000d241101007387 */ /* 0x0003e80000100800 */
[----:B------:R-:W4:Y:S01]  /*25000*/  LDL.LU R126, [R1+0x10] ;  /* 0x00001000017e7983 */ /* 0x000f220000300800 */
[----:B0-----:R-:W-:-:S02]  /*25010*/  LEA R18, P6, R10, R2, 0x1 ;  /* 0x000000020a127211 */ /* 0x001fc400078c08ff */
[----:B-1----:R-:W-:-:S03]  /*25020*/  LEA.HI.X.SX32 R17, R16, R0, 0x1, P5 ;  /* 0x0000000010117211 */ /* 0x002fc600028f0eff */
[----:B------:R-:W-:Y:S01]  /*25030*/  STL [R1+0xd60], R18 ;  /* 0x000d601201007387 */ /* 0x000fe20000100800 */
[----:B------:R-:W-:Y:S02]  /*25040*/  LEA R16, P5, R9, R2, 0x1 ;  /* 0x0000000209107211 */ /* 0x000fe400078a08ff */
[----:B------:R-:W-:Y:S01]  /*25050*/  LEA.HI.X.SX32 R15, R15, R0, 0x1, P4 ;  /* 0x000000000f0f7211 */ /* 0x000fe200020f0eff */
        /* <DEDUP_REMOVED lines=8> */
[----:B------:R-:W-:-:S03]  /*250e0*/  LEA R14, P3, R7, R2, 0x1 ;  /* 0x00000002070e7211 */ /* 0x000fc600078608ff */
[----:B------:R-:W-:Y:S01]  /*250f0*/  STL [R1+0xd3c], R15 ;  /* 0x000d3c0f01007387 */ /* 0x000fe20000100800 */
[----:B------:R-:W-:-:S03]  /*25100*/  LEA.HI.X.SX32 R13, R13, R0, 0x1, P2 ;  /* 0x000000000d0d7211 */ /* 0x000fc600010f0eff */
[----:B------:R-:W4:Y:S04]  /*25110*/  LDL.LU R137, [R1+0x28] ;  /* 0x0000280001897983 */ /* 0x000f280000300800 */
[----:B------:R0:W-:Y:S04]  /*25120*/  STL [R1+0xd78], R14 ;  /* 0x000d780e01007387 */ /* 0x0001e80000100800 */
[----:B------:R1:W-:Y:S04]  /*25130*/  STL [R1+0xd44], R13 ;  /* 0x000d440d01007387 */ /* 0x0003e80000100800 */
[----:B------:R-:W4:Y:S01]  /*25140*/  LDL.LU R139, [R1+0x2c] ;  /* 0x00002c00018b7983 */ /* 0x000f220000300800 */
[----:B0-----:R-:W-:-:S02]  /*25150*/  LEA R14, P2, R5, R2, 0x1 ;  /* 0x00000002050e7211 */ /* 0x001fc400078408ff */
[----:B-1----:R-:W-:-:S03]  /*25160*/  LEA.HI.X.SX32 R13, R12, R0, 0x1, P1 ;  /* 0x000000000c0d7211 */ /* 0x002fc600008f0eff */
[----:B------:R-:W-:Y:S04]  /*25170*/  STL [R1+0xd80], R14 ;  /* 0x000d800e01007387 */ /* 0x000fe80000100800 */
[----:B------:R0:W-:Y:S04]  /*25180*/  STL [R1+0xd4c], R13 ;  /* 0x000d4c0d01007387 */ /* 0x0001e80000100800 */
[----:B------:R-:W4:Y:S01]  /*25190*/  LDL.LU R142, [R1+0x34] ;  /* 0x00003400018e7983 */ /* 0x000f220000300800 */
[----:B------:R-:W-:Y:S02]  /*251a0*/  LEA R12, P1, R241, R2, 0x1 ;  /* 0x00000002f10c7211 */ /* 0x000fe400078208ff */
[----:B------:R-:W-:-:S03]  /*251b0*/  LEA.HI.X.SX32 R11, R11, R0, 0x1, P0 ;  /* 0x000000000b0b7211 */ /* 0x000fc600000f0eff */
[----:B------:R1:W-:Y:S01]  /*251c0*/  STL [R1+0xd88], R12 ;  /* 0x000d880c01007387 */ /* 0x0003e20000100800 */
[----:B------:R-:W-:Y:S01]  /*251d0*/  LEA.HI.X.SX32 R9, R9, R0, 0x1, P5 ;  /* 0x0000000009097211 */ /* 0x000fe200028f0eff */
[----:B0-----:R-:W0:Y:S02]  /*251e0*/  LDC R13, c[0x0][0x238] ;  /* 0x00008e00ff0d7b82 */ /* 0x001e240000000800 */
[----:B------:R1:W-:Y:S04]  /*251f0*/  STL [R1+0xd54], R11 ;  /* 0x000d540b01007387 */ /* 0x0003e80000100800 */
[----:B------:R-:W4:Y:S01]  /*25200*/  LDL.LU R144, [R1+0x38] ;  /* 0x0000380001907983 */ /* 0x000f220000300800 */
[----:B-1----:R-:W-:Y:S02]  /*25210*/  LEA R12, P0, R245, R2, 0x1 ;  /* 0x00000002f50c7211 */ /* 0x002fe400078008ff */
[----:B------:R-:W-:-:S03]  /*25220*/  LEA.HI.X.SX32 R11, R10, R0, 0x1, P6 ;  /* 0x000000000a0b7211 */ /* 0x000fc600030f0eff */
[----:B------:R-:W-:Y:S01]  /*25230*/  STL [R1+0xd90], R12 ;  /* 0x000d900c01007387 */ /* 0x000fe20000100800 */
[----:B------:R-:W-:-:S03]  /*25240*/  LEA R10, P6, R249, R2, 0x1 ;  /* 0x00000002f90a7211 */ /* 0x000fc600078c08ff */
[----:B------:R-:W-:Y:S04]  /*25250*/  STL [R1+0xd5c], R11 ;  /* 0x000d5c0b01007387 */ /* 0x000fe80000100800 */
[----:B------:R-:W4:Y:S04]  /*25260*/  LDL.LU R145, [R1+0x40] ;  /* 0x0000400001917983 */ /* 0x000f280000300800 */
[----:B------:R-:W-:Y:S04]  /*25270*/  STL [R1+0xd98], R10 ;  /* 0x000d980a01007387 */ /* 0x000fe80000100800 */
[----:B------:R1:W-:Y:S04]  /*25280*/  STL [R1+0xd64], R9 ;  /* 0x000d640901007387 */ /* 0x0003e80000100800 */
[----:B------:R-:W4:Y:S01]  /*25290*/  LDL.LU R161, [R1+0x50] ;  /* 0x0000500001a17983 */ /* 0x000f220000300800 */
[----:B-1----:R-:W-:-:S02]  /*252a0*/  LEA.HI.X.SX32 R9, R8, R0, 0x1, P4 ;  /* 0x0000000008097211 */ /* 0x002fc400020f0eff */
[----:B------:R-:W-:Y:S02]  /*252b0*/  LEA.HI.X.SX32 R7, R7, R0, 0x1, P3 ;  /* 0x0000000007077211 */ /* 0x000fe400018f0eff */
[----:B--2---:R-:W-:-:S05]  /*252c0*/  LEA R10, P5, R120, R2, 0x1 ;  /* 0x00000002780a7211 */ /* 0x004fca00078a08ff */
[----:B------:R-:W-:Y:S04]  /*252d0*/  STL [R1+0xda0], R10 ;  /* 0x000da00a01007387 */ /* 0x000fe80000100800 */
[----:B------:R-:W-:Y:S04]  /*252e0*/  STL [R1+0xd6c], R9 ;  /* 0x000d6c0901007387 */ /* 0x000fe80000100800 */
[----:B------:R-:W2:Y:S01]  /*252f0*/  LDL.LU R192, [R1+0x58] ;  /* 0x0000580001c07983 */ /* 0x000ea20000300800 */
[----:B---3--:R-:W-:-:S05]  /*25300*/  LEA R8, P4, R4, R2, 0x1 ;  /* 0x0000000204087211 */ /* 0x008fca00078808ff */
[----:B------:R4:W-:Y:S04]  /*25310*/  STL [R1+0xda8], R8 ;  /* 0x000da80801007387 */ /* 0x0009e80000100800 */
[----:B------:R1:W-:Y:S04]  /*25320*/  STL [R1+0xd74], R7 ;  /* 0x000d740701007387 */ /* 0x0003e80000100800 */
[----:B------:R-:W3:Y:S01]  /*25330*/  LDL.LU R231, [R1+0x60] ;  /* 0x0000600001e77983 */ /* 0x000ee20000300800 */
[----:B----4-:R-:W-:Y:S02]  /*25340*/  LEA R8, P3, R122, R2, 0x1 ;  /* 0x000000027a087211 */ /* 0x010fe400078608ff */
[----:B-1----:R-:W-:-:S03]  /*25350*/  LEA.HI.X.SX32 R7, R5, R0, 0x1, P2 ;  /* 0x0000000005077211 */ /* 0x002fc600010f0eff */
[----:B------:R-:W-:Y:S04]  /*25360*/  STL [R1+0xdb0], R8 ;  /* 0x000db00801007387 */ /* 0x000fe80000100800 */
[----:B------:R1:W-:Y:S01]  /*25370*/  STL [R1+0xd7c], R7 ;  /* 0x000d7c0701007387 */ /* 0x0003e20000100800 */
[----:B------:R-:W-:-:S03]  /*25380*/  LEA R5, P2, R126, R2, 0x1 ;  /* 0x000000027e057211 */ /* 0x000fc600078408ff */
[----:B------:R-:W4:Y:S01]  /*25390*/  LDL.LU R235, [R1+0x6c] ;  /* 0x00006c0001eb7983 */ /* 0x000f220000300800 */
[----:B-1----:R-:W-:-:S03]  /*253a0*/  LEA.HI.X.SX32 R7, R241, R0, 0x1, P1 ;  /* 0x00000000f1077211 */ /* 0x002fc600008f0eff */
[----:B------:R1:W-:Y:S04]  /*253b0*/  STL [R1+0xdb8], R5 ;  /* 0x000db80501007387 */ /* 0x0003e80000100800 */
[----:B------:R0:W-:Y:S04]  /*253c0*/  STL [R1+0xd84], R7 ;  /* 0x000d840701007387 */ /* 0x0001e80000100800 */
[----:B------:R-:W4:Y:S01]  /*253d0*/  LDL.LU R119, [R1+0x7c] ;  /* 0x00007c0001777983 */ /* 0x000f220000300800 */
[----:B-1----:R-:W-:Y:S02]  /*253e0*/  LEA R5, P1, R130, R2, 0x1 ;  /* 0x0000000282057211 */ /* 0x002fe400078208ff */
[----:B0-----:R-:W-:-:S03]  /*253f0*/  LEA.HI.X.SX32 R7, R245, R0, 0x1, P0 ;  /* 0x00000000f5077211 */ /* 0x001fc600000f0eff */
[----:B------:R0:W-:Y:S04]  /*25400*/  STL [R1+0xdc0], R5 ;  /* 0x000dc00501007387 */ /* 0x0001e80000100800 */
[----:B------:R1:W-:Y:S04]  /*25410*/  STL [R1+0xd8c], R7 ;  /* 0x000d8c0701007387 */ /* 0x0003e80000100800 */
[----:B------:R-:W4:Y:S01]  /*25420*/  LDL.LU R237, [R1+0x88] ;  /* 0x0000880001ed7983 */ /* 0x000f220000300800 */
[----:B0-----:R-:W-:Y:S02]  /*25430*/  LEA R5, P0, R131, R2, 0x1 ;  /* 0x0000000283057211 */ /* 0x001fe400078008ff */
[----:B-1----:R-:W-:-:S03]  /*25440*/  LEA.HI.X.SX32 R7, R249, R0, 0x1, P6 ;  /* 0x00000000f9077211 */ /* 0x002fc600030f0eff */
[----:B------:R0:W-:Y:S04]  /*25450*/  STL [R1+0xdc8], R5 ;  /* 0x000dc80501007387 */ /* 0x0001e80000100800 */
[----:B------:R1:W-:Y:S01]  /*25460*/  STL [R1+0xd94], R7 ;  /* 0x000d940701007387 */ /* 0x0003e20000100800 */
[----:B0-----:R-:W-:Y:S02]  /*25470*/  LEA R5, P6, R137, R2, 0x1 ;  /* 0x0000000289057211 */ /* 0x001fe400078c08ff */
[----:B-1----:R-:W-:Y:S02]  /*25480*/  LEA.HI.X.SX32 R7, R120, R0, 0x1, P5 ;  /* 0x0000000078077211 */ /* 0x002fe400028f0eff */
[----:B------:R-:W4:Y:S04]  /*25490*/  LDL.LU R120, [R1+0x94] ;  /* 0x0000940001787983 */ /* 0x000f280000300800 */
[----:B------:R0:W-:Y:S04]  /*254a0*/  STL [R1+0xdd0], R5 ;  /* 0x000dd00501007387 */ /* 0x0001e80000100800 */
[----:B------:R1:W-:Y:S01]  /*254b0*/  STL [R1+0xd9c], R7 ;  /* 0x000d9c0701007387 */ /* 0x0003e20000100800 */
[----:B0-----:R-:W-:-:S02]  /*254c0*/  LEA R5, P5, R139, R2, 0x1 ;  /* 0x000000028b057211 */ /* 0x001fc400078a08ff */
[----:B-1----:R-:W-:Y:S02]  /*254d0*/  LEA.HI.X.SX32 R7, R4, R0, 0x1, P4 ;  /* 0x0000000004077211 */ /* 0x002fe400020f0eff */
[----:B------:R-:W4:Y:S04]  /*254e0*/  LDL.LU R4, [R1+0xa0] ;  /* 0x0000a00001047983 */ /* 0x000f280000300800 */
[----:B------:R0:W-:Y:S04]  /*254f0*/  STL [R1+0xdd8], R5 ;  /* 0x000dd80501007387 */ /* 0x0001e80000100800 */
[----:B------:R1:W-:Y:S01]  /*25500*/  STL [R1+0xda4], R7 ;  /* 0x000da40701007387 */ /* 0x0003e20000100800 */
[----:B0-----:R-:W-:-:S02]  /*25510*/  LEA R5, P4, R142, R2, 0x1 ;  /* 0x000000028e057211 */ /* 0x001fc400078808ff */
[-C--:B-1----:R-:W-:Y:S02]  /*25520*/  LEA.HI.X.SX32 R7, R122, R0.reuse, 0x1, P3 ;  /* 0x000000007a077211 */ /* 0x082fe400018f0eff */
[----:B------:R-:W4:Y:S04]  /*25530*/  LDL.LU R122, [R1+0xb0] ;  /* 0x0000b000017a7983 */ /* 0x000f280000300800 */
[----:B------:R-:W-:Y:S04]  /*25540*/  STL [R1+0xde0], R5 ;  /* 0x000de00501007387 */ /* 0x000fe80000100800 */
[----:B------:R0:W-:Y:S02]  /*25550*/  STL [R1+0xdac], R7 ;  /* 0x000dac0701007387 */ /* 0x0001e40000100800 */
[----:B0-----:R-:W-:-:S02]  /*25560*/  LEA.HI.X.SX32 R7, R126, R0, 0x1, P2 ;  /* 0x000000007e077211 */ /* 0x001fc400010f0eff */
[----:B------:R-:W4:Y:S01]  /*25570*/  LDL.LU R126, [R1+0xb8] ;  /* 0x0000b800017e7983 */ /* 0x000f220000300800 */
[----:B------:R-:W-:-:S05]  /*25580*/  LEA R5, P3, R144, R2, 0x1 ;  /* 0x0000000290057211 */ /* 0x000fca00078608ff */
        /* <DEDUP_REMOVED lines=14> */
[----:B--2---:R-:W-:-:S05]  /*25670*/  LEA R5, P0, R192, R2, 0x1 ;  /* 0x00000002c0057211 */ /* 0x004fca00078008ff */
[----:B------:R3:W-:Y:S04]  /*25680*/  STL [R1+0xe00], R5 ;  /* 0x000e000501007387 */ /* 0x0007e80000100800 */
[----:B------:R0:W-:Y:S01]  /*25690*/  STL [R1+0xdcc], R7 ;  /* 0x000dcc0701007387 */ /* 0x0001e20000100800 */
[----:B---3--:R-:W-:Y:S02]  /*256a0*/  LEA R5, P6, R231, R2, 0x1 ;  /* 0x00000002e7057211 */ /* 0x008fe400078c08ff */
[----:B0-----:R-:W-:Y:S02]  /*256b0*/  LEA.HI.X.SX32 R7, R139, R0, 0x1, P5 ;  /* 0x000000008b077211 */ /* 0x001fe400028f0eff */
[----:B------:R-:W2:Y:S04]  /*256c0*/  LDL.LU R139, [R1+0xe4] ;  /* 0x0000e400018b7983 */ /* 0x000ea80000300800 */
[----:B------:R4:W-:Y:S04]  /*256d0*/  STL [R1+0xe08], R5 ;  /* 0x000e080501007387 */ /* 0x0009e80000100800 */
[----:B------:R0:W-:Y:S01]  /*256e0*/  STL [R1+0xdd4], R7 ;  /* 0x000dd40701007387 */ /* 0x0001e20000100800 */
[----:B----4-:R-:W-:-:S02]  /*256f0*/  LEA R5, P5, R235, R2, 0x1 ;  /* 0x00000002eb057211 */ /* 0x010fc400078a08ff */
[----:B0-----:R-:W-:Y:S02]  /*25700*/  LEA.HI.X.SX32 R7, R142, R0, 0x1, P4 ;  /* 0x000000008e077211 */ /* 0x001fe400020f0eff */
[----:B------:R-:W3:Y:S04]  /*25710*/  LDL.LU R142, [R1+0xf8] ;  /* 0x0000f800018e7983 */ /* 0x000ee80000300800 */
        /* <DEDUP_REMOVED lines=50> */
[----:B------:R-:W-:Y:S04]  /*25a40*/  STL [R1+0xe60], R5 ;  /* 0x000e600501007387 */ /* 0x000fe80000100800 */
[----:B------:R0:W-:Y:S02]  /*25a50*/  STL [R1+0xe2c], R7 ;  /* 0x000e2c0701007387 */ /* 0x0001e40000100800 */
[----:B0-----:R-:W-:Y:S02]  /*25a60*/  LEA.HI.X.SX32 R7, R122, R0, 0x1, P0 ;  /* 0x000000007a077211 */ /* 0x001fe400000f0eff */
[-C--:B---3--:R-:W-:Y:S01]  /*25a70*/  LEA R5, P1, R142, R2.reuse, 0x1 ;  /* 0x000000028e057211 */ /* 0x088fe200078208ff */
        /* <DEDUP_REMOVED lines=59> */
[----:B------:R-:W2:Y:S01]  /*25e30*/  LDL.LU R235, [R1+0x180] ;  /* 0x0001800001eb7983 */ /* 0x000ea20000300800 */
[----:B---3--:R-:W-:-:S05]  /*25e40*/  LEA R5, P3, R126, R2, 0x1 ;  /* 0x000000027e057211 */ /* 0x008fca00078608ff */
[----:B------:R-:W-:Y:S04]  /*25e50*/  STL [R1+0xec8], R5 ;  /* 0x000ec80501007387 */ /* 0x000fe80000100800 */
[----:B------:R0:W-:Y:S02]  /*25e60*/  STL [R1+0xe94], R7 ;  /* 0x000e940701007387 */ /* 0x0001e40000100800 */
[----:B0-----:R-:W-:Y:S02]  /*25e70*/  LEA.HI.X.SX32 R7, R119, R0, 0x1, P1 ;  /* 0x0000000077077211 */ /* 0x001fe400008f0eff */
[----:B----4-:R-:W-:Y:S01]  /*25e80*/  LEA R5, P2, R130, R2, 0x1 ;  /* 0x0000000282057211 */ /* 0x010fe200078408ff */
[----:B------:R-:W3:Y:S04]  /*25e90*/  LDL.LU R119, [R1+0x18c] ;  /* 0x00018c0001777983 */ /* 0x000ee80000300800 */
[----:B------:R-:W-:Y:S04]  /*25ea0*/  STL [R1+0xed0], R5 ;  /* 0x000ed00501007387 */ /* 0x000fe80000100800 */
[----:B------:R0:W-:Y:S02]  /*25eb0*/  STL [R1+0xe9c], R7 ;  /* 0x000e9c0701007387 */ /* 0x0001e40000100800 */
[----:B0-----:R-:W-:-:S02]  /*25ec0*/  LEA.HI.X.SX32 R7, R237, R0, 0x1, P0 ;  /* 0x00000000ed077211 */ /* 0x001fc400000f0eff */
[-C--:B------:R-:W-:Y:S01]  /*25ed0*/  LEA R5, P1, R131, R2.reuse, 0x1 ;  /* 0x0000000283057211 */ /* 0x080fe200078208ff */
        /* <DEDUP_REMOVED lines=59> */
[----:B------:R-:W-:Y:S01]  /*26290*/  LEA R5, P3, R120, R2, 0x1 ;  /* 0x0000000278057211 */ /* 0x000fe200078608ff */
[----:B------:R-:W4:Y:S04]  /*262a0*/  LDL.LU R161, [R1+0x2ac] ;  /* 0x0002ac0001a17983 */ /* 0x000f280000300800 */
        /* <DEDUP_REMOVED lines=63> */
[----:B------:R-:W4:Y:S01]  /*266a0*/  LDL.LU R139, [R1+0x310] ;  /* 0x00031000018b7983 */ /* 0x000f220000300800 */
[----:B------:R-:W-:-:S05]  /*266b0*/  LEA R5, P4, R231, R2, 0x1 ;  /* 0x00000002e7057211 */ /* 0x000fca00078808ff */
[----:B------:R-:W-:Y:S04]  /*266c0*/  STL [R1+0x13b8], R5 ;  /* 0x0013b80501007387 */ /* 0x000fe80000100800 */
[----:B------:R0:W-:Y:S02]  /*266d0*/  STL [R1+0x1384], R7 ;  /* 0x0013840701007387 */ /* 0x0001e40000100800 */
[----:B0-----:R-:W-:Y:S02]  /*266e0*/  LEA.HI.X.SX32 R7, R142, R0, 0x1, P2 ;  /* 0x000000008e077211 */ /* 0x001fe400010f0eff */
        /* <DEDUP_REMOVED lines=195> */
[----:B------:R-:W-:Y:S01]  /*27320*/  LEA R5, P6, R122, R2, 0x1 ;  /* 0x000000027a057211 */ /* 0x000fe200078c08ff */
        /* <DEDUP_REMOVED lines=432> */
[----:B------:R0:W-:Y:S04]  /*28e30*/  STL [R1+0x1774], R7 ;  /* 0x0017740701007387 */ /* 0x0001e80000100800 */
[----:B------:R-:W4:Y:S01]  /*28e40*/  LDL.LU R118, [R1+0x1c8] ;  /* 0x0001c80001767983 */ /* 0x000f220000300800 */
[----:B0-----:R-:W-:Y:S02]  /*28e50*/  LEA.HI.X.SX32 R7, R119, R0, 0x1, P2 ;  /* 0x0000000077077211 */ /* 0x001fe400010f0eff */
[----:B------:R-:W-:-:S05]  /*28e60*/  LEA R5, P3, R130, R2, 0x1 ;  /* 0x0000000282057211 */ /* 0x000fca00078608ff */
[----:B------:R-:W-:Y:S04]  /*28e70*/  STL [R1+0x17b0], R5 ;  /* 0x0017b00501007387 */ /* 0x000fe80000100800 */
[----:B------:R0:W-:Y:S02]  /*28e80*/  STL [R1+0x177c], R7 ;  /* 0x00177c0701007387 */ /* 0x0001e40000100800 */
[----:B0-----:R-:W-:Y:S02]  /*28e90*/  LEA.HI.X.SX32 R7, R237, R0, 0x1, P1 ;  /* 0x00000000ed077211 */ /* 0x001fe400008f0eff */
[----:B------:R-:W4:Y:S01]  /*28ea0*/  LDL.LU R237, [R1+0x1c4] ;  /* 0x0001c40001ed7983 */ /* 0x000f220000300800 */
[----:B--2---:R-:W-:-:S05]  /*28eb0*/  LEA R5, P2, R131, R2, 0x1 ;  /* 0x0000000283057211 */ /* 0x004fca00078408ff */
[----:B------:R-:W-:Y:S04]  /*28ec0*/  STL [R1+0x17b8], R5 ;  /* 0x0017b80501007387 */ /* 0x000fe80000100800 */
[----:B------:R0:W-:Y:S04]  /*28ed0*/  STL [R1+0x1784], R7 ;  /* 0x0017840701007387 */ /* 0x0001e80000100800 */
[----:B------:R-:W2:Y:S01]  /*28ee0*/  LDL.LU R119, [R1+0x1c0] ;  /* 0x0001c00001777983 */ /* 0x000ea20000300800 */
[----:B0-----:R-:W-:Y:S02]  /*28ef0*/  LEA.HI.X.SX32 R7, R120, R0, 0x1, P0 ;  /* 0x0000000078077211 */ /* 0x001fe400000f0eff */
[----:B---3--:R-:W-:-:S05]  /*28f00*/  LEA R5, P1, R137, R2, 0x1 ;  /* 0x0000000289057211 */ /* 0x008fca00078208ff */
[----:B------:R-:W-:Y:S04]  /*28f10*/  STL [R1+0x17c0], R5 ;  /* 0x0017c00501007387 */ /* 0x000fe80000100800 */
[----:B------:R0:W-:Y:S02]  /*28f20*/  STL [R1+0x178c], R7 ;  /* 0x00178c0701007387 */ /* 0x0001e40000100800 */
[----:B0-----:R-:W-:Y:S02]  /*28f30*/  LEA.HI.X.SX32 R7, R4, R0, 0x1, P6 ;  /* 0x0000000004077211 */ /* 0x001fe400030f0eff */
[----:B----4-:R-:W-:Y:S01]  /*28f40*/  LEA R5, P0, R139, R2, 0x1 ;  /* 0x000000028b057211 */ /* 0x010fe200078008ff */
[----:B------:R-:W3:Y:S04]  /*28f50*/  LDL.LU R4, [R1+0x1bc] ;  /* 0x0001bc0001047983 */ /* 0x000ee80000300800 */
[----:B------:R-:W-:Y:S04]  /*28f60*/  STL [R1+0x17c8], R5 ;  /* 0x0017c80501007387 */ /* 0x000fe80000100800 */
[----:B------:R0:W-:Y:S04]  /*28f70*/  STL [R1+0x1794], R7 ;  /* 0x0017940701007387 */ /* 0x0001e80000100800 */
[----:B------:R-:W4:Y:S01]  /*28f80*/  LDL.LU R120, [R1+0x1b8] ;  /* 0x0001b80001787983 */ /* 0x000f220000300800 */
[----:B0-----:R-:W-:-:S02]  /*28f90*/  LEA.HI.X.SX32 R7, R122, R0, 0x1, P5 ;  /* 0x000000007a077211 */ /* 0x001fc400028f0eff */
[----:B------:R-:W-:-:S05]  /*28fa0*/  LEA R5, P6, R142, R2, 0x1 ;  /* 0x000000028e057211 */ /* 0x000fca00078c08ff */
[----:B------:R-:W-:Y:S04]  /*28fb0*/  STL [R1+0x17d0], R5 ;  /* 0x0017d00501007387 */ /* 0x000fe80000100800 */
[----:B------:R0:W-:Y:S04]  /*28fc0*/  STL [R1+0x179c], R7 ;  /* 0x00179c0701007387 */ /* 0x0001e80000100800 */
[----:B------:R-:W4:Y:S01]  /*28fd0*/  LDL.LU R122, [R1+0x1b4] ;  /* 0x0001b400017a7983 */ /* 0x000f220000300800 */
[----:B0-----:R-:W-:Y:S02]  /*28fe0*/  LEA.HI.X.SX32 R7, R126, R0, 0x1, P4 ;  /* 0x000000007e077211 */ /* 0x001fe400020f0eff */
        /* <DEDUP_REMOVED lines=26> */
[----:B------:R0:W-:Y:S04]  /*29190*/  STL [R1+0x1800], R5 ;  /* 0x0018000501007387 */ /* 0x0001e80000100800 */
[----:B------:R1:W-:Y:S04]  /*291a0*/  STL [R1+0x17cc], R7 ;  /* 0x0017cc0701007387 */ /* 0x0003e80000100800 */
[----:B------:R-:W4:Y:S01]  /*291b0*/  LDL.LU R142, [R1+0x19c] ;  /* 0x00019c00018e7983 */ /* 0x000f220000300800 */
[----:B0-----:R-:W-:Y:S02]  /*291c0*/  LEA R5, P6, R118, R2, 0x1 ;  /* 0x0000000276057211 */ /* 0x001fe400078c08ff */
[----:B-1----:R-:W-:-:S03]  /*291d0*/  LEA.HI.X.SX32 R7, R144, R0, 0x1, P5 ;  /* 0x0000000090077211 */ /* 0x002fc600028f0eff */
        /* <DEDUP_REMOVED lines=8> */
[-C--:B0-----:R-:W-:Y:S02]  /*29260*/  LEA.HI.X.SX32 R7, R161, R0.reuse, 0x1, P3 ;  /* 0x00000000a1077211 */ /* 0x081fe400018f0eff */
[----:B------:R-:W-:-:S02]  /*29270*/  LEA.HI.X.SX32 R8, R118, R0, 0x1, P6 ;  /* 0x0000000076087211 */ /* 0x000fc400030f0eff */
[----:B--2---:R-:W-:-:S05]  /*29280*/  LEA R5, P4, R119, R2, 0x1 ;  /* 0x0000000277057211 */ /* 0x004fca00078808ff */
[----:B------:R-:W-:Y:S04]  /*29290*/  STL [R1+0x1818], R5 ;  /* 0x0018180501007387 */ /* 0x000fe80000100800 */
[----:B------:R-:W2:Y:S04]  /*292a0*/  LDL.LU R161, [R1+0x188] ;  /* 0x0001880001a17983 */ /* 0x000ea80000300800 */
[----:B------:R0:W-:Y:S02]  /*292b0*/  STL [R1+0x17e4], R7 ;  /* 0x0017e40701007387 */ /* 0x0001e40000100800 */
[----:B0-----:R-:W-:-:S02]  /*292c0*/  LEA.HI.X.SX32 R7, R192, R0, 0x1, P2 ;  /* 0x00000000c0077211 */ /* 0x001fc400010f0eff */
[----:B---3--:R-:W-:-:S05]  /*292d0*/  LEA R5, P3, R4, R2, 0x1 ;  /* 0x0000000204057211 */ /* 0x008fca00078608ff */
[----:B------:R4:W-:Y:S04]  /*292e0*/  STL [R1+0x1820], R5 ;  /* 0x0018200501007387 */ /* 0x0009e80000100800 */
[----:B------:R-:W3:Y:S01]  /*292f0*/  LDL.LU R192, [R1+0x184] ;  /* 0x0001840001c07983 */ /* 0x000ee20000300800 */
[----:B----4-:R-:W-:-:S03]  /*29300*/  LEA R5, P2, R120, R2, 0x1 ;  /* 0x0000000278057211 */ /* 0x010fc600078408ff */
[----:B------:R0:W-:Y:S04]  /*29310*/  STL [R1+0x17ec], R7 ;  /* 0x0017ec0701007387 */ /* 0x0001e80000100800 */
[----:B------:R1:W-:Y:S01]  /*29320*/  STL [R1+0x1828], R5 ;  /* 0x0018280501007387 */ /* 0x0003e20000100800 */
[----:B0-----:R-:W-:-:S03]  /*29330*/  LEA.HI.X.SX32 R7, R231, R0, 0x1, P1 ;  /* 0x00000000e7077211 */ /* 0x001fc600008f0eff */
[----:B------:R-:W4:Y:S01]  /*29340*/  LDL.LU R231, [R1+0x134] ;  /* 0x0001340001e77983 */ /* 0x000f220000300800 */
[----:B-1----:R-:W-:-:S03]  /*29350*/  LEA R5, P1, R122, R2, 0x1 ;  /* 0x000000027a057211 */ /* 0x002fc600078208ff */
[----:B------:R0:W-:Y:S04]  /*29360*/  STL [R1+0x17f4], R7 ;  /* 0x0017f40701007387 */ /* 0x0001e80000100800 */
[----:B------:R1:W-:Y:S01]  /*29370*/  STL [R1+0x1830], R5 ;  /* 0x0018300501007387 */ /* 0x0003e20000100800 */
[----:B0-----:R-:W-:-:S03]  /*29380*/  LEA.HI.X.SX32 R7, R235, R0, 0x1, P0 ;  /* 0x00000000eb077211 */ /* 0x001fc600000f0eff */
[----:B------:R-:W4:Y:S04]  /*29390*/  LDL.LU R235, [R1+0x130] ;  /* 0x0001300001eb7983 */ /* 0x000f280000300800 */
[----:B------:R-:W-:Y:S01]  /*293a0*/  STL [R1+0x17fc], R7 ;  /* 0x0017fc0701007387 */ /* 0x000fe20000100800 */
[----:B-1----:R-:W-:-:S05]  /*293b0*/  LEA R5, P0, R126, R2, 0x1 ;  /* 0x000000027e057211 */ /* 0x002fca00078008ff */
[----:B------:R0:W-:Y:S04]  /*293c0*/  STL [R1+0x1838], R5 ;  /* 0x0018380501007387 */ /* 0x0001e80000100800 */
[----:B------:R-:W-:Y:S01]  /*293d0*/  STL [R1+0x1804], R8 ;  /* 0x0018040801007387 */ /* 0x000fe20000100800 */
[----:B0-----:R-:W-:-:S03]  /*293e0*/  LEA.HI.X.SX32 R5, R237, R0, 0x1, P5 ;  /* 0x00000000ed057211 */ /* 0x001fc600028f0eff */
        /* <DEDUP_REMOVED lines=23> */
[----:B------:R-:W-:Y:S01]  /*29560*/  STL [R1+0x182c], R5 ;  /* 0x00182c0501007387 */ /* 0x000fe20000100800 */
[----:B------:R-:W-:Y:S02]  /*29570*/  LEA R8, P1, R144, R2, 0x1 ;  /* 0x0000000290087211 */ /* 0x000fe400078208ff */
[----:B0-----:R-:W-:-:S03]  /*29580*/  LEA.HI.X.SX32 R7, R126, R0, 0x1, P0 ;  /* 0x000000007e077211 */ /* 0x001fc600000f0eff */
[----:B------:R-:W-:Y:S04]  /*29590*/  STL [R1+0x1868], R8 ;  /* 0x0018680801007387 */ /* 0x000fe80000100800 */
[----:B------:R-:W4:Y:S04]  /*295a0*/  LDL.LU R120, [R1+0x10c] ;  /* 0x00010c0001787983 */ /* 0x000f280000300800 */
[----:B------:R0:W-:Y:S02]  /*295b0*/  STL [R1+0x1834], R7 ;  /* 0x0018340701007387 */ /* 0x0001e40000100800 */
[----:B0-----:R-:W-:-:S02]  /*295c0*/  LEA.HI.X.SX32 R7, R130, R0, 0x1, P6 ;  /* 0x0000000082077211 */ /* 0x001fc400030f0eff */
[----:B------:R-:W-:-:S05]  /*295d0*/  LEA R5, P0, R145, R2, 0x1 ;  /* 0x0000000291057211 */ /* 0x000fca00078008ff */
[----:B------:R-:W-:Y:S04]  /*295e0*/  STL [R1+0x1870], R5 ;  /* 0x0018700501007387 */ /* 0x000fe80000100800 */
[----:B------:R-:W4:Y:S04]  /*295f0*/  LDL.LU R122, [R1+0x104] ;  /* 0x00010400017a7983 */ /* 0x000f280000300800 */
[----:B------:R0:W-:Y:S02]  /*29600*/  STL [R1+0x183c], R7 ;  /* 0x00183c0701007387 */ /* 0x0001e40000100800 */
[----:B0-----:R-:W-:-:S02]  /*29610*/  LEA.HI.X.SX32 R7, R131, R0, 0x1, P5 ;  /* 0x0000000083077211 */ /* 0x001fc400028f0eff */
[----:B--2---:R-:W-:-:S05]  /*29620*/  LEA R5, P6, R161, R2, 0x1 ;  /* 0x00000002a1057211 */ /* 0x004fca00078c08ff */
[----:B------:R-:W-:Y:S04]  /*29630*/  STL [R1+0x1878], R5 ;  /* 0x0018780501007387 */ /* 0x000fe80000100800 */
[----:B------:R-:W2:Y:S04]  /*29640*/  LDL.LU R126, [R1+0x100] ;  /* 0x00010000017e7983 */ /* 0x000ea80000300800 */
[----:B------:R0:W-:Y:S02]  /*29650*/  STL [R1+0x1844], R7 ;  /* 0x0018440701007387 */ /* 0x0001e40000100800 */
[----:B0-----:R-:W-:-:S02]  /*29660*/  LEA.HI.X.SX32 R7, R137, R0, 0x1, P4 ;  /* 0x0000000089077211 */ /* 0x001fc400020f0eff */
[----:B---3--:R-:W-:-:S05]  /*29670*/  LEA R5, P5, R192, R2, 0x1 ;  /* 0x00000002c0057211 */ /* 0x008fca00078a08ff */
[----:B------:R4:W-:Y:S04]  /*29680*/  STL [R1+0x1880], R5 ;  /* 0x0018800501007387 */ /* 0x0009e80000100800 */
[----:B------:R-:W3:Y:S04]  /*29690*/  LDL.LU R130, [R1+0xfc] ;  /* 0x0000fc0001827983 */ /* 0x000ee80000300800 */
[----:B------:R0:W-:Y:S01]  /*296a0*/  STL [R1+0x184c], R7 ;  /* 0x00184c0701007387 */ /* 0x0001e20000100800 */
[----:B----4-:R-:W-:Y:S02]  /*296b0*/  LEA R5, P4, R231, R2, 0x1 ;  /* 0x00000002e7057211 */ /* 0x010fe400078808ff */
[----:B0-----:R-:W-:-:S03]  /*296c0*/  LEA.HI.X.SX32 R7, R139, R0, 0x1, P3 ;  /* 0x000000008b077211 */ /* 0x001fc600018f0eff */
[----:B------:R0:W-:Y:S04]  /*296d0*/  STL [R1+0x1888], R5 ;  /* 0x0018880501007387 */ /* 0x0001e80000100800 */
[----:B------:R-:W4:Y:S04]  /*296e0*/  LDL.LU R131, [R1+0xf4] ;  /* 0x0000f40001837983 */ /* 0x000f280000300800 */
[----:B------:R1:W-:Y:S01]  /*296f0*/  STL [R1+0x1854], R7 ;  /* 0x0018540701007387 */ /* 0x0003e20000100800 */
[----:B0-----:R-:W-:Y:S02]  /*29700*/  LEA R5, P3, R235, R2, 0x1 ;  /* 0x00000002eb057211 */ /* 0x001fe400078608ff */
[----:B-1----:R-:W-:-:S03]  /*29710*/  LEA.HI.X.SX32 R7, R142, R0, 0x1, P2 ;  /* 0x000000008e077211 */ /* 0x002fc600010f0eff */
[----:B------:R-:W-:Y:S04]  /*29720*/  STL [R1+0x1890], R5 ;  /* 0x0018900501007387 */ /* 0x000fe80000100800 */
[----:B------:R-:W4:Y:S04]  /*29730*/  LDL.LU R137, [R1+0xf0] ;  /* 0x0000f00001897983 */ /* 0x000f280000300800 */
[----:B------:R0:W-:Y:S04]  /*29740*/  STL [R1+0x185c], R7 ;  /* 0x00185c0701007387 */ /* 0x0001e80000100800 */
[----:B------:R-:W4:Y:S01]  /*29750*/  LDL.LU R139, [R1+0xec] ;  /* 0x0000ec00018b7983 */ /* 0x000f220000300800 */
[----:B0-----:R-:W-:-:S02]  /*29760*/  LEA.HI.X.SX32 R7, R144, R0, 0x1, P1 ;  /* 0x0000000090077211 */ /* 0x001fc400008f0eff */
        /* <DEDUP_REMOVED lines=11> */
[----:B------:R0:W-:Y:S04]  /*29820*/  STL [R1+0x18a8], R5 ;  /* 0x0018a80501007387 */ /* 0x0001e80000100800 */
[----:B------:R-:W4:Y:S04]  /*29830*/  LDL.LU R145, [R1+0xdc] ;  /* 0x0000dc0001917983 */ /* 0x000f280000300800 */
[----:B------:R1:W-:Y:S01]  /*29840*/  STL [R1+0x1874], R7 ;  /* 0x0018740701007387 */ /* 0x0003e20000100800 */
[----:B0-----:R-:W-:-:S05]  /*29850*/  LEA R5, P6, R118, R2, 0x1 ;  /* 0x0000000276057211 */ /* 0x001fca00078c08ff */
[----:B------:R0:W-:Y:S01]  /*29860*/  STL [R1+0x18b0], R5 ;  /* 0x0018b00501007387 */ /* 0x0001e20000100800 */
[----:B-1----:R-:W-:-:S03]  /*29870*/  LEA.HI.X.SX32 R7, R192, R0, 0x1, P5 ;  /* 0x00000000c0077211 */ /* 0x002fc600028f0eff */
[----:B------:R-:W4:Y:S04]  /*29880*/  LDL.LU R161, [R1+0xd8] ;  /* 0x0000d80001a17983 */ /* 0x000f280000300800 */
[----:B------:R1:W-:Y:S01]  /*29890*/  STL [R1+0x187c], R7 ;  /* 0x00187c0701007387 */ /* 0x0003e20000100800 */
[----:B0-----:R-:W-:-:S05]  /*298a0*/  LEA R5, P5, R119, R2, 0x1 ;  /* 0x0000000277057211 */ /* 0x001fca00078a08ff */
[----:B------:R-:W-:Y:S04]  /*298b0*/  STL [R1+0x18b8], R5 ;  /* 0x0018b80501007387 */ /* 0x000fe80000100800 */
[----:B------:R-:W4:Y:S01]  /*298c0*/  LDL.LU R192, [R1+0xd4] ;  /* 0x0000d40001c07983 */ /* 0x000f220000300800 */
[----:B-1----:R-:W-:-:S05]  /*298d0*/  LEA.HI.X.SX32 R7, R231, R0, 0x1, P4 ;  /* 0x00000000e7077211 */ /* 0x002fca00020f0eff */
        /* <DEDUP_REMOVED lines=9> */
[----:B------:R-:W-:-:S05]  /*29970*/  LEA R5, P3, R122, R2, 0x1 ;  /* 0x000000027a057211 */ /* 0x000fca00078608ff */
[----:B------:R2:W-:Y:S04]  /*29980*/  STL [R1+0x18c8], R5 ;  /* 0x0018c80501007387 */ /* 0x0005e80000100800 */
[----:B------:R-:W-:Y:S04]  /*29990*/  STL [R1+0x1894], R7 ;  /* 0x0018940701007387 */ /* 0x000fe80000100800 */
[----:B------:R-:W4:Y:S01]  /*299a0*/  LDL.LU R237, [R1+0xc8] ;  /* 0x0000c80001ed7983 */ /* 0x000f220000300800 */
[----:B--2---:R-:W-:-:S05]  /*299b0*/  LEA R5, P2, R126, R2, 0x1 ;  /* 0x000000027e057211 */ /* 0x004fca00078408ff */
[----:B------:R0:W-:Y:S04]  /*299c0*/  STL [R1+0x18d0], R5 ;  /* 0x0018d00501007387 */ /* 0x0001e80000100800 */
[----:B------:R4:W-:Y:S01]  /*299d0*/  STL [R1+0x189c], R8 ;  /* 0x00189c0801007387 */ /* 0x0009e20000100800 */
[----:B0-----:R-:W-:-:S03]  /*299e0*/  LEA.HI.X.SX32 R5, R4, R0, 0x1, P0 ;  /* 0x0000000004057211 */ /* 0x001fc600000f0eff */
[----:B------:R-:W2:Y:S01]  /*299f0*/  LDL.LU R4, [R1+0xb4] ;  /* 0x0000b40001047983 */ /* 0x000ea20000300800 */
[----:B---3--:R-:W-:-:S05]  /*29a00*/  LEA R7, P1, R130, R2, 0x1 ;  /* 0x0000000282077211 */ /* 0x008fca00078208ff */
[----:B------:R0:W-:Y:S04]  /*29a10*/  STL [R1+0x18d8], R7 ;  /* 0x0018d80701007387 */ /* 0x0001e80000100800 */
[----:B------:R-:W-:Y:S01]  /*29a20*/  STL [R1+0x18a4], R5 ;  /* 0x0018a40501007387 */ /* 0x000fe20000100800 */
[----:B----4-:R-:W-:Y:S02]  /*29a30*/  LEA R8, P0, R131, R2, 0x1 ;  /* 0x0000000283087211 */ /* 0x010fe400078008ff */
[----:B0-----:R-:W-:-:S03]  /*29a40*/  LEA.HI.X.SX32 R7, R118, R0, 0x1, P6 ;  /* 0x0000000076077211 */ /* 0x001fc600030f0eff */
[----:B------:R0:W-:Y:S04]  /*29a50*/  STL [R1+0x18e0], R8 ;  /* 0x0018e00801007387 */ /* 0x0001e80000100800 */
[----:B------:R-:W3:Y:S01]  /*29a60*/  LDL.LU R113, [R1+0xac] ;  /* 0x0000ac0001717983 */ /* 0x000ee20000300800 */
[----:B0-----:R-:W-:Y:S02]  /*29a70*/  LEA.HI.X.SX32 R8, R119, R0, 0x1, P5 ;  /* 0x0000000077087211 */ /* 0x001fe400028f0eff */
[-C--:B------:R-:W-:Y:S01]  /*29a80*/  LEA R5, P6, R137, R2.reuse, 0x1 ;  /* 0x0000000289057211 */ /* 0x080fe200078c08ff */
[----:B------:R0:W-:Y:S04]  /*29a90*/  STL [R1+0x18ac], R7 ;  /* 0x0018ac0701007387 */ /* 0x0001e80000100800 */
[----:B------:R1:W-:Y:S04]  /*29aa0*/  STL [R1+0x18e8], R5 ;  /* 0x0018e80501007387 */ /* 0x0003e80000100800 */
[----:B------:R4:W-:Y:S01]  /*29ab0*/  STL [R1+0x18b4], R8 ;  /* 0x0018b40801007387 */ /* 0x0009e20000100800 */
[----:B0-----:R-:W-:-:S03]  /*29ac0*/  LEA R7, P5, R139, R2, 0x1 ;  /* 0x000000028b077211 */ /* 0x001fc600078a08ff */
[----:B------:R-:W3:Y:S01]  /*29ad0*/  LDL.LU R114, [R1+0xa8] ;  /* 0x0000a80001727983 */ /* 0x000ee20000300800 */
[----:B-1----:R-:W-:-:S03]  /*29ae0*/  LEA.HI.X.SX32 R5, R120, R0, 0x1, P4 ;  /* 0x0000000078057211 */ /* 0x002fc600020f0eff */
[----:B------:R0:W-:Y:S04]  /*29af0*/  STL [R1+0x18f0], R7 ;  /* 0x0018f00701007387 */ /* 0x0001e80000100800 */
[----:B------:R-:W-:Y:S01]  /*29b00*/  STL [R1+0x18bc], R5 ;  /* 0x0018bc0501007387 */ /* 0x000fe20000100800 */
[----:B----4-:R-:W-:Y:S02]  /*29b10*/  LEA R8, P4, R142, R2, 0x1 ;  /* 0x000000028e087211 */ /* 0x010fe400078808ff */
[----:B0-----:R-:W-:-:S03]  /*29b20*/  LEA.HI.X.SX32 R7, R122, R0, 0x1, P3 ;  /* 0x000000007a077211 */ /* 0x001fc600018f0eff */
[----:B------:R0:W-:Y:S04]  /*29b30*/  STL [R1+0x18f8], R8 ;  /* 0x0018f80801007387 */ /* 0x0001e80000100800 */
[----:B------:R-:W4:Y:S01]  /*29b40*/  LDL.LU R115, [R1+0xa4] ;  /* 0x0000a40001737983 */ /* 0x000f220000300800 */
[----:B0-----:R-:W-:Y:S02]  /*29b50*/  LEA.HI.X.SX32 R8, R126, R0, 0x1, P2 ;  /* 0x000000007e087211 */ /* 0x001fe400010f0eff */
[----:B------:R-:W-:Y:S01]  /*29b60*/  LEA R5, P3, R144, R2, 0x1 ;  /* 0x0000000290057211 */ /* 0x000fe200078608ff */
[----:B------:R-:W-:Y:S04]  /*29b70*/  STL [R1+0x18c4], R7 ;  /* 0x0018c40701007387 */ /* 0x000fe80000100800 */
[----:B------:R0:W-:Y:S04]  /*29b80*/  STL [R1+0x1900], R5 ;  /* 0x0019000501007387 */ /* 0x0001e80000100800 */
[----:B------:R1:W-:Y:S04]  /*29b90*/  STL [R1+0x18cc], R8 ;  /* 0x0018cc0801007387 */ /* 0x0003e80000100800 */
[----:B------:R-:W4:Y:S01]  /*29ba0*/  LDL.LU R116, [R1+0x9c] ;  /* 0x00009c0001747983 */ /* 0x000f220000300800 */
[----:B0-----:R-:W-:-:S02]  /*29bb0*/  LEA.HI.X.SX32 R5, R130, R0, 0x1, P1 ;  /* 0x0000000082057211 */ /* 0x001fc400008f0eff */
[----:B------:R-:W-:-:S05]  /*29bc0*/  LEA R7, P2, R145, R2, 0x1 ;  /* 0x0000000291077211 */ /* 0x000fca00078408ff */
[----:B------:R0:W-:Y:S04]  /*29bd0*/  STL [R1+0x1908], R7 ;  /* 0x0019080701007387 */ /* 0x0001e80000100800 */
[----:B------:R-:W-:Y:S01]  /*29be0*/  STL [R1+0x18d4], R5 ;  /* 0x0018d40501007387 */ /* 0x000fe20000100800 */
[----:B-1----:R-:W-:Y:S02]  /*29bf0*/  LEA R8, P1, R161, R2, 0x1 ;  /* 0x00000002a1087211 */ /* 0x002fe400078208ff */
[----:B0-----:R-:W-:-:S03]  /*29c00*/  LEA.HI.X.SX32 R7, R131, R0, 0x1, P0 ;  /* 0x0000000083077211 */ /* 0x001fc600000f0eff */
[----:B------:R0:W-:Y:S04]  /*29c10*/  STL [R1+0x1910], R8 ;  /* 0x0019100801007387 */ /* 0x0001e80000100800 */
[----:B------:R-:W4:Y:S01]  /*29c20*/  LDL.LU R118, [R1+0x98] ;  /* 0x0000980001767983 */ /* 0x000f220000300800 */
[----:B0-----:R-:W-:-:S03]  /*29c30*/  LEA.HI.X.SX32 R8, R137, R0, 0x1, P6 ;  /* 0x0000000089087211 */ /* 0x001fc600030f0eff */
[----:B------:R0:W-:Y:S01]  /*29c40*/  STL [R1+0x18dc], R7 ;  /* 0x0018dc0701007387 */ /* 0x0001e20000100800 */
[----:B------:R-:W-:-:S05]  /*29c50*/  LEA R5, P0, R192, R2, 0x1 ;  /* 0x00000002c0057211 */ /* 0x000fca00078008ff */
[----:B------:R1:W-:Y:S04]  /*29c60*/  STL [R1+0x1918], R5 ;  /* 0x0019180501007387 */ /* 0x0003e80000100800 */
[----:B------:R-:W-:Y:S04]  /*29c70*/  STL [R1+0x18e4], R8 ;  /* 0x0018e40801007387 */ /* 0x000fe80000100800 */
[----:B------:R-:W4:Y:S01]  /*29c80*/  LDL.LU R119, [R1+0x90] ;  /* 0x0000900001777983 */ /* 0x000f220000300800 */
[----:B0-----:R-:W-:Y:S02]  /*29c90*/  LEA R7, P6, R231, R2, 0x1 ;  /* 0x00000002e7077211 */ /* 0x001fe400078c08ff */
[----:B-1----:R-:W-:-:S03]  /*29ca0*/  LEA.HI.X.SX32 R5, R139, R0, 0x1, P5 ;  /* 0x000000008b057211 */ /* 0x002fc600028f0eff */
[----:B------:R0:W-:Y:S04]  /*29cb0*/  STL [R1+0x1920], R7 ;  /* 0x0019200701007387 */ /* 0x0001e80000100800 */
[----:B------:R-:W-:Y:S01]  /*29cc0*/  STL [R1+0x18ec], R5 ;  /* 0x0018ec0501007387 */ /* 0x000fe20000100800 */
[----:B0-----:R-:W-:Y:S02]  /*29cd0*/  LEA.HI.X.SX32 R7, R142, R0, 0x1, P4 ;  /* 0x000000008e077211 */ /* 0x001fe400020f0eff */
[----:B------:R-:W-:-:S05]  /*29ce0*/  LEA R8, P5, R235, R2, 0x1 ;  /* 0x00000002eb087211 */ /* 0x000fca00078a08ff */
[----:B------:R-:W-:Y:S04]  /*29cf0*/  STL [R1+0x1928], R8 ;  /* 0x0019280801007387 */ /* 0x000fe80000100800 */
[----:B------:R-:W4:Y:S04]  /*29d00*/  LDL.LU R120, [R1+0x8c] ;  /* 0x00008c0001787983 */ /* 0x000f280000300800 */
[----:B------:R0:W-:Y:S02]  /*29d10*/  STL [R1+0x18f4], R7 ;  /* 0x0018f40701007387 */ /* 0x0001e40000100800 */
[----:B0-----:R-:W-:-:S02]  /*29d20*/  LEA.HI.X.SX32 R7, R144, R0, 0x1, P3 ;  /* 0x0000000090077211 */ /* 0x001fc400018f0eff */
[----:B------:R-:W-:-:S05]  /*29d30*/  LEA R5, P4, R237, R2, 0x1 ;  /* 0x00000002ed057211 */ /* 0x000fca00078808ff */
[----:B------:R-:W-:Y:S04]  /*29d40*/  STL [R1+0x1930], R5 ;  /* 0x0019300501007387 */ /* 0x000fe80000100800 */
[----:B------:R-:W4:Y:S04]  /*29d50*/  LDL.LU R122, [R1+0x84] ;  /* 0x00008400017a7983 */ /* 0x000f280000300800 */
[----:B------:R0:W-:Y:S04]  /*29d60*/  STL [R1+0x18fc], R7 ;  /* 0x0018fc0701007387 */ /* 0x0001e80000100800 */
[----:B------:R-:W4:Y:S01]  /*29d70*/  LDL.LU R126, [R1+0x80] ;  /* 0x00008000017e7983 */ /* 0x000f220000300800 */
[----:B0-----:R-:W-:-:S02]  /*29d80*/  LEA.HI.X.SX32 R7, R145, R0, 0x1, P2 ;  /* 0x0000000091077211 */ /* 0x001fc400010f0eff */
[----:B--2---:R-:W-:-:S05]  /*29d90*/  LEA R5, P3, R4, R2, 0x1 ;  /* 0x0000000204057211 */ /* 0x004fca00078608ff */
[----:B------:R-:W-:Y:S04]  /*29da0*/  STL [R1+0x1938], R5 ;  /* 0x0019380501007387 */ /* 0x000fe80000100800 */
[----:B------:R-:W2:Y:S04]  /*29db0*/  LDL.LU R130, [R1+0x78] ;  /* 0x0000780001827983 */ /* 0x000ea80000300800 */
[----:B------:R0:W-:Y:S04]  /*29dc0*/  STL [R1+0x1904], R7 ;  /* 0x0019040701007387 */ /* 0x0001e80000100800 */
[----:B------:R-:W2:Y:S01]  /*29dd0*/  LDL.LU R131, [R1+0x74] ;  /* 0x0000740001837983 */ /* 0x000ea20000300800 */
[----:B0-----:R-:W-:-:S02]  /*29de0*/  LEA.HI.X.SX32 R7, R161, R0, 0x1, P1 ;  /* 0x00000000a1077211 */ /* 0x001fc400008f0eff */
[----:B---3--:R-:W-:-:S05]  /*29df0*/  LEA R5, P2, R113, R2, 0x1 ;  /* 0x0000000271057211 */ /* 0x008fca00078408ff */
[----:B------:R0:W-:Y:S04]  /*29e00*/  STL [R1+0x1940], R5 ;  /* 0x0019400501007387 */ /* 0x0001e80000100800 */
[----:B------:R-:W3:Y:S04]  /*29e10*/  LDL.LU R137, [R1+0x70] ;  /* 0x0000700001897983 */ /* 0x000ee80000300800 */
[----:B------:R1:W-:Y:S04]  /*29e20*/  STL [R1+0x190c], R7 ;  /* 0x00190c0701007387 */ /* 0x0003e80000100800 */
[----:B------:R-:W3:Y:S01]  /*29e30*/  LDL.LU R139, [R1+0x68] ;  /* 0x00006800018b7983 */ /* 0x000ee20000300800 */
[----:B0-----:R-:W-:-:S02]  /*29e40*/  LEA R5, P1, R114, R2, 0x1 ;  /* 0x0000000272057211 */ /* 0x001fc400078208ff */
[----:B-1----:R-:W-:-:S03]  /*29e50*/  LEA.HI.X.SX32 R7, R192, R0, 0x1, P0 ;  /* 0x00000000c0077211 */ /* 0x002fc600000f0eff */
[----:B------:R4:W-:Y:S04]  /*29e60*/  STL [R1+0x1948], R5 ;  /* 0x0019480501007387 */ /* 0x0009e80000100800 */
[----:B------:R-:W3:Y:S04]  /*29e70*/  LDL.LU R142, [R1+0x64] ;  /* 0x00006400018e7983 */ /* 0x000ee80000300800 */
[----:B------:R0:W-:Y:S04]  /*29e80*/  STL [R1+0x1914], R7 ;  /* 0x0019140701007387 */ /* 0x0001e80000100800 */
[----:B------:R-:W3:Y:S01]  /*29e90*/  LDL.LU R144, [R1+0x5c] ;  /* 0x00005c0001907983 */ /* 0x000ee20000300800 */
[----:B----4-:R-:W-:-:S02]  /*29ea0*/  LEA R5, P0, R115, R2, 0x1 ;  /* 0x0000000273057211 */ /* 0x010fc400078008ff */
[----:B0-----:R-:W-:-:S03]  /*29eb0*/  LEA.HI.X.SX32 R7, R231, R0, 0x1, P6 ;  /* 0x00000000e7077211 */ /* 0x001fc600030f0eff */
[----:B------:R0:W-:Y:S04]  /*29ec0*/  STL [R1+0x1950], R5 ;  /* 0x0019500501007387 */ /* 0x0001e80000100800 */
[----:B------:R-:W4:Y:S04]  /*29ed0*/  LDL.LU R145, [R1+0x54] ;  /* 0x0000540001917983 */ /* 0x000f280000300800 */
[----:B------:R1:W-:Y:S04]  /*29ee0*/  STL [R1+0x191c], R7 ;  /* 0x00191c0701007387 */ /* 0x0003e80000100800 */
[----:B------:R-:W4:Y:S01]  /*29ef0*/  LDL.LU R161, [R1+0x4c] ;  /* 0x00004c0001a17983 */ /* 0x000f220000300800 */
[----:B0-----:R-:W-:-:S02]  /*29f00*/  LEA R5, P6, R116, R2, 0x1 ;  /* 0x0000000274057211 */ /* 0x001fc400078c08ff */
        /* <DEDUP_REMOVED lines=15> */
[----:B------:R0:W-:Y:S02]  /*2a000*/  STL [R1+0x1934], R7 ;  /* 0x0019340701007387 */ /* 0x0001e40000100800 */
[----:B0-----:R-:W-:-:S02]  /*2a010*/  LEA.HI.X.SX32 R7, R113, R0, 0x1, P2 ;  /* 0x0000000071077211 */ /* 0x001fc400010f0eff */
[----:B------:R-:W-:-:S05]  /*2a020*/  LEA R5, P3, R120, R2, 0x1 ;  /* 0x0000000278057211 */ /* 0x000fca00078608ff */
[----:B------:R0:W-:Y:S04]  /*2a030*/  STL [R1+0x1970], R5 ;  /* 0x0019700501007387 */ /* 0x0001e80000100800 */
[----:B------:R1:W-:Y:S01]  /*2a040*/  STL [R1+0x193c], R7 ;  /* 0x00193c0701007387 */ /* 0x0003e20000100800 */
[----:B0-----:R-:W-:Y:S02]  /*2a050*/  LEA.HI.X.SX32 R5, R114, R0, 0x1, P1 ;  /* 0x0000000072057211 */ /* 0x001fe400008f0eff */
[----:B------:R-:W-:-:S05]  /*2a060*/  LEA R8, P2, R122, R2, 0x1 ;  /* 0x000000027a087211 */ /* 0x000fca00078408ff */
[----:B------:R0:W-:Y:S01]  /*2a070*/  STL [R1+0x1978], R8 ;  /* 0x0019780801007387 */ /* 0x0001e20000100800 */
[----:B-1----:R-:W-:-:S03]  /*2a080*/  LEA R7, P1, R126, R2, 0x1 ;  /* 0x000000027e077211 */ /* 0x002fc600078208ff */
[----:B------:R-:W-:Y:S04]  /*2a090*/  STL [R1+0x1944], R5 ;  /* 0x0019440501007387 */ /* 0x000fe80000100800 */
[----:B------:R1:W-:Y:S01]  /*2a0a0*/  STL [R1+0x1980], R7 ;  /* 0x0019800701007387 */ /* 0x0003e20000100800 */
[----:B0-----:R-:W-:-:S05]  /*2a0b0*/  LEA.HI.X.SX32 R8, R115, R0, 0x1, P0 ;  /* 0x0000000073087211 */ /* 0x001fca00000f0eff */
[----:B------:R0:W-:Y:S01]  /*2a0c0*/  STL [R1+0x194c], R8 ;  /* 0x00194c0801007387 */ /* 0x0001e20000100800 */
[----:B-1----:R-:W-:Y:S02]  /*2a0d0*/  LEA.HI.X.SX32 R7, R116, R0, 0x1, P6 ;  /* 0x0000000074077211 */ /* 0x002fe400030f0eff */
[----:B--2---:R-:W-:-:S05]  /*2a0e0*/  LEA R5, P0, R130, R2, 0x1 ;  /* 0x0000000282057211 */ /* 0x004fca00078008ff */
[----:B------:R1:W-:Y:S01]  /*2a0f0*/  STL [R1+0x1988], R5 ;  /* 0x0019880501007387 */ /* 0x0003e20000100800 */
[----:B0-----:R-:W-:-:S03]  /*2a100*/  LEA R8, P6, R131, R2, 0x1 ;  /* 0x0000000283087211 */ /* 0x001fc600078c08ff */
[----:B------:R-:W-:Y:S01]  /*2a110*/  STL [R1+0x1954], R7 ;  /* 0x0019540701007387 */ /* 0x000fe20000100800 */
[----:B-1----:R-:W-:-:S03]  /*2a120*/  LEA.HI.X.SX32 R5, R118, R0, 0x1, P5 ;  /* 0x0000000076057211 */ /* 0x002fc600028f0eff */
[----:B------:R0:W-:Y:S04]  /*2a130*/  STL [R1+0x1990], R8 ;  /* 0x0019900801007387 */ /* 0x0001e80000100800 */
[----:B------:R1:W-:Y:S01]  /*2a140*/  STL [R1+0x195c], R5 ;  /* 0x00195c0501007387 */ /* 0x0003e20000100800 */
[----:B0-----:R-:W-:Y:S02]  /*2a150*/  LEA.HI.X.SX32 R8, R119, R0, 0x1, P4 ;  /* 0x0000000077087211 */ /* 0x001fe400020f0eff */
[----:B---3--:R-:W-:-:S05]  /*2a160*/  LEA R7, P5, R137, R2, 0x1 ;  /* 0x0000000289077211 */ /* 0x008fca00078a08ff */
[----:B------:R0:W-:Y:S01]  /*2a170*/  STL [R1+0x1998], R7 ;  /* 0x0019980701007387 */ /* 0x0001e20000100800 */
[----:B-1----:R-:W-:-:S03]  /*2a180*/  LEA R5, P4, R139, R2, 0x1 ;  /* 0x000000028b057211 */ /* 0x002fc600078808ff */
[----:B------:R1:W-:Y:S01]  /*2a190*/  STL [R1+0x1964], R8 ;  /* 0x0019640801007387 */ /* 0x0003e20000100800 */
[----:B0-----:R-:W-:-:S03]  /*2a1a0*/  LEA.HI.X.SX32 R7, R120, R0, 0x1, P3 ;  /* 0x0000000078077211 */ /* 0x001fc600018f0eff */
[----:B------:R0:W-:Y:S04]  /*2a1b0*/  STL [R1+0x19a0], R5 ;  /* 0x0019a00501007387 */ /* 0x0001e80000100800 */
[----:B------:R2:W-:Y:S01]  /*2a1c0*/  STL [R1+0x196c], R7 ;  /* 0x00196c0701007387 */ /* 0x0005e20000100800 */
[----:B-1----:R-:W-:Y:S02]  /*2a1d0*/  LEA R8, P3, R142, R2, 0x1 ;  /* 0x000000028e087211 */ /* 0x002fe400078608ff */
[----:B0-----:R-:W-:-:S03]  /*2a1e0*/  LEA.HI.X.SX32 R5, R122, R0, 0x1, P2 ;  /* 0x000000007a057211 */ /* 0x001fc600010f0eff */
[----:B------:R0:W-:Y:S01]  /*2a1f0*/  STL [R1+0x19a8], R8 ;  /* 0x0019a80801007387 */ /* 0x0001e20000100800 */
[----:B--2---:R-:W-:-:S03]  /*2a200*/  LEA R7, P2, R144, R2, 0x1 ;  /* 0x0000000290077211 */ /* 0x004fc600078408ff */
[----:B------:R-:W-:Y:S04]  /*2a210*/  STL [R1+0x1974], R5 ;  /* 0x0019740501007387 */ /* 0x000fe80000100800 */
[----:B------:R1:W-:Y:S01]  /*2a220*/  STL [R1+0x19b0], R7 ;  /* 0x0019b00701007387 */ /* 0x0003e20000100800 */
[----:B0-----:R-:W-:-:S05]  /*2a230*/  LEA.HI.X.SX32 R8, R126, R0, 0x1, P1 ;  /* 0x000000007e087211 */ /* 0x001fca00008f0eff */
[----:B------:R0:W-:Y:S01]  /*2a240*/  STL [R1+0x197c], R8 ;  /* 0x00197c0801007387 */ /* 0x0001e20000100800 */
[----:B-1----:R-:W-:Y:S02]  /*2a250*/  LEA.HI.X.SX32 R7, R130, R0, 0x1, P0 ;  /* 0x0000000082077211 */ /* 0x002fe400000f0eff */
[----:B----4-:R-:W-:-:S05]  /*2a260*/  LEA R5, P1, R145, R2, 0x1 ;  /* 0x0000000291057211 */ /* 0x010fca00078208ff */
[----:B------:R1:W-:Y:S01]  /*2a270*/  STL [R1+0x19b8], R5 ;  /* 0x0019b80501007387 */ /* 0x0003e20000100800 */
[----:B0-----:R-:W-:-:S03]  /*2a280*/  LEA R8, P0, R161, R2, 0x1 ;  /* 0x00000002a1087211 */ /* 0x001fc600078008ff */
[----:B------:R0:W-:Y:S01]  /*2a290*/  STL [R1+0x1984], R7 ;  /* 0x0019840701007387 */ /* 0x0001e20000100800 */
[----:B-1----:R-:W-:-:S03]  /*2a2a0*/  LEA.HI.X.SX32 R5, R131, R0, 0x1, P6 ;  /* 0x0000000083057211 */ /* 0x002fc600030f0eff */
[----:B------:R1:W-:Y:S01]  /*2a2b0*/  STL [R1+0x19c0], R8 ;  /* 0x0019c00801007387 */ /* 0x0003e20000100800 */
[----:B0-----:R-:W-:-:S03]  /*2a2c0*/  LEA R7, P6, R192, R2, 0x1 ;  /* 0x00000002c0077211 */ /* 0x001fc600078c08ff */
[----:B------:R0:W-:Y:S01]  /*2a2d0*/  STL [R1+0x198c], R5 ;  /* 0x00198c0501007387 */ /* 0x0001e20000100800 */
[----:B-1----:R-:W-:-:S03]  /*2a2e0*/  LEA.HI.X.SX32 R8, R137, R0, 0x1, P5 ;  /* 0x0000000089087211 */ /* 0x002fc600028f0eff */
[----:B------:R1:W-:Y:S01]  /*2a2f0*/  STL [R1+0x19c8], R7 ;  /* 0x0019c80701007387 */ /* 0x0003e20000100800 */
[----:B0-----:R-:W-:-:S03]  /*2a300*/  LEA R5, P5, R231, R2, 0x1 ;  /* 0x00000002e7057211 */ /* 0x001fc600078a08ff */
[----:B------:R-:W-:Y:S01]  /*2a310*/  STL [R1+0x1994], R8 ;  /* 0x0019940801007387 */ /* 0x000fe20000100800 */
[----:B-1----:R-:W-:-:S03]  /*2a320*/  LEA.HI.X.SX32 R7, R139, R0, 0x1, P4 ;  /* 0x000000008b077211 */ /* 0x002fc600020f0eff */
        /* <DEDUP_REMOVED lines=11> */
[-C--:B------:R-:W-:Y:S02]  /*2a3e0*/  LEA R5, P2, R4, R2.reuse, 0x1 ;  /* 0x0000000204057211 */ /* 0x080fe400078408ff */
[----:B0-----:R-:W-:-:S03]  /*2a3f0*/  LEA R8, P1, R153, R2, 0x1 ;  /* 0x0000000299087211 */ /* 0x001fc600078208ff */
[----:B------:R0:W-:Y:S04]  /*2a400*/  STL [R1+0x19e8], R5 ;  /* 0x0019e80501007387 */ /* 0x0001e80000100800 */
[----:B------:R1:W-:Y:S01]  /*2a410*/  STL [R1+0x19b4], R7 ;  /* 0x0019b40701007387 */ /* 0x0003e20000100800 */
[----:B0-----:R-:W-:-:S03]  /*2a420*/  LEA.HI.X.SX32 R5, R161, R0, 0x1, P0 ;  /* 0x00000000a1057211 */ /* 0x001fc600000f0eff */
[----:B------:R0:W-:Y:S01]  /*2a430*/  STL [R1+0x19f0], R8 ;  /* 0x0019f00801007387 */ /* 0x0001e20000100800 */
[----:B-1----:R-:W-:-:S03]  /*2a440*/  LEA R7, P0, R154, R2, 0x1 ;  /* 0x000000029a077211 */ /* 0x002fc600078008ff */
[----:B------:R1:W-:Y:S04]  /*2a450*/  STL [R1+0x19bc], R5 ;  /* 0x0019bc0501007387 */ /* 0x0003e80000100800 */
[----:B------:R2:W-:Y:S01]  /*2a460*/  STL [R1+0x19f8], R7 ;  /* 0x0019f80701007387 */ /* 0x0005e20000100800 */
[----:B0-----:R-:W-:Y:S02]  /*2a470*/  LEA.HI.X.SX32 R8, R192, R0, 0x1, P6 ;  /* 0x00000000c0087211 */ /* 0x001fe400030f0eff */
[----:B-1----:R-:W-:-:S03]  /*2a480*/  LEA R5, P6, R3, R2, 0x1 ;  /* 0x0000000203057211 */ /* 0x002fc600078c08ff */
[----:B------:R0:W-:Y:S01]  /*2a490*/  STL [R1+0x19c4], R8 ;  /* 0x0019c40801007387 */ /* 0x0001e20000100800 */
[----:B--2---:R-:W-:-:S03]  /*2a4a0*/  LEA.HI.X.SX32 R7, R231, R0, 0x1, P5 ;  /* 0x00000000e7077211 */ /* 0x004fc600028f0eff */
[----:B------:R1:W-:Y:S04]  /*2a4b0*/  STL [R1+0x1a00], R5 ;  /* 0x001a000501007387 */ /* 0x0003e80000100800 */
[----:B------:R2:W-:Y:S01]  /*2a4c0*/  STL [R1+0x19cc], R7 ;  /* 0x0019cc0701007387 */ /* 0x0005e20000100800 */
[----:B0-----:R-:W-:Y:S02]  /*2a4d0*/  LEA R8, P5, R252, R2, 0x1 ;  /* 0x00000002fc087211 */ /* 0x001fe400078a08ff */
[----:B-1----:R-:W-:-:S03]  /*2a4e0*/  LEA.HI.X.SX32 R5, R235, R0, 0x1, P4 ;  /* 0x00000000eb057211 */ /* 0x002fc600020f0eff */
[----:B------:R0:W-:Y:S01]  /*2a4f0*/  STL [R1+0x1a08], R8 ;  /* 0x001a080801007387 */ /* 0x0001e20000100800 */
[----:B--2---:R-:W-:-:S03]  /*2a500*/  LEA R7, P4, R243, R2, 0x1 ;  /* 0x00000002f3077211 */ /* 0x004fc600078808ff */
[----:B------:R1:W-:Y:S04]  /*2a510*/  STL [R1+0x19d4], R5 ;  /* 0x0019d40501007387 */ /* 0x0003e80000100800 */
[----:B------:R2:W-:Y:S01]  /*2a520*/  STL [R1+0x1a10], R7 ;  /* 0x001a100701007387 */ /* 0x0005e20000100800 */
[----:B0-----:R-:W-:Y:S02]  /*2a530*/  LEA.HI.X.SX32 R8, R237, R0, 0x1, P3 ;  /* 0x00000000ed087211 */ /* 0x001fe400018f0eff */
[----:B------:R-:W0:Y:S01]  /*2a540*/  LDC R237, c[0x0][0x230] ;  /* 0x00008c00ffed7b82 */ /* 0x000e220000000800 */
[----:B-1----:R-:W-:Y:S02]  /*2a550*/  LEA R5, P3, R239, R2, 0x1 ;  /* 0x00000002ef057211 */ /* 0x002fe400078608ff */
[----:B------:R-:W-:Y:S01]  /*2a560*/  STL [R1+0x19dc], R8 ;  /* 0x0019dc0801007387 */ /* 0x000fe20000100800 */
[----:B--2---:R-:W-:-:S02]  /*2a570*/  LEA.HI.X.SX32 R7, R4, R0, 0x1, P2 ;  /* 0x0000000004077211 */ /* 0x004fc400010f0eff */
[----:B------:R-:W-:Y:S01]  /*2a580*/  LEA R4, P2, R149, R2, 0x1 ;  /* 0x0000000295047211 */ /* 0x000fe200078408ff */
[----:B------:R1:W-:Y:S04]  /*2a590*/  STL [R1+0x1a18], R5 ;  /* 0x001a180501007387 */ /* 0x0003e80000100800 */
[----:B------:R2:W-:Y:S01]  /*2a5a0*/  STL [R1+0x19e4], R7 ;  /* 0x0019e40701007387 */ /* 0x0005e20000100800 */
[----:B-1----:R-:W-:-:S03]  /*2a5b0*/  LEA.HI.X.SX32 R5, R153, R0, 0x1, P1 ;  /* 0x0000000099057211 */ /* 0x002fc600008f0eff */
[----:B------:R-:W3:Y:S04]  /*2a5c0*/  LDL.LU R153, [R1+0x1f94] ;  /* 0x001f940001997983 */ /* 0x000ee80000300800 */
[----:B------:R1:W-:Y:S01]  /*2a5d0*/  STL [R1+0x1a20], R4 ;  /* 0x001a200401007387 */ /* 0x0003e20000100800 */
[----:B--2---:R-:W-:-:S03]  /*2a5e0*/  LEA.HI.X.SX32 R7, R154, R0, 0x1, P0 ;  /* 0x000000009a077211 */ /* 0x004fc600000f0eff */
[----:B------:R2:W-:Y:S04]  /*2a5f0*/  STL [R1+0x19ec], R5 ;  /* 0x0019ec0501007387 */ /* 0x0005e80000100800 */
[----:B------:R-:W4:Y:S01]  /*2a600*/  LDL.LU R154, [R1+0x1f90] ;  /* 0x001f9000019a7983 */ /* 0x000f220000300800 */
[-C--:B-1----:R-:W-:Y:S02]  /*2a610*/  LEA R4, P1, R150, R2.reuse, 0x1 ;  /* 0x0000000296047211 */ /* 0x082fe400078208ff */
[----:B--2---:R-:W-:-:S03]  /*2a620*/  LEA R5, P0, R152, R2, 0x1 ;  /* 0x0000000298057211 */ /* 0x004fc600078008ff */
[----:B------:R1:W-:Y:S04]  /*2a630*/  STL [R1+0x1a28], R4 ;  /* 0x001a280401007387 */ /* 0x0003e80000100800 */
[----:B------:R2:W-:Y:S01]  /*2a640*/  STL [R1+0x19f4], R7 ;  /* 0x0019f40701007387 */ /* 0x0005e20000100800 */
[----:B-1----:R-:W-:-:S03]  /*2a650*/  LEA.HI.X.SX32 R4, R3, R0, 0x1, P6 ;  /* 0x0000000003047211 */ /* 0x002fc600030f0eff */
[----:B------:R1:W5:Y:S01]  /*2a660*/  LDL.LU R3, [R1+0x1f8c] ;  /* 0x001f8c0001037983 */ /* 0x0003620000300800 */
[----:B--2---:R-:W-:-:S03]  /*2a670*/  LEA R7, P6, R6, R2, 0x1 ;  /* 0x0000000206077211 */ /* 0x004fc600078c08ff */
[----:B------:R2:W-:Y:S04]  /*2a680*/  STL [R1+0x1a30], R5 ;  /* 0x001a300501007387 */ /* 0x0005e80000100800 */
[----:B------:R0:W-:Y:S01]  /*2a690*/  STL [R1+0x19fc], R4 ;  /* 0x0019fc0401007387 */ /* 0x0001e20000100800 */
[----:B--2---:R-:W-:-:S03]  /*2a6a0*/  LEA.HI.X.SX32 R5, R252, R0, 0x1, P5 ;  /* 0x00000000fc057211 */ /* 0x004fc600028f0eff */
[----:B------:R2:W-:Y:S01]  /*2a6b0*/  STL [R1+0x1a38], R7 ;  /* 0x001a380701007387 */ /* 0x0005e20000100800 */
[----:B0-----:R-:W-:-:S03]  /*2a6c0*/  LEA R4, P5, R155, R2, 0x1 ;  /* 0x000000029b047211 */ /* 0x001fc600078a08ff */
[----:B------:R0:W-:Y:S04]  /*2a6d0*/  STL [R1+0x1a04], R5 ;  /* 0x001a040501007387 */ /* 0x0001e80000100800 */
[----:B------:R1:W-:Y:S01]  /*2a6e0*/  STL [R1+0x1a40], R4 ;  /* 0x001a400401007387 */ /* 0x0003e20000100800 */
[----:B--2---:R-:W-:Y:S02]  /*2a6f0*/  LEA.HI.X.SX32 R7, R243, R0, 0x1, P4 ;  /* 0x00000000f3077211 */ /* 0x004fe400020f0eff */
[----:B0-----:R-:W-:-:S03]  /*2a700*/  LEA R5, P4, R156, R2, 0x1 ;  /* 0x000000029c057211 */ /* 0x001fc600078808ff */
[----:B------:R0:W-:Y:S01]  /*2a710*/  STL [R1+0x1a0c], R7 ;  /* 0x001a0c0701007387 */ /* 0x0001e20000100800 */
[----:B-1----:R-:W-:-:S03]  /*2a720*/  LEA.HI.X.SX32 R4, R239, R0, 0x1, P3 ;  /* 0x00000000ef047211 */ /* 0x002fc600018f0eff */
        /* <DEDUP_REMOVED lines=16> */
[----:B------:R-:W-:Y:S01]  /*2a830*/  STL [R1+0x1a68], R7 ;  /* 0x001a680701007387 */ /* 0x000fe20000100800 */
[----:B--2---:R-:W-:-:S03]  /*2a840*/  LEA R4, P6, R166, R2, 0x1 ;  /* 0x00000002a6047211 */ /* 0x004fc600078c08ff */
[----:B------:R0:W-:Y:S01]  /*2a850*/  STL [R1+0x1a34], R5 ;  /* 0x001a340501007387 */ /* 0x0001e20000100800 */
[----:B------:R-:W-:-:S03]  /*2a860*/  LEA.HI.X.SX32 R6, R155, R0, 0x1, P5 ;  /* 0x000000009b067211 */ /* 0x000fc600028f0eff */
[----:B------:R1:W-:Y:S01]  /*2a870*/  STL [R1+0x1a70], R4 ;  /* 0x001a700401007387 */ /* 0x0003e20000100800 */
        /* <DEDUP_REMOVED lines=637> */
[----:B------:R-:W-:Y:S01]  /*2d050*/  STL [R1+0x1f34], R6 ;  /* 0x001f340601007387 */ /* 0x000fe20000100800 */
[----:B--2---:R-:W-:Y:S02]  /*2d060*/  LEA.HI.X.SX32 R4, R227, R0, 0x1, P6 ;  /* 0x00000000e3047211 */ /* 0x004fe400030f0eff */
[----:B------:R-:W-:Y:S01]  /*2d070*/  LEA R2, P6, R247, R2, 0x1 ;  /* 0x00000002f7027211 */ /* 0x000fe200078c08ff */
[----:B------:R0:W-:Y:S04]  /*2d080*/  STL [R1+0x1f54], R5 ;  /* 0x001f540501007387 */ /* 0x0001e80000100800 */
[----:B------:R1:W-:Y:S04]  /*2d090*/  STL [R1+0x1f3c], R4 ;  /* 0x001f3c0401007387 */ /* 0x0003e80000100800 */
[----:B------:R2:W-:Y:S01]  /*2d0a0*/  STL [R1+0x1350], R2 ;  /* 0x0013500201007387 */ /* 0x0005e20000100800 */
[----:B0-----:R-:W-:-:S02]  /*2d0b0*/  LEA.HI.X.SX32 R5, R229, R0, 0x1, P5 ;  /* 0x00000000e5057211 */ /* 0x001fc400028f0eff */
[----:B-1----:R-:W-:-:S03]  /*2d0c0*/  LEA.HI.X.SX32 R4, R233, R0, 0x1, P4 ;  /* 0x00000000e9047211 */ /* 0x002fc600020f0eff */
[----:B------:R0:W-:Y:S01]  /*2d0d0*/  STL [R1+0xf40], R5 ;  /* 0x000f400501007387 */ /* 0x0001e20000100800 */
[----:B--2---:R-:W-:-:S03]  /*2d0e0*/  LEA.HI.X.SX32 R2, R250, R0, 0x1, P3 ;  /* 0x00000000fa027211 */ /* 0x004fc600018f0eff */
[----:B------:R1:W-:Y:S04]  /*2d0f0*/  STL [R1+0x1340], R4 ;  /* 0x0013400401007387 */ /* 0x0003e80000100800 */
[----:B------:R2:W-:Y:S01]  /*2d100*/  STL [R1+0x1344], R2 ;  /* 0x0013440201007387 */ /* 0x0005e20000100800 */
[-C--:B0-----:R-:W-:Y:S02]  /*2d110*/  LEA.HI.X.SX32 R5, R248, R0.reuse, 0x1, P2 ;  /* 0x00000000f8057211 */ /* 0x081fe400010f0eff */
[----:B-1----:R-:W-:-:S03]  /*2d120*/  LEA.HI.X.SX32 R4, R251, R0, 0x1, P1 ;  /* 0x00000000fb047211 */ /* 0x002fc600008f0eff */
[----:B------:R-:W-:Y:S01]  /*2d130*/  STL [R1+0x1354], R5 ;  /* 0x0013540501007387 */ /* 0x000fe20000100800 */
[-C--:B--2---:R-:W-:Y:S02]  /*2d140*/  LEA.HI.X.SX32 R2, R246, R0.reuse, 0x1, P0 ;  /* 0x00000000f6027211 */ /* 0x084fe400000f0eff */
[----:B------:R-:W-:Y:S01]  /*2d150*/  LEA.HI.X.SX32 R0, R247, R0, 0x1, P6 ;  /* 0x00000000f7007211 */ /* 0x000fe200030f0eff */
[----:B------:R0:W-:Y:S04]  /*2d160*/  STL [R1+0x1348], R4 ;  /* 0x0013480401007387 */ /* 0x0001e80000100800 */
[----:B------:R-:W-:Y:S04]  /*2d170*/  STL [R1+0x134c], R2 ;  /* 0x00134c0201007387 */ /* 0x000fe80000100800 */
[----:B------:R-:W-:Y:S01]  /*2d180*/  STL [R1+0xf44], R0 ;  /* 0x000f440001007387 */ /* 0x000fe20000100800 */
[----:B0-----:R-:W0:Y:S03]  /*2d190*/  LDC R4, c[0x0][0x23c] ;  /* 0x00008f00ff047b82 */ /* 0x001e260000000800 */
[----:B------:R-:W-:Y:S04]  /*2d1a0*/  STL [R1+0xae0], RZ ;  /* 0x000ae0ff01007387 */ /* 0x000fe80000100800 */
        /* <DEDUP_REMOVED lines=256> */
[----:B------:R-:W-:Y:S04]  /*2e1b0*/  STL [R1], RZ ;  /* 0x000000ff01007387 */ /* 0x000fe80000100800 */
        /* <DEDUP_REMOVED lines=66> */
[----:B------:R-:W-:Y:S01]  /*2e5e0*/  STL [R1+0x10c], RZ ;  /* 0x00010cff01007387 */ /* 0x000fe20000100800 */
[----:B------:R-:W-:-:S03]  /*2e5f0*/  VIADD R237, R237, 0x7f ;  /* 0x0000007feded7836 */ /* 0x000fc60000000000 */
[----:B------:R-:W-:Y:S04]  /*2e600*/  STL [R1+0x110], RZ ;  /* 0x000110ff01007387 */ /* 0x000fe80000100800 */
[----:B------:R-:W-:Y:S04]  /*2e610*/  STL [R1+0x114], RZ ;  /* 0x000114ff01007387 */ /* 0x000fe80000100800 */
[----:B------:R-:W-:Y:S04]  /*2e620*/  STL [R1+0x118], RZ ;  /* 0x000118ff01007387 */ /* 0x000fe80000100800 */
[----:B------:R-:W-:Y:S01]  /*2e630*/  STL [R1+0x11c], RZ ;  /* 0x00011cff01007387 */ /* 0x000fe20000100800 */
[----:B0-----:R-:W-:-:S03]  /*2e640*/  IMAD.SHL.U32 R12, R4, 0x80, RZ ;  /* 0x00000080040c7824 */ /* 0x001fc600078e00ff */
[----:B------:R-:W-:Y:S01]  /*2e650*/  STL [R1+0x120], RZ ;  /* 0x000120ff01007387 */ /* 0x000fe20000100800 */
[----:B------:R-:W-:-:S03]  /*2e660*/  SHF.R.S32.HI R4, RZ, 0x1f, R237 ;  /* 0x0000001fff047819 */ /* 0x000fc600000114ed */
[----:B------:R-:W-:Y:S04]  /*2e670*/  STL [R1+0x124], RZ ;  /* 0x000124ff01007387 */ /* 0x000fe80000100800 */
[----:B------:R-:W-:Y:S04]  /*2e680*/  STL [R1+0x128], RZ ;  /* 0x000128ff01007387 */ /* 0x000fe80000100800 */
[----:B------:R-:W-:Y:S04]  /*2e690*/  STL [R1+0x12c], RZ ;  /* 0x00012cff01007387 */ /* 0x000fe80000100800 */
[----:B------:R-:W-:Y:S01]  /*2e6a0*/  STL [R1+0x130], RZ ;  /* 0x000130ff01007387 */ /* 0x000fe20000100800 */
[----:B------:R-:W-:-:S03]  /*2e6b0*/  LEA.HI R4, R4, R237, RZ, 0x7 ;  /* 0x000000ed04047211 */ /* 0x000fc600078f38ff */
[----:B------:R-:W-:Y:S04]  /*2e6c0*/  STL [R1+0x134], RZ ;  /* 0x000134ff01007387 */ /* 0x000fe80000100800 */
[----:B------:R-:W-:Y:S04]  /*2e6d0*/  STL [R1+0x138], RZ ;  /* 0x000138ff01007387 */ /* 0x000fe80000100800 */
[----:B------:R-:W-:Y:S04]  /*2e6e0*/  STL [R1+0x13c], RZ ;  /* 0x00013cff01007387 */ /* 0x000fe80000100800 */
[----:B------:R-:W-:Y:S01]  /*2e6f0*/  STL [R1+0x140], RZ ;  /* 0x000140ff01007387 */ /* 0x000fe20000100800 */
[----:B------:R-:W-:-:S03]  /*2e700*/  SHF.R.S32.HI R4, RZ, 0x7, R4 ;  /* 0x00000007ff047819 */ /* 0x000fc60000011404 */
        /* <DEDUP_REMOVED lines=10> */
[----:B------:R-:W0:Y:S03]  /*2e7b0*/  S2R R4, SR_TID.X ;  /* 0x0000000000047919 */ /* 0x000e260000002100 */
        /* <DEDUP_REMOVED lines=28> */
[----:B0-----:R-:W-:-:S03]  /*2e980*/  IMAD.SHL.U32 R237, R4, 0x2, RZ ;  /* 0x0000000204ed7824 */ /* 0x001fc600078e00ff */
[----:B------:R-:W-:Y:S04]  /*2e990*/  STL [R1+0x1dc], RZ ;  /* 0x0001dcff01007387 */ /* 0x000fe80000100800 */
[----:B------:R-:W-:Y:S04]  /*2e9a0*/  STL [R1+0x1e0], RZ ;  /* 0x0001e0ff01007387 */ /* 0x000fe80000100800 */
[----:B------:R-:W-:Y:S04]  /*2e9b0*/  STL [R1+0x1e4], RZ ;  /* 0x0001e4ff01007387 */ /* 0x000fe80000100800 */
[----:B------:R-:W-:Y:S04]  /*2e9c0*/  STL [R1+0x1e8], RZ ;  /* 0x0001e8ff01007387 */ /* 0x000fe80000100800 */
[----:B------:R-:W-:Y:S01]  /*2e9d0*/  STL [R1+0x1ec], RZ ;  /* 0x0001ecff01007387 */ /* 0x000fe20000100800 */
[----:B------:R-:W-:-:S03]  /*2e9e0*/  LOP3.LUT R21, R237, 0x7e, RZ, 0xc0, !PT ;  /* 0x0000007eed157812 */ /* 0x000fc600078ec0ff */
[----:B------:R-:W-:Y:S04]  /*2e9f0*/  STL [R1+0x1f0], RZ ;  /* 0x0001f0ff01007387 */ /* 0x000fe80000100800 */
[----:B------:R-:W-:Y:S04]  /*2ea00*/  STL [R1+0x1f4], RZ ;  /* 0x0001f4ff01007387 */ /* 0x000fe80000100800 */
[----:B------:R-:W-:Y:S04]  /*2ea10*/  STL [R1+0x1f8], RZ ;  /* 0x0001f8ff01007387 */ /* 0x000fe80000100800 */
[----:B------:R-:W-:Y:S04]  /*2ea20*/  STL [R1+0x1fc], RZ ;  /* 0x0001fcff01007387 */ /* 0x000fe80000100800 */
[----:B------:R-:W2:Y:S01]  /*2ea30*/  LDL R237, [R1+0x1f80] ;  /* 0x001f800001ed7983 */ /* 0x000ea20000100800 */
[----:B------:R-:W-:Y:S01]  /*2ea40*/  LOP3.LUT R22, R4, 0x40, RZ, 0xc0, !PT ;  /* 0x0000004004167812 */ /* 0x000fe200078ec0ff */
[----:B------:R-:W-:-:S02]  /*2ea50*/  UIADD3.64 UR8, UR38, 0x4, URZ ;  /* 0x0000000426087897 */ /* 0x000fc4000fffe03f */
[----:B------:R-:W-:Y:S02]  /*2ea60*/  UIADD3.64 UR8, UR38, 0x800, URZ ;  /* 0x0000080026087897 */ /* 0x000fe4000fffe03f */
[----:B------:R-:W-:Y:S01]  /*2ea70*/  UIADD3.64 UR8, UR38, 0x804, URZ ;  /* 0x0000080426087897 */ /* 0x000fe2000fffe03f */
[C-C-:B------:R-:W-:Y:S02]  /*2ea80*/  IMAD R4, R22.reuse, 0x100, R21.reuse ;  /* 0x0000010016047824 */ /* 0x140fe400078e0215 */
[----:B------:R-:W-:-:S03]  /*2ea90*/  IMAD R241, R22, 0x200, R21 ;  /* 0x0000020016f17824 */ /* 0x000fc600078e0215 */
[C---:B------:R-:W-:Y:S01]  /*2eaa0*/  LOP3.LUT R20, R4.reuse, 0x10, RZ, 0x3c, !PT ;  /* 0x0000001004147812 */ /* 0x040fe200078e3cff */
[----:B------:R-:W-:Y:S01]  /*2eab0*/  UMOV UR8, UR7 ;  /* 0x0000000700087c82 */ /* 0x000fe20008000000 */
[----:B------:R-:W-:Y:S01]  /*2eac0*/  UMOV UR9, 0x40000040 ;  /* 0x4000004000097882 */ /* 0x000fe20000000000 */
[C---:B------:R-:W-:Y:S01]  /*2ead0*/  LOP3.LUT R19, R4.reuse, 0x20, RZ, 0x3c, !PT ;  /* 0x0000002004137812 */ /* 0x040fe200078e3cff */
[----:B------:R-:W-:Y:S01]  /*2eae0*/  IMAD.U32 R5, RZ, RZ, UR9 ;  /* 0x00000009ff057e24 */ /* 0x000fe2000f8e00ff */
[C---:B------:R-:W-:Y:S02]  /*2eaf0*/  LOP3.LUT R18, R4.reuse, 0x30, RZ, 0x3c, !PT ;  /* 0x0000003004127812 */ /* 0x040fe400078e3cff */
[C---:B------:R-:W-:Y:S02]  /*2eb00*/  LOP3.LUT R17, R4.reuse, 0x40, RZ, 0x3c, !PT ;  /* 0x0000004004117812 */ /* 0x040fe400078e3cff */
[C---:B------:R-:W-:Y:S02]  /*2eb10*/  LOP3.LUT R16, R4.reuse, 0x50, RZ, 0x3c, !PT ;  /* 0x0000005004107812 */ /* 0x040fe400078e3cff */
[----:B------:R-:W-:-:S02]  /*2eb20*/  LOP3.LUT R15, R4, 0x60, RZ, 0x3c, !PT ;  /* 0x00000060040f7812 */ /* 0x000fc400078e3cff */
[----:B------:R-:W-:Y:S01]  /*2eb30*/  LOP3.LUT R14, R4, 0x70, RZ, 0x3c, !PT ;  /* 0x00000070040e7812 */ /* 0x000fe200078e3cff */
[----:B------:R-:W-:Y:S01]  /*2eb40*/  IMAD R103, R13, 0xfe, RZ ;  /* 0x000000fe0d677824 */ /* 0x000fe200078e02ff */
[----:B------:R-:W-:Y:S01]  /*2eb50*/  LOP3.LUT R22, R241, 0x60, RZ, 0x3c, !PT ;  /* 0x00000060f1167812 */ /* 0x000fe200078e3cff */
[----:B------:R-:W-:Y:S01]  /*2eb60*/  IMAD R104, R13, 0xfa, RZ ;  /* 0x000000fa0d687824 */ /* 0x000fe200078e02ff */
[----:B------:R-:W-:Y:S01]  /*2eb70*/  LOP3.LUT R44, R241, 0x70, RZ, 0x3c, !PT ;  /* 0x00000070f12c7812 */ /* 0x000fe200078e3cff */
[C---:B------:R-:W-:Y:S02]  /*2eb80*/  IMAD R105, R13.reuse, 0xf6, RZ ;  /* 0x000000f60d697824 */ /* 0x040fe400078e02ff */
[C---:B------:R-:W-:Y:S02]  /*2eb90*/  IMAD R106, R13.reuse, 0xf2, RZ ;  /* 0x000000f20d6a7824 */ /* 0x040fe400078e02ff */
[----:B------:R-:W-:Y:S01]  /*2eba0*/  IMAD R107, R13, 0xee, RZ ;  /* 0x000000ee0d6b7824 */ /* 0x000fe200078e02ff */
[----:B----4-:R-:W-:Y:S01]  /*2ebb0*/  IADD3 R23, P5, R105, R154, RZ ;  /* 0x0000009a69177210 */ /* 0x010fe20007fbe0ff */
[----:B------:R-:W-:-:S02]  /*2ebc0*/  IMAD R108, R13, 0xea, RZ ;  /* 0x000000ea0d6c7824 */ /* 0x000fc400078e02ff */
[C---:B------:R-:W-:Y:S02]  /*2ebd0*/  IMAD R109, R13.reuse, 0xe6, RZ ;  /* 0x000000e60d6d7824 */ /* 0x040fe400078e02ff */
[C---:B------:R-:W-:Y:S02]  /*2ebe0*/  IMAD R110, R13.reuse, 0x7f, RZ ;  /* 0x0000007f0d6e7824 */ /* 0x040fe400078e02ff */
[C---:B------:R-:W-:Y:S02]  /*2ebf0*/  IMAD R111, R13.reuse, 0xe2, RZ ;  /* 0x000000e20d6f7824 */ /* 0x040fe400078e02ff */
[C---:B------:R-:W-:Y:S02]  /*2ec00*/  IMAD R112, R13.reuse, 0x7d, RZ ;  /* 0x0000007d0d707824 */ /* 0x040fe400078e02ff */
[C---:B------:R-:W-:Y:S02]  /*2ec10*/  IMAD R113, R13.reuse, 0xde, RZ ;  /* 0x000000de0d717824 */ /* 0x040fe400078e02ff */
        /* <DEDUP_REMOVED lines=55> */
[----:B------:R-:W-:Y:S02]  /*2ef90*/  IMAD R172, R13, 0xdc, RZ ;  /* 0x000000dc0dac7824 */ /* 0x000fe400078e02ff */
[----:B--2---:R-:W-:Y:S02]  /*2efa0*/  IMAD.IADD R21, R237, 0x1, R4 ;  /* 0x00000001ed157824 */ /* 0x004fe400078e0204 */
[----:B------:R-:W-:Y:S01]  /*2efb0*/  IMAD.U32 R4, RZ, RZ, UR8 ;  /* 0x00000008ff047e24 */ /* 0x000fe2000f8e00ff */
[----:B------:R-:W-:Y:S02]  /*2efc0*/  UIADD3.64 UR8, UR36, 0x100, URZ ;  /* 0x0000010024087897 */ /* 0x000fe4000fffe03f */
[----:B------:R-:W-:Y:S02]  /*2efd0*/  UIADD3.64 UR8, UR36, 0x200, URZ ;  /* 0x0000020024087897 */ /* 0x000fe4000fffe03f */
[----:B------:R-:W-:Y:S02]  /*2efe0*/  UIADD3.64 UR8, UR36, 0x300, URZ ;  /* 0x0000030024087897 */ /* 0x000fe4000fffe03f */
[----:B------:R-:W-:Y:S01]  /*2eff0*/  UIADD3.64 UR8, UR36, 0x400, URZ ;  /* 0x0000040024087897 */ /* 0x000fe2000fffe03f */
[----:B------:R0:W-:Y:S06]  /*2f000*/  STL.64 [R1+0x1f70], R4 ;  /* 0x001f700401007387 */ /* 0x0001ec0000100a00 */
[----:B------:R-:W-:Y:S01]  /*2f010*/  UMOV UR8, UR6 ;  /* 0x0000000600087c82 */ /* 0x000fe20008000000 */
[----:B------:R-:W-:Y:S01]  /*2f020*/  UMOV UR9, 0x40000040 ;  /* 0x4000004000097882 */ /* 0x000fe20000000000 */
[----:B------:R-:W-:-:S02]  /*2f030*/  IMAD.U32 R238, RZ, RZ, UR8 ;  /* 0x00000008ffee7e24 */ /* 0x000fc4000f8e00ff */
[----:B0-----:R-:W-:Y:S01]  /*2f040*/  IMAD.IADD R5, R237, 0x1, R22 ;  /* 0x00000001ed057824 */ /* 0x001fe200078e0216 */
[-C--:B------:R-:W-:Y:S01]  /*2f050*/  IADD3 R22, P2, R103, R154.reuse, RZ ;  /* 0x0000009a67167210 */ /* 0x080fe20007f5e0ff */
[----:B------:R-:W-:Y:S01]  /*2f060*/  IMAD.IADD R4, R237, 0x1, R44 ;  /* 0x00000001ed047824 */ /* 0x000fe200078e022c */
[-C--:B------:R-:W-:Y:S01]  /*2f070*/  IADD3 R44, P4, R104, R154.reuse, RZ ;  /* 0x0000009a682c7210 */ /* 0x080fe20007f9e0ff */
[----:B------:R-:W-:Y:S02]  /*2f080*/  IMAD.U32 R239, RZ, RZ, UR9 ;  /* 0x00000009ffef7e24 */ /* 0x000fe4000f8e00ff */
[----:B------:R0:W-:Y:S04]  /*2f090*/  STL [R1+0xf4c], R22 ;  /* 0x000f4c1601007387 */ /* 0x0001e80000100800 */
[----:B------:R-:W-:Y:S01]  /*2f0a0*/  STL.64 [R1+0x1f78], R238 ;  /* 0x001f78ee01007387 */ /* 0x000fe20000100a00 */
[----:B0-----:R-:W-:-:S03]  /*2f0b0*/  IADD3 R22, P6, R106, R154, RZ ;  /* 0x0000009a6a167210 */ /* 0x001fc60007fde0ff */
[----:B------:R0:W-:Y:S04]  /*2f0c0*/  STL [R1+0xf5c], R44 ;  /* 0x000f5c2c01007387 */ /* 0x0001e80000100800 */
[----:B------:R1:W-:Y:S04]  /*2f0d0*/  STL [R1+0xf6c], R23 ;  /* 0x000f6c1701007387 */ /* 0x0003e80000100800 */
[----:B------:R2:W-:Y:S01]  /*2f0e0*/  STL [R1+0xf7c], R22 ;  /* 0x000f7c1601007387 */ /* 0x0005e20000100800 */
[-C--:B0-----:R-:W-:Y:S02]  /*2f0f0*/  IADD3 R44, P0, R107, R154.reuse, RZ ;  /* 0x0000009a6b2c7210 */ /* 0x081fe40007f1e0ff */
[----:B-1----:R-:W-:-:S03]  /*2f100*/  IADD3 R23, P3, R108, R154, RZ ;  /* 0x0000009a6c177210 */ /* 0x002fc60007f7e0ff */
[----:B------:R3:W-:Y:S01]  /*2f110*/  STL [R1+0xf8c], R44 ;  /* 0x000f8c2c01007387 */ /* 0x0007e20000100800 */
[----:B--2---:R-:W-:-:S03]  /*2f120*/  IADD3 R22, P1, R109, R154, RZ ;  /* 0x0000009a6d167210 */ /* 0x004fc60007f3e0ff */
[----:B------:R0:W-:Y:S04]  /*2f130*/  STL [R1+0xf9c], R23 ;  /* 0x000f9c1701007387 */ /* 0x0001e80000100800 */
[----:B------:R1:W-:Y:S01]  /*2f140*/  STL [R1+0xfac], R22 ;  /* 0x000fac1601007387 */ /* 0x0003e20000100800 */
[----:B---3--:R-:W-:Y:S02]  /*2f150*/  LEA.HI.X.SX32 R44, R110, R153, 0x1, P2 ;  /* 0x000000996e2c7211 */ /* 0x008fe400010f0eff */
[----:B0-----:R-:W-:-:S03]  /*2f160*/  IADD3 R23, P2, R111, R154, RZ ;  /* 0x0000009a6f177210 */ /* 0x001fc60007f5e0ff */
[----:B------:R0:W-:Y:S01]  /*2f170*/  STL [R1+0xf48], R44 ;  /* 0x000f482c01007387 */ /* 0x0001e20000100800 */
[----:B-1----:R-:W-:-:S03]  /*2f180*/  LEA.HI.X.SX32 R22, R112, R153, 0x1, P4 ;  /* 0x0000009970167211 */ /* 0x002fc600020f0eff */
[----:B------:R1:W-:Y:S04]  /*2f190*/  STL [R1+0xfbc], R23 ;  /* 0x000fbc1701007387 */ /* 0x0003e80000100800 */
[----:B------:R2:W-:Y:S01]  /*2f1a0*/  STL [R1+0xf58], R22 ;  /* 0x000f581601007387 */ /* 0x0005e20000100800 */
[----:B0-----:R-:W-:Y:S02]  /*2f1b0*/  IADD3 R44, P4, R113, R154, RZ ;  /* 0x0000009a712c7210 */ /* 0x001fe40007f9e0ff */
[----:B-1----:R-:W-:-:S03]  /*2f1c0*/  LEA.HI.X.SX32 R23, R114, R153, 0x1, P5 ;  /* 0x0000009972177211 */ /* 0x002fc600028f0eff */
[----:B------:R0:W-:Y:S01]  /*2f1d0*/  STL [R1+0xfcc], R44 ;  /* 0x000fcc2c01007387 */ /* 0x0001e20000100800 */
[----:B--2---:R-:W-:-:S03]  /*2f1e0*/  IADD3 R22, P5, R115, R154, RZ ;  /* 0x0000009a73167210 */ /* 0x004fc60007fbe0ff */
[----:B------:R1:W-:Y:S04]  /*2f1f0*/  STL [R1+0xf68], R23 ;  /* 0x000f681701007387 */ /* 0x0003e80000100800 */
[----:B------:R2:W-:Y:S01]  /*2f200*/  STL [R1+0xfdc], R22 ;  /* 0x000fdc1601007387 */ /* 0x0005e20000100800 */
[----:B0-----:R-:W-:Y:S02]  /*2f210*/  LEA.HI.X.SX32 R44, R116, R153, 0x1, P6 ;  /* 0x00000099742c7211 */ /* 0x001fe400030f0eff */
[----:B-1----:R-:W-:-:S03]  /*2f220*/  IADD3 R23, P6, R117, R154, RZ ;  /* 0x0000009a75177210 */ /* 0x002fc60007fde0ff */
[----:B------:R0:W-:Y:S01]  /*2f230*/  STL [R1+0xf78], R44 ;  /* 0x000f782c01007387 */ /* 0x0001e20000100800 */
[----:B--2---:R-:W-:-:S03]  /*2f240*/  LEA.HI.X.SX32 R22, R118, R153, 0x1, P0 ;  /* 0x0000009976167211 */ /* 0x004fc600000f0eff */
        /* <DEDUP_REMOVED lines=96> */
[----:B------:R1:W-:Y:S01]  /*2f850*/  STL [R1+0xf94], R23 ;  /* 0x000f941701007387 */ /* 0x0003e20000100800 */
[C---:B------:R-:W-:Y:S02]  /*2f860*/  IMAD R173, R13.reuse, 0x43, RZ ;  /* 0x000000430dad7824 */ /* 0x040fe400078e02ff */
[C---:B------:R-:W-:Y:S01]  /*2f870*/  IMAD R45, R13.reuse, 0x7e, RZ ;  /* 0x0000007e0d2d7824 */ /* 0x040fe200078e02ff */
[----:B------:R2:W-:Y:S01]  /*2f880*/  STL [R1+0x1108], R22 ;  /* 0x0011081601007387 */ /* 0x0005e20000100800 */
[----:B0-----:R-:W-:Y:S01]  /*2f890*/  IADD3 R44, P2, R170, R154, RZ ;  /* 0x0000009aaa2c7210 */ /* 0x001fe20007f5e0ff */
[----:B------:R-:W-:Y:S01]  /*2f8a0*/  IMAD R174, R13, 0x41, RZ ;  /* 0x000000410dae7824 */ /* 0x000fe200078e02ff */
[----:B-1----:R-:W-:-:S03]  /*2f8b0*/  LEA.HI.X.SX32 R23, R171, R153, 0x1, P4 ;  /* 0x00000099ab177211 */ /* 0x002fc600020f0eff */
[----:B------:R0:W-:Y:S01]  /*2f8c0*/  STL [R1+0xfb4], R44 ;  /* 0x000fb42c01007387 */ /* 0x0001e20000100800 */
[----:B--2---:R-:W-:-:S03]  /*2f8d0*/  IADD3 R22, P4, R172, R154, RZ ;  /* 0x0000009aac167210 */ /* 0x004fc60007f9e0ff */
[----:B------:R1:W-:Y:S01]  /*2f8e0*/  STL [R1+0x1118], R23 ;  /* 0x0011181701007387 */ /* 0x0003e20000100800 */
[----:B------:R-:W-:-:S03]  /*2f8f0*/  IMAD R175, R13, 0xd4, RZ ;  /* 0x000000d40daf7824 */ /* 0x000fc600078e02ff */
[----:B------:R2:W-:Y:S01]  /*2f900*/  STL [R1+0xfd4], R22 ;  /* 0x000fd41601007387 */ /* 0x0005e20000100800 */
[----:B0-----:R-:W-:Y:S01]  /*2f910*/  LEA.HI.X.SX32 R44, R173, R153, 0x1, P5 ;  /* 0x00000099ad2c7211 */ /* 0x001fe200028f0eff */
[----:B------:R-:W-:Y:S01]  /*2f920*/  IMAD R46, R13, 0x7a, RZ ;  /* 0x0000007a0d2e7824 */ /* 0x000fe200078e02ff */
[----:B-1----:R-:W-:-:S03]  /*2f930*/  IADD3 R23, P5, R45, R154, RZ ;  /* 0x0000009a2d177210 */ /* 0x002fc60007fbe0ff */
[----:B------:R0:W-:Y:S01]  /*2f940*/  STL [R1+0x1128], R44 ;  /* 0x0011282c01007387 */ /* 0x0001e20000100800 */
[----:B--2---:R-:W-:-:S03]  /*2f950*/  LEA.HI.X.SX32 R22, R174, R153, 0x1, P6 ;  /* 0x00000099ae167211 */ /* 0x004fc600030f0eff */
[----:B------:R1:W-:Y:S01]  /*2f960*/  STL [R1+0x114c], R23 ;  /* 0x00114c1701007387 */ /* 0x0003e20000100800 */
[C---:B------:R-:W-:Y:S02]  /*2f970*/  IMAD R176, R13.reuse, 0x3f, RZ ;  /* 0x0000003f0db07824 */ /* 0x040fe400078e02ff */
[----:B------:R-:W-:Y:S01]  /*2f980*/  IMAD R177, R13, 0xcc, RZ ;  /* 0x000000cc0db17824 */ /* 0x000fe200078e02ff */
[----:B------:R2:W-:Y:S01]  /*2f990*/  STL [R1+0x1138], R22 ;  /* 0x0011381601007387 */ /* 0x0005e20000100800 */
[----:B0-----:R-:W-:Y:S02]  /*2f9a0*/  IADD3 R44, P6, R175, R154, RZ ;  /* 0x0000009aaf2c7210 */ /* 0x001fe40007fde0ff */
[----:B-1----:R-:W-:-:S03]  /*2f9b0*/  LEA.HI.X.SX32 R23, R45, R153, 0x1, P0 ;  /* 0x000000992d177211 */ /* 0x002fc600000f0eff */
[----:B------:R0:W-:Y:S01]  /*2f9c0*/  STL [R1+0xff4], R44 ;  /* 0x000ff42c01007387 */ /* 0x0001e20000100800 */
[----:B--2---:R-:W-:-:S03]  /*2f9d0*/  IADD3 R22, P0, R46, R154, RZ ;  /* 0x0000009a2e167210 */ /* 0x004fc60007f1e0ff */
[----:B------:R1:W-:Y:S01]  /*2f9e0*/  STL [R1+0xf50], R23 ;  /* 0x000f501701007387 */ /* 0x0003e20000100800 */
[C---:B------:R-:W-:Y:S02]  /*2f9f0*/  IMAD R47, R13.reuse, 0x76, RZ ;  /* 0x000000760d2f7824 */ /* 0x040fe400078e02ff */
[C---:B------:R-:W-:Y:S01]  /*2fa00*/  IMAD R178, R13.reuse, 0x3d, RZ ;  /* 0x0000003d0db27824 */ /* 0x040fe200078e02ff */
[----:B------:R2:W-:Y:S01]  /*2fa10*/  STL [R1+0x115c], R22 ;  /* 0x00115c1601007387 */ /* 0x0005e20000100800 */
[----:B0-----:R-:W-:Y:S01]  /*2fa20*/  LEA.HI.X.SX32 R44, R176, R153, 0x1, P5 ;  /* 0x00000099b02c7211 */ /* 0x001fe200028f0eff */
[----:B------:R-:W-:Y:S01]  /*2fa30*/  IMAD R179, R13, 0xc4, RZ ;  /* 0x000000c40db37824 */ /* 0x000fe200078e02ff */
[----:B-1----:R-:W-:-:S03]  /*2fa40*/  IADD3 R23, P5, R177, R154, RZ ;  /* 0x0000009ab1177210 */ /* 0x002fc60007fbe0ff */
[----:B------:R0:W-:Y:S01]  /*2fa50*/  STL [R1+0x1148], R44 ;  /* 0x0011482c01007387 */ /* 0x0001e20000100800 */
[----:B--2---:R-:W-:-:S03]  /*2fa60*/  LEA.HI.X.SX32 R22, R46, R153, 0x1, P3 ;  /* 0x000000992e167211 */ /* 0x004fc600018f0eff */
[----:B------:R1:W-:Y:S01]  /*2fa70*/  STL [R1+0x1014], R23 ;  /* 0x0010141701007387 */ /* 0x0003e20000100800 */
[----:B------:R-:W-:-:S03]  /*2fa80*/  IMAD R48, R13, 0x72, RZ ;  /* 0x000000720d307824 */ /* 0x000fc600078e02ff */
        /* <DEDUP_REMOVED lines=309> */
[----:B0-----:R-:W-:Y:S02]  /*30de0*/  IADD3 R44, P6, R81, R154, RZ ;  /* 0x0000009a512c7210 */ /* 0x001fe40007fde0ff */
[----:B-1----:R-:W-:-:S03]  /*30df0*/  LEA.HI.X.SX32 R23, R80, R153, 0x1, P5 ;  /* 0x0000009950177211 */ /* 0x002fc600028f0eff */
[----:B------:R0:W-:Y:S01]  /*30e00*/  STL [R1+0x1274], R44 ;  /* 0x0012742c01007387 */ /* 0x0001e20000100800 */
[----:B--2---:R-:W-:-:S03]  /*30e10*/  IADD3 R22, P5, R82, R154, RZ ;  /* 0x0000009a52167210 */ /* 0x004fc60007fbe0ff */
[----:B------:R1:W-:Y:S01]  /*30e20*/  STL [R1+0x1000], R23 ;  /* 0x0010001701007387 */ /* 0x0003e20000100800 */
[C---:B------:R-:W-:Y:S02]  /*30e30*/  IMAD R83, R13.reuse, 0x58, RZ ;  /* 0x000000580d537824 */ /* 0x040fe400078e02ff */
[----:B------:R-:W-:Y:S01]  /*30e40*/  IMAD R226, R13, 0xd, RZ ;  /* 0x0000000d0de27824 */ /* 0x000fe200078e02ff */
        /* <DEDUP_REMOVED lines=117> */
[----:B------:R1:W-:Y:S01]  /*315a0*/  STL [R1+0x1280], R23 ;  /* 0x0012801701007387 */ /* 0x0003e20000100800 */
[C---:B------:R-:W-:Y:S02]  /*315b0*/  IMAD.SHL.U32 R102, R13.reuse, 0x2, RZ ;  /* 0x000000020d667824 */ /* 0x040fe400078e00ff */
[C---:B------:R-:W-:Y:S01]  /*315c0*/  IMAD R231, R13.reuse, 0x3, RZ ;  /* 0x000000030de77824 */ /* 0x040fe200078e02ff */
[----:B------:R2:W-:Y:S01]  /*315d0*/  STL [R1+0x1304], R22 ;  /* 0x0013041601007387 */ /* 0x0005e20000100800 */
[----:B0-----:R-:W-:Y:S02]  /*315e0*/  LEA.HI.X.SX32 R44, R100, R153, 0x1, P4 ;  /* 0x00000099642c7211 */ /* 0x001fe400020f0eff */
[----:B-1----:R-:W-:-:S03]  /*315f0*/  LEA R23, P4, R13, R154, 0x3 ;  /* 0x0000009a0d177211 */ /* 0x002fc600078818ff */
[----:B------:R0:W-:Y:S01]  /*31600*/  STL [R1+0x12e0], R44 ;  /* 0x0012e02c01007387 */ /* 0x0001e20000100800 */
[----:B--2---:R-:W-:-:S03]  /*31610*/  LEA.HI.X.SX32 R22, R101, R153, 0x1, P2 ;  /* 0x0000009965167211 */ /* 0x004fc600010f0eff */
[----:B------:R1:W-:Y:S01]  /*31620*/  STL [R1+0x1324], R23 ;  /* 0x0013241701007387 */ /* 0x0003e20000100800 */
[C---:B------:R-:W-:Y:S02]  /*31630*/  IMAD.SHL.U32 R232, R13.reuse, 0x40, RZ ;  /* 0x000000400de87824 */ /* 0x040fe400078e00ff */
[C---:B------:R-:W-:Y:S01]  /*31640*/  IMAD.SHL.U32 R233, R13.reuse, 0x20, RZ ;  /* 0x000000200de97824 */ /* 0x040fe200078e00ff */
[----:B------:R2:W-:Y:S01]  /*31650*/  STL [R1+0x1310], R22 ;  /* 0x0013101601007387 */ /* 0x0005e20000100800 */
[----:B0-----:R-:W-:Y:S01]  /*31660*/  IADD3 R44, P2, R102, R154, RZ ;  /* 0x0000009a662c7210 */ /* 0x001fe20007f5e0ff */
[----:B------:R-:W-:Y:S01]  /*31670*/  IMAD.SHL.U32 R234, R13, 0x10, RZ ;  /* 0x000000100dea7824 */ /* 0x000fe200078e00ff */
[----:B-1----:R-:W-:-:S03]  /*31680*/  LEA.HI.X.SX32 R23, R231, R153, 0x1, P6 ;  /* 0x00000099e7177211 */ /* 0x002fc600030f0eff */
[----:B------:R0:W-:Y:S01]  /*31690*/  STL [R1+0x133c], R44 ;  /* 0x00133c2c01007387 */ /* 0x0001e20000100800 */
[----:B--2---:R-:W-:-:S03]  /*316a0*/  LEA R22, P6, R13, R154, 0x2 ;  /* 0x0000009a0d167211 */ /* 0x004fc600078c10ff */
[----:B------:R1:W-:Y:S01]  /*316b0*/  STL [R1+0x1328], R23 ;  /* 0x0013281701007387 */ /* 0x0003e20000100800 */
[C---:B------:R-:W-:Y:S02]  /*316c0*/  IMAD.SHL.U32 R235, R13.reuse, 0x8, RZ ;  /* 0x000000080deb7824 */ /* 0x040fe400078e00ff */
[----:B------:R-:W-:Y:S01]  /*316d0*/  IMAD.SHL.U32 R236, R13, 0x4, RZ ;  /* 0x000000040dec7824 */ /* 0x000fe200078e00ff */
[----:B------:R2:W-:Y:S01]  /*316e0*/  STL [R1+0x1334], R22 ;  /* 0x0013341601007387 */ /* 0x0005e20000100800 */
[-C--:B0-----:R-:W-:Y:S02]  /*316f0*/  LEA.HI.X.SX32 R44, R232, R153.reuse, 0x1, P5 ;  /* 0x00000099e82c7211 */ /* 0x081fe400028f0eff */
[----:B-1----:R-:W-:-:S03]  /*31700*/  LEA.HI.X.SX32 R23, R233, R153, 0x1, P0 ;  /* 0x00000099e9177211 */ /* 0x002fc600000f0eff */
[----:B------:R0:W-:Y:S01]  /*31710*/  STL [R1+0x1140], R44 ;  /* 0x0011402c01007387 */ /* 0x0001e20000100800 */
[----:B--2---:R-:W-:-:S03]  /*31720*/  LEA.HI.X.SX32 R22, R234, R153, 0x1, P1 ;  /* 0x00000099ea167211 */ /* 0x004fc600008f0eff */
[----:B------:R1:W-:Y:S01]  /*31730*/  STL [R1+0x1240], R23 ;  /* 0x0012401701007387 */ /* 0x0003e20000100800 */
[----:B------:R-:W-:-:S03]  /*31740*/  IMAD.SHL.U32 R152, R13, 0x80, RZ ;  /* 0x000000800d987824 */ /* 0x000fc600078e00ff */
[----:B------:R2:W-:Y:S01]  /*31750*/  STL [R1+0x12c0], R22 ;  /* 0x0012c01601007387 */ /* 0x0005e20000100800 */
[-C--:B0-----:R-:W-:Y:S02]  /*31760*/  LEA.HI.X.SX32 R44, R235, R153.reuse, 0x1, P3 ;  /* 0x00000099eb2c7211 */ /* 0x081fe400018f0eff */
[----:B-1----:R-:W-:-:S03]  /*31770*/  LEA.HI.X.SX32 R23, R236, R153, 0x1, P4 ;  /* 0x00000099ec177211 */ /* 0x002fc600020f0eff */
[----:B------:R0:W-:Y:S01]  /*31780*/  STL [R1+0x1300], R44 ;  /* 0x0013002c01007387 */ /* 0x0001e20000100800 */
[-C--:B--2---:R-:W-:Y:S02]  /*31790*/  LEA.HI.X.SX32 R22, R13, R153.reuse, 0x1, P2 ;  /* 0x000000990d167211 */ /* 0x084fe400010f0eff */
[----:B------:R-:W-:Y:S01]  /*317a0*/  LEA.HI.X.SX32 R13, R102, R153, 0x1, P6 ;  /* 0x00000099660d7211 */ /* 0x000fe200030f0eff */
[----:B------:R1:W-:Y:S04]  /*317b0*/  STL [R1+0x1320], R23 ;  /* 0x0013201701007387 */ /* 0x0003e80000100800 */
[----:B------:R1:W-:Y:S04]  /*317c0*/  STL [R1+0x1338], R22 ;  /* 0x0013381601007387 */ /* 0x0003e80000100800 */
[----:B------:R1:W-:Y:S01]  /*317d0*/  STL [R1+0x1330], R13 ;  /* 0x0013300d01007387 */ /* 0x0003e20000100800 */
[----:B------:R-:W-:-:S02]  /*317e0*/  SHF.R.S32.HI R0, RZ, 0x1f, R12 ;  /* 0x0000001fff007819 */ /* 0x000fc4000001140c */
[----:B------:R-:W-:Y:S02]  /*317f0*/  SHF.R.S32.HI R2, RZ, 0x1f, R152 ;  /* 0x0000001fff027819 */ /* 0x000fe40000011498 */
[C---:B------:R-:W-:Y:S02]  /*31800*/  LOP3.LUT R10, R241.reuse, 0x10, RZ, 0x3c, !PT ;  /* 0x00000010f10a7812 */ /* 0x040fe400078e3cff */
[C---:B------:R-:W-:Y:S02]  /*31810*/  LOP3.LUT R9, R241.reuse, 0x20, RZ, 0x3c, !PT ;  /* 0x00000020f1097812 */ /* 0x040fe400078e3cff */
[C---:B------:R-:W-:Y:S02]  /*31820*/  LOP3.LUT R8, R241.reuse, 0x30, RZ, 0x3c, !PT ;  /* 0x00000030f1087812 */ /* 0x040fe400078e3cff */
[C---:B------:R-:W-:Y:S02]  /*31830*/  LOP3.LUT R7, R241.reuse, 0x40, RZ, 0x3c, !PT ;  /* 0x00000040f1077812 */ /* 0x040fe400078e3cff */
[----:B------:R-:W-:Y:S01]  /*31840*/  LOP3.LUT R6, R241, 0x50, RZ, 0x3c, !PT ;  /* 0x00000050f1067812 */ /* 0x000fe200078e3cff */
[----:B------:R-:W-:Y:S01]  /*31850*/  UIADD3.64 UR12, UR36, 0x80, URZ ;  /* 0x00000080240c7897 */ /* 0x000fe2000fffe03f */
[----:B------:R-:W-:-:S02]  /*31860*/  SHF.L.U64.HI R0, R12, 0x1, R0 ;  /* 0x000000010c007819 */ /* 0x000fc40000010200 */
[----:B------:R-:W-:Y:S02]  /*31870*/  CS2R R24, SRZ ;  /* 0x0000000000187805 */ /* 0x000fe4000001ff00 */
[----:B------:R-:W-:Y:S02]  /*31880*/  SHF.L.U64.HI R2, R152, 0x1, R2 ;  /* 0x0000000198027819 */ /* 0x000fe40000010202 */
        /* <DEDUP_REMOVED lines=8> */
[----:B------:R-:W-:Y:S01]  /*31910*/  CS2R R42, SRZ ;  /* 0x00000000002a7805 */ /* 0x000fe2000001ff00 */
[----:B------:R-:W-:Y:S01]  /*31920*/  IMAD.SHL.U32 R12, R12, 0x2, RZ ;  /* 0x000000020c0c7824 */ /* 0x000fe200078e00ff */
[----:B------:R-:W-:Y:S01]  /*31930*/  UIADD3.64 UR10, UR38, 0x2, URZ ;  /* 0x00000002260a7897 */ /* 0x000fe2000fffe03f */
[----:B------:R-:W-:Y:S01]  /*31940*/  IMAD.SHL.U32 R152, R152, 0x2, RZ ;  /* 0x0000000298987824 */ /* 0x000fe200078e00ff */
[----:B------:R-:W-:Y:S01]  /*31950*/  UIADD3.64 UR12, UR36, 0x180, URZ ;  /* 0x00000180240c7897 */ /* 0x000fe2000fffe03f */
[C---:B------:R-:W-:Y:S01]  /*31960*/  IMAD.IADD R11, R237.reuse, 0x1, R241 ;  /* 0x00000001ed0b7824 */ /* 0x040fe200078e02f1 */
[----:B0-----:R-:W-:Y:S01]  /*31970*/  CS2R R44, SRZ ;  /* 0x00000000002c7805 */ /* 0x001fe2000001ff00 */
[C---:B------:R-:W-:Y:S01]  /*31980*/  IMAD.IADD R20, R237.reuse, 0x1, R20 ;  /* 0x00000001ed147824 */ /* 0x040fe200078e0214 */
[----:B------:R-:W-:Y:S01]  /*31990*/  CS2R R46, SRZ ;  /* 0x00000000002e7805 */ /* 0x000fe2000001ff00 */
        /* <DEDUP_REMOVED lines=20> */
[----:B------:R-:W-:Y:S01]  /*31ae0*/  IMAD.IADD R6, R237, 0x1, R6 ;  /* 0x00000001ed067824 */ /* 0x000fe200078e0206 */
        /* <DEDUP_REMOVED lines=42> */
[----:B------:R-:W-:Y:S02]  /*31d90*/  UIADD3.64 UR10, UR38, 0x7fe, URZ ;  /* 0x000007fe260a7897 */ /* 0x000fe4000fffe03f */
[----:B------:R-:W-:-:S02]  /*31da0*/  UIADD3.64 UR12, UR36, 0x280, URZ ;  /* 0x00000280240c7897 */ /* 0x000fc4000fffe03f */
[----:B------:R-:W-:Y:S02]  /*31db0*/  UIADD3.64 UR10, UR38, 0x802, URZ ;  /* 0x00000802260a7897 */ /* 0x000fe4000fffe03f */
[----:B------:R-:W-:Y:S02]  /*31dc0*/  UIADD3.64 UR12, UR36, 0x380, URZ ;  /* 0x00000380240c7897 */ /* 0x000fe4000fffe03f */
[----:B------:R-:W-:Y:S02]  /*31dd0*/  UIADD3.64 UR58, UR38, 0xffe, URZ ;  /* 0x00000ffe263a7897 */ /* 0x000fe4000fffe03f */
[----:B------:R-:W-:Y:S02]  /*31de0*/  UIADD3.64 UR10, UR38, 0x1000, URZ ;  /* 0x00001000260a7897 */ /* 0x000fe4000fffe03f */
        /* <DEDUP_REMOVED lines=11> */
[----:B-1----:R-:W-:-:S12]  /*31ea0*/  UIADD3.64 UR52, UR36, 0x700, URZ ;  /* 0x0000070024347897 */ /* 0x002fd8000fffe03f */
.L_x_1:
[----:B------:R-:W2:Y:S04]  /*31eb0*/  LDL.64 R12, [R1+0x1f70] ;  /* 0x001f7000010c7983 */ /* 0x000ea80000100a00 */
[----:B------:R-:W3:Y:S04]  /*31ec0*/  LDL.64 R22, [R1+0x1f78] ;  /* 0x001f780001167983 */ /* 0x000ee80000100a00 */
[----:B-----5:R-:W-:Y:S04]  /*31ed0*/  STL [R1+0x2974], R20 ;  /* 0x0029741401007387 */ /* 0x020fe80000100800 */
[----:B------:R-:W-:Y:S04]  /*31ee0*/  STL [R1+0x2940], R19 ;  /* 0x0029401301007387 */ /* 0x000fe80000100800 */
        /* <DEDUP_REMOVED lines=122> */
[----:B0-----:R0:W-:Y:S04]  /*32690*/  STL.64 [R1+0x2248], R150 ;  /* 0x0022489601007387 */ /* 0x0011e80000100a00 */
[----:B------:R-:W-:Y:S04]  /*326a0*/  STL [R1+0x2838], R150 ;  /* 0x0028389601007387 */ /* 0x000fe80000100800 */
[----:B0-----:R-:W4:Y:S04]  /*326b0*/  LDL.LU R151, [R1+0xae0] ;  /* 0x000ae00001977983 */ /* 0x001f280000300800 */
[----:B------:R-:W-:Y:S04]  /*326c0*/  STL.64 [R1+0x2240], R148 ;  /* 0x0022409401007387 */ /* 0x000fe80000100a00 */
[----:B------:R-:W-:Y:S04]  /*326d0*/  STL [R1+0x2840], R148 ;  /* 0x0028409401007387 */ /* 0x000fe80000100800 */
[----:B------:R-:W-:Y:S04]  /*326e0*/  STL [R1+0x283c], R149 ;  /* 0x00283c9501007387 */ /* 0x000fe80000100800 */
        /* <DEDUP_REMOVED lines=119> */
[----:B------:R-:W-:Y:S04]  /*32e60*/  STL.64 [R1+0x20f8], R66 ;  /* 0x0020f84201007387 */ /* 0x000fe80000100a00 */
        /* <DEDUP_REMOVED lines=21> */
[----:B------:R0:W-:Y:S04]  /*32fc0*/  STL [R1+0x2040], R2 ;  /* 0x0020400201007387 */ /* 0x0001e80000100800 */
[----:B------:R1:W-:Y:S01]  /*32fd0*/  STL [R1+0x2028], R0 ;  /* 0x0020280001007387 */ /* 0x0003e20000100800 */
[----:B0-----:R-:W-:-:S03]  /*32fe0*/  MOV R2, UR35 ;  /* 0x0000002300027c02 */ /* 0x001fc60008000f00 */
[----:B-----5:R-:W-:Y:S01]  /*32ff0*/  STL [R1+0x1f8c], R3 ;  /* 0x001f8c0301007387 */ /* 0x020fe20000100800 */
[----:B-1----:R-:W-:-:S03]  /*33000*/  MOV R0, UR34 ;  /* 0x0000002200007c02 */ /* 0x002fc60008000f00 */
[----:B------:R0:W-:Y:S01]  /*33010*/  STL [R1+0x1f60], R2 ;  /* 0x001f600201007387 */ /* 0x0001e20000100800 */
[----:B--2---:R-:W-:-:S03]  /*33020*/  R2UR UR34, R12 ;  /* 0x000000000c2272ca */ /* 0x004fc600000e0000 */
[----:B------:R1:W-:Y:S04]  /*33030*/  STL [R1+0x1f5c], R0 ;  /* 0x001f5c0001007387 */ /* 0x0003e80000100800 */
[----:B------:R-:W2:Y:S04]  /*33040*/  LDL.LU R40, [R1+0x133c] ;  /* 0x00133c0001287983 */ /* 0x000ea80000300800 */
[----:B------:R-:W2:Y:S04]  /*33050*/  LDL.LU R12, [R1+0xf70] ;  /* 0x000f7000010c7983 */ /* 0x000ea80000300800 */
[----:B0-----:R-:W2:Y:S04]  /*33060*/  LDL R2, [R1+0x1338] ;  /* 0x0013380001027983 */ /* 0x001ea80000100800 */
[----:B-1----:R-:W2:Y:S01]  /*33070*/  LDL R0, [R1+0x1334] ;  /* 0x0013340001007983 */ /* 0x002ea20000100800 */
[----:B------:R-:W-:-:S02]  /*33080*/  R2UR UR35, R13 ;  /* 0x000000000d2372ca */ /* 0x000fc400000e0000 */
[----:B------:R-:W-:-:S05]  /*33090*/  MOV R13, UR49 ;  /* 0x00000031000d7c02 */ /* 0x000fca0008000f00 */
[----:B------:R0:W-:Y:S04]  /*330a0*/  STL [R1+0x1f68], R13 ;  /* 0x001f680d01007387 */ /* 0x0001e80000100800 */
[----:B------:R-:W2:Y:S04]  /*330b0*/  LDL R46, [R1+0x1330] ;  /* 0x00133000012e7983 */ /* 0x000ea80000100800 */
[----:B------:R-:W2:Y:S01]  /*330c0*/  LDL R42, [R1+0x1328] ;  /* 0x00132800012a7983 */ /* 0x000ea20000100800 */
[----:B0-----:R-:W-:-:S05]  /*330d0*/  MOV R13, UR48 ;  /* 0x00000030000d7c02 */ /* 0x001fca0008000f00 */
[----:B------:R0:W-:Y:S01]  /*330e0*/  STL [R1+0x1f64], R13 ;  /* 0x001f640d01007387 */ /* 0x0001e20000100800 */
[----:B---3--:R-:W-:Y:S02]  /*330f0*/  R2UR UR32, R22 ;  /* 0x00000000162072ca */ /* 0x008fe400000e0000 */
[----:B------:R-:W-:Y:S01]  /*33100*/  R2UR UR33, R23 ;  /* 0x00000000172172ca */ /* 0x000fe200000e0000 */
[----:B------:R-:W3:Y:S01]  /*33110*/  LDL R41, [R1+0x132c] ;  /* 0x00132c0001297983 */ /* 0x000ee20000100800 */
[----:B------:R-:W-:Y:S02]  /*33120*/  PRMT R69, RZ, 0x7610, R69 ;  /* 0x00007610ff457816 */ /* 0x000fe40000000045 */
[----:B------:R-:W-:Y:S01]  /*33130*/  PRMT R81, RZ, 0x7610, R81 ;  /* 0x00007610ff517816 */ /* 0x000fe20000000051 */
[----:B------:R-:W3:Y:S01]  /*33140*/  LDL R38, [R1+0x1320] ;  /* 0x0013200001267983 */ /* 0x000ee20000100800 */
[----:B0-----:R-:W4:Y:S02]  /*33150*/  LDC R13, c[0x0][0x230] ;  /* 0x00008c00ff0d7b82 */ /* 0x001f240000000800 */
[----:B----4-:R-:W-:-:S05]  /*33160*/  IMAD R13, R151, -0x80, R13 ;  /* 0xffffff80970d7824 */ /* 0x010fca00078e020d */
[C---:B------:R-:W-:Y:S02]  /*33170*/  ISETP.GT.AND P0, PT, R13.reuse, RZ, PT ;  /* 0x000000ff0d00720c */ /* 0x040fe40003f04270 */
[C---:B------:R-:W-:Y:S02]  /*33180*/  ISETP.GT.AND P1, PT, R13.reuse, 0x1, PT ;  /* 0x000000010d00780c */ /* 0x040fe40003f24270 */
[----:B------:R-:W-:Y:S01]  /*33190*/  ISETP.GT.AND P2, PT, R13, 0x2, PT ;  /* 0x000000020d00780c */ /* 0x000fe20003f44270 */
[----:B------:R-:W-:Y:S08]  /*331a0*/  STL [R1+0x2250], R154 ;  /* 0x0022509a01007387 */ /* 0x000ff00000100800 */
[----:B------:R-:W-:-:S02]  /*331b0*/  @P0 IMAD.MOV.U32 R22, RZ, RZ, R154 ;  /* 0x000000ffff160224 */ /* 0x000fc400078e009a */
[----:B------:R-:W-:Y:S01]  /*331c0*/  @P0 IMAD.MOV.U32 R23, RZ, RZ, R153 ;  /* 0x000000ffff170224 */ /* 0x000fe200078e0099 */
[----:B------:R0:W-:Y:S04]  /*331d0*/  STL [R1+0x2044], R153 ;  /* 0x0020449901007387 */ /* 0x0001e80000100800 */
[----:B------:R2:W4:Y:S04]  /*331e0*/  @P0 LDG.E.U16 R69, desc[UR4][R22.64] ;  /* 0x0000000416450981 */ /* 0x000528000c1e1500 */
[----:B0-----:R-:W4:Y:S01]  /*331f0*/  LDL.LU R153, [R1+0x1324] ;  /* 0x0013240001997983 */ /* 0x001f220000300800 */
[----:B--2---:R-:W-:-:S02]  /*33200*/  @P1 IMAD.MOV.U32 R22, RZ, RZ, R40 ;  /* 0x000000ffff161224 */ /* 0x004fc400078e0028 */
[----:B------:R-:W-:Y:S02]  /*33210*/  @P1 IMAD.MOV.U32 R23, RZ, RZ, R2 ;  /* 0x000000ffff171224 */ /* 0x000fe400078e0002 */
[----:B------:R-:W2:Y:S04]  /*33220*/  LDL.LU R2, [R1+0x131c] ;  /* 0x00131c0001027983 */ /* 0x000ea80000300800 */
[----:B------:R0:W2:Y:S01]  /*33230*/  @P1 LDG.E.U16 R81, desc[UR4][R22.64] ;  /* 0x0000000416511981 */ /* 0x0000a2000c1e1500 */
[----:B------:R-:W-:Y:S02]  /*33240*/  ISETP.GT.AND P3, PT, R13, 0x3, PT ;  /* 0x000000030d00780c */ /* 0x000fe40003f64270 */
[----:B------:R-:W-:Y:S01]  /*33250*/  PRMT R93, RZ, 0x7610, R93 ;  /* 0x00007610ff5d7816 */ /* 0x000fe2000000005d */
[----:B------:R-:W2:Y:S01]  /*33260*/  LDL R48, [R1+0x1310] ;  /* 0x0013100001307983 */ /* 0x000ea20000100800 */
[----:B0-----:R-:W-:-:S03]  /*33270*/  @P2 IMAD.MOV.U32 R22, RZ, RZ, R0 ;  /* 0x000000ffff162224 */ /* 0x001fc600078e0000 */
[----:B------:R-:W2:Y:S01]  /*33280*/  LDL R0, [R1+0x1318] ;  /* 0x0013180001007983 */ /* 0x000ea20000100800 */
[C---:B------:R-:W-:Y:S01]  /*33290*/  ISETP.GT.AND P0, PT, R13.reuse, 0x4, PT ;  /* 0x000000040d00780c */ /* 0x040fe20003f04270 */
[----:B------:R-:W-:Y:S01]  /*332a0*/  @P2 IMAD.MOV.U32 R23, RZ, RZ, R46 ;  /* 0x000000ffff172224 */ /* 0x000fe200078e002e */
[----:B------:R-:W-:Y:S01]  /*332b0*/  PRMT R105, RZ, 0x7610, R105 ;  /* 0x00007610ff697816 */ /* 0x000fe20000000069 */
[----:B------:R-:W2:Y:S01]  /*332c0*/  LDL R46, [R1+0x1314] ;  /* 0x00131400012e7983 */ /* 0x000ea20000100800 */
[----:B------:R-:W-:-:S03]  /*332d0*/  ISETP.GT.AND P1, PT, R13, 0x5, PT ;  /* 0x000000050d00780c */ /* 0x000fc60003f24270 */
[----:B------:R3:W2:Y:S01]  /*332e0*/  @P2 LDG.E.U16 R93, desc[UR4][R22.64] ;  /* 0x00000004165d2981 */ /* 0x0006a2000c1e1500 */
[----:B------:R-:W-:Y:S01]  /*332f0*/  PRMT R117, RZ, 0x7610, R117 ;  /* 0x00007610ff757816 */ /* 0x000fe20000000075 */
[----:B---3--:R-:W-:Y:S02]  /*33300*/  @P3 IMAD.MOV.U32 R22, RZ, RZ, R41 ;  /* 0x000000ffff163224 */ /* 0x008fe400078e0029 */
[----:B------:R-:W-:Y:S01]  /*33310*/  @P3 IMAD.MOV.U32 R23, RZ, RZ, R42 ;  /* 0x000000ffff173224 */ /* 0x000fe200078e002a */
[----:B------:R-:W3:Y:S04]  /*33320*/  LDL R41, [R1+0x130c] ;  /* 0x00130c0001297983 */ /* 0x000ee80000100800 */
[----:B------:R0:W3:Y:S04]  /*33330*/  @P3 LDG.E.U16 R105, desc[UR4][R22.64] ;  /* 0x0000000416693981 */ /* 0x0000e8000c1e1500 */
[----:B------:R-:W3:Y:S01]  /*33340*/  LDL R42, [R1+0x1308] ;  /* 0x00130800012a7983 */ /* 0x000ee20000100800 */
[----:B0-----:R-:W-:-:S02]  /*33350*/  @P0 IMAD.MOV.U32 R23, RZ, RZ, R38 ;  /* 0x000000ffff170224 */ /* 0x001fc400078e0026 */
[----:B----4-:R-:W-:Y:S01]  /*33360*/  @P0 IMAD.MOV.U32 R22, RZ, RZ, R153 ;  /* 0x000000ffff160224 */ /* 0x010fe200078e0099 */
[----:B------:R-:W-:Y:S04]  /*33370*/  STL [R1+0x2048], R153 ;  /* 0x0020489901007387 */ /* 0x000fe80000100800 */
[----:B------:R2:W4:Y:S04]  /*33380*/  @P0 LDG.E.U16 R117, desc[UR4][R22.64] ;  /* 0x0000000416750981 */ /* 0x000528000c1e1500 */
[----:B------:R-:W4:Y:S01]  /*33390*/  LDL R38, [R1+0x1300] ;  /* 0x0013000001267983 */ /* 0x000f220000100800 */
[----:B--2---:R-:W-:-:S03]  /*333a0*/  @P1 IMAD.MOV.U32 R23, RZ, RZ, R0 ;  /* 0x000000ffff171224 */ /* 0x004fc600078e0000 */
[----:B------:R-:W2:Y:S01]  /*333b0*/  LDL R0, [R1+0x1304] ;  /* 0x0013040001007983 */ /* 0x000ea20000100800 */
[C---:B------:R-:W-:Y:S01]  /*333c0*/  ISETP.GT.AND P2, PT, R13.reuse, 0x6, PT ;  /* 0x000000060d00780c */ /* 0x040fe20003f44270 */
[----:B------:R-:W-:Y:S01]  /*333d0*/  @P1 IMAD.MOV.U32 R22, RZ, RZ, R2 ;  /* 0x000000ffff161224 */ /* 0x000fe200078e0002 */
[----:B------:R-:W-:Y:S02]  /*333e0*/  PRMT R128, RZ, 0x7610, R128 ;  /* 0x00007610ff807816 */ /* 0x000fe40000000080 */
[C---:B------:R-:W-:Y:S02]  /*333f0*/  ISETP.GT.AND P3, PT, R13.reuse, 0x7, PT ;  /* 0x000000070d00780c */ /* 0x040fe40003f64270 */
[----:B------:R-:W-:Y:S02]  /*33400*/  PRMT R139, RZ, 0x7610, R139 ;  /* 0x00007610ff8b7816 */ /* 0x000fe4000000008b */
[----:B------:R-:W-:Y:S01]  /*33410*/  ISETP.GT.AND P0, PT, R13, 0x8, PT ;  /* 0x000000080d00780c */ /* 0x000fe20003f04270 */
[----:B------:R0:W2:Y:S01]  /*33420*/  @P1 LDG.E.U16 R128, desc[UR4][R22.64] ;  /* 0x0000000416801981 */ /* 0x0000a2000c1e1500 */
[----:B------:R-:W-:-:S03]  /*33430*/  PRMT R150, RZ, 0x7610, R150 ;  /* 0x00007610ff967816 */ /* 0x000fc60000000096 */
[----:B0-----:R-:W-:Y:S02]  /*33440*/  @P2 IMAD.MOV.U32 R22, RZ, RZ, R46 ;  /* 0x000000ffff162224 */ /* 0x001fe400078e002e */
[----:B------:R-:W-:-:S05]  /*33450*/  @P2 IMAD.MOV.U32 R23, RZ, RZ, R48 ;  /* 0x000000ffff172224 */ /* 0x000fca00078e0030 */
[----:B------:R3:W2:Y:S01]  /*33460*/  @P2 LDG.E.U16 R139, desc[UR4][R22.64] ;  /* 0x00000004168b2981 */ /* 0x0006a2000c1e1500 */
[----:B------:R-:W-:Y:S01]  /*33470*/  PRMT R70, RZ, 0x7610, R70 ;  /* 0x00007610ff467816 */ /* 0x000fe20000000046 */
[----:B---3--:R-:W-:Y:S02]  /*33480*/  @P3 IMAD.MOV.U32 R22, RZ, RZ, R41 ;  /* 0x000000ffff163224 */ /* 0x008fe400078e0029 */
[----:B------:R-:W-:-:S05]  /*33490*/  @P3 IMAD.MOV.U32 R23, RZ, RZ, R42 ;  /* 0x000000ffff173224 */ /* 0x000fca00078e002a */
[----:B------:R4:W3:Y:S04]  /*334a0*/  @P3 LDG.E.U16 R150, desc[UR4][R22.64] ;  /* 0x0000000416963981 */ /* 0x0008e8000c1e1500 */
[----:B------:R-:W-:Y:S04]  /*334b0*/  STL [R1+0x24b0], R2 ;  /* 0x0024b00201007387 */ /* 0x000fe80000100800 */
[----:B------:R-:W3:Y:S04]  /*334c0*/  LDL R48, [R1+0x12f0] ;  /* 0x0012f00001307983 */ /* 0x000ee80000100800 */
[----:B------:R-:W3:Y:S04]  /*334d0*/  LDL R46, [R1+0x12f4] ;  /* 0x0012f400012e7983 */ /* 0x000ee80000100800 */
[----:B------:R-:W3:Y:S04]  /*334e0*/  LDL R42, [R1+0x12e8] ;  /* 0x0012e800012a7983 */ /* 0x000ee80000100800 */
[----:B------:R-:W3:Y:S01]  /*334f0*/  LDL R41, [R1+0x12ec] ;  /* 0x0012ec0001297983 */ /* 0x000ee20000100800 */
[----:B----4-:R-:W-:-:S03]  /*33500*/  @P0 IMAD.MOV.U32 R23, RZ, RZ, R38 ;  /* 0x000000ffff170224 */ /* 0x010fc600078e0026 */
[----:B------:R-:W4:Y:S01]  /*33510*/  LDL R38, [R1+0x12e0] ;  /* 0x0012e00001267983 */ /* 0x000f220000100800 */
[----:B--2---:R-:W-:-:S03]  /*33520*/  @P0 IMAD.MOV.U32 R22, RZ, RZ, R0 ;  /* 0x000000ffff160224 */ /* 0x004fc600078e0000 */
[----:B------:R-:W2:Y:S04]  /*33530*/  LDL R0, [R1+0x12e4] ;  /* 0x0012e40001007983 */ /* 0x000ea80000100800 */
[----:B------:R0:W4:Y:S04]  /*33540*/  @P0 LDG.E.U16 R70, desc[UR4][R22.64] ;  /* 0x0000000416460981 */ /* 0x000128000c1e1500 */
[----:B------:R-:W0:Y:S04]  /*33550*/  LDL R22, [R1+0x12f8] ;  /* 0x0012f80001167983 */ /* 0x000e280000100800 */
[----:B------:R-:W0:Y:S01]  /*33560*/  LDL R23, [R1+0x12fc] ;  /* 0x0012fc0001177983 */ /* 0x000e220000100800 */
[----:B------:R-:W-:-:S02]  /*33570*/  ISETP.GT.AND P1, PT, R13, 0x9, PT ;  /* 0x000000090d00780c */ /* 0x000fc40003f24270 */
[C---:B------:R-:W-:Y:S02]  /*33580*/  ISETP.GT.AND P2, PT, R13.reuse, 0xa, PT ;  /* 0x0000000a0d00780c */ /* 0x040fe40003f44270 */
[----:B------:R-:W-:Y:S02]  /*33590*/  PRMT R82, RZ, 0x7610, R82 ;  /* 0x00007610ff527816 */ /* 0x000fe40000000052 */
[C---:B------:R-:W-:Y:S02]  /*335a0*/  ISETP.GT.AND P3, PT, R13.reuse, 0xb, PT ;  /* 0x0000000b0d00780c */ /* 0x040fe40003f64270 */
[----:B------:R-:W-:Y:S02]  /*335b0*/  PRMT R94, RZ, 0x7610, R94 ;  /* 0x00007610ff5e7816 */ /* 0x000fe4000000005e */
[----:B------:R-:W-:Y:S02]  /*335c0*/  ISETP.GT.AND P0, PT, R13, 0xc, PT ;  /* 0x0000000c0d00780c */ /* 0x000fe40003f04270 */
[----:B------:R-:W-:-:S02]  /*335d0*/  PRMT R106, RZ, 0x7610, R106 ;  /* 0x00007610ff6a7816 */ /* 0x000fc4000000006a */
[----:B------:R-:W-:Y:S02]  /*335e0*/  PRMT R118, RZ, 0x7610, R118 ;  /* 0x00007610ff767816 */ /* 0x000fe40000000076 */
[----:B0-----:R-:W-:-:S04]  /*335f0*/  @P1 LOP3.LUT R23, R23, R22, RZ, 0x3c, !PT ;  /* 0x0000001617171212 */ /* 0x001fc800078e3cff */
[----:B------:R-:W-:-:S04]  /*33600*/  @P1 LOP3.LUT R22, R23, R22, RZ, 0x3c, !PT ;  /* 0x0000001617161212 */ /* 0x000fc800078e3cff */
[----:B------:R-:W-:-:S05]  /*33610*/  @P1 LOP3.LUT R23, R23, R22, RZ, 0x3c, !PT ;  /* 0x0000001617171212 */ /* 0x000fca00078e3cff */
[----:B------:R3:W4:Y:S02]  /*33620*/  @P1 LDG.E.U16 R82, desc[UR4][R22.64] ;  /* 0x0000000416521981 */ /* 0x000724000c1e1500 */
[----:B---3--:R-:W-:Y:S02]  /*33630*/  @P2 IMAD.MOV.U32 R22, RZ, RZ, R46 ;  /* 0x000000ffff162224 */ /* 0x008fe400078e002e */
[----:B------:R-:W-:Y:S01]  /*33640*/  @P2 IMAD.MOV.U32 R23, RZ, RZ, R48 ;  /* 0x000000ffff172224 */ /* 0x000fe200078e0030 */
[----:B------:R-:W3:Y:S04]  /*33650*/  LDL R46, [R1+0x12d4] ;  /* 0x0012d400012e7983 */ /* 0x000ee80000100800 */
[----:B------:R0:W3:Y:S04]  /*33660*/  @P2 LDG.E.U16 R94, desc[UR4][R22.64] ;  /* 0x00000004165e2981 */ /* 0x0000e8000c1e1500 */
[----:B------:R-:W3:Y:S01]  /*33670*/  LDL R48, [R1+0x12d0] ;  /* 0x0012d00001307983 */ /* 0x000ee20000100800 */
[----:B0-----:R-:W-:-:S02]  /*33680*/  @P3 IMAD.MOV.U32 R22, RZ, RZ, R41 ;  /* 0x000000ffff163224 */ /* 0x001fc400078e0029 */
[----:B------:R-:W-:Y:S01]  /*33690*/  @P3 IMAD.MOV.U32 R23, RZ, RZ, R42 ;  /* 0x000000ffff173224 */ /* 0x000fe200078e002a */
[----:B------:R-:W3:Y:S04]  /*336a0*/  LDL R41, [R1+0x12cc] ;  /* 0x0012cc0001297983 */ /* 0x000ee80000100800 */
[----:B------:R2:W3:Y:S04]  /*336b0*/  @P3 LDG.E.U16 R106, desc[UR4][R22.64] ;  /* 0x00000004166a3981 */ /* 0x0004e8000c1e1500 */
[----:B------:R-:W3:Y:S01]  /*336c0*/  LDL R42, [R1+0x12c8] ;  /* 0x0012c800012a7983 */ /* 0x000ee20000100800 */
[----:B--2---:R-:W-:-:S02]  /*336d0*/  @P0 IMAD.MOV.U32 R22, RZ, RZ, R0 ;  /* 0x000000ffff160224 */ /* 0x004fc400078e0000 */
[----:B----4-:R-:W-:Y:S01]  /*336e0*/  @P0 IMAD.MOV.U32 R23, RZ, RZ, R38 ;  /* 0x000000ffff170224 */ /* 0x010fe200078e0026 */
[----:B------:R-:W2:Y:S04]  /*336f0*/  LDL R0, [R1+0x12c4] ;  /* 0x0012c40001007983 */ /* 0x000ea80000100800 */
[----:B------:R0:W4:Y:S04]  /*33700*/  @P0 LDG.E.U16 R118, desc[UR4][R22.64] ;  /* 0x0000000416760981 */ /* 0x000128000c1e1500 */
[----:B------:R-:W4:Y:S04]  /*33710*/  LDL R38, [R1+0x12c0] ;  /* 0x0012c00001267983 */ /* 0x000f280000100800 */
        /* <DEDUP_REMOVED lines=731> */
[----:B------:R-:W-:Y:S02]  /*364d0*/  ISETP.GT.AND P4, PT, R13, 0x74, PT ;  /* 0x000000740d00780c */ /* 0x000fe40003f84270 */
[----:B------:R-:W-:Y:S02]  /*364e0*/  PRMT R238, RZ, 0x7610, R238 ;  /* 0x00007610ffee7816 */ /* 0x000fe400000000ee */
        /* <DEDUP_REMOVED lines=8> */
[----:B------:R-:W-:Y:S01]  /*36570*/  ISETP.GT.AND P0, PT, R13, 0x75, PT ;  /* 0x000000750d00780c */ /* 0x000fe20003f04270 */
[----:B------:R-:W3:Y:S04]  /*36580*/  LDL R48, [R1+0xf88] ;  /* 0x000f880001307983 */ /* 0x000ee80000100800 */
[----:B------:R0:W3:Y:S01]  /*36590*/  @P2 LDG.E.U16 R238, desc[UR4][R22.64] ;  /* 0x0000000416ee2981 */ /* 0x0000e2000c1e1500 */
[----:B------:R-:W-:-:S02]  /*365a0*/  PRMT R235, RZ, 0x7610, R235 ;  /* 0x00007610ffeb7816 */ /* 0x000fc400000000eb */
[C---:B------:R-:W-:Y:S01]  /*365b0*/  ISETP.GT.AND P1, PT, R13.reuse, 0x76, PT ;  /* 0x000000760d00780c */ /* 0x040fe20003f24270 */
[----:B------:R-:W3:Y:S01]  /*365c0*/  LDL R46, [R1+0xf80] ;  /* 0x000f8000012e7983 */ /* 0x000ee20000100800 */
[----:B0-----:R-:W-:Y:S02]  /*365d0*/  @P3 IMAD.MOV.U32 R22, RZ, RZ, R41 ;  /* 0x000000ffff163224 */ /* 0x001fe400078e0029 */
[----:B------:R-:W-:Y:S01]  /*365e0*/  @P3 IMAD.MOV.U32 R23, RZ, RZ, R42 ;  /* 0x000000ffff173224 */ /* 0x000fe200078e002a */
[----:B------:R-:W3:Y:S04]  /*365f0*/  LDL R41, [R1+0xf8c] ;  /* 0x000f8c0001297983 */ /* 0x000ee80000100800 */
[----:B------:R2:W3:Y:S01]  /*36600*/  @P3 LDG.E.U16 R237, desc[UR4][R22.64] ;  /* 0x0000000416ed3981 */ /* 0x0004e2000c1e1500 */
[----:B------:R-:W-:-:S03]  /*36610*/  ISETP.GT.AND P2, PT, R13, 0x77, PT ;  /* 0x000000770d00780c */ /* 0x000fc60003f44270 */
[----:B------:R-:W3:Y:S01]  /*36620*/  LDL R42, [R1+0xf84] ;  /* 0x000f8400012a7983 */ /* 0x000ee20000100800 */
[----:B--2---:R-:W-:Y:S02]  /*36630*/  @P4 IMAD.MOV.U32 R22, RZ, RZ, R0 ;  /* 0x000000ffff164224 */ /* 0x004fe400078e0000 */
[----:B----4-:R-:W-:Y:S01]  /*36640*/  @P4 IMAD.MOV.U32 R23, RZ, RZ, R38 ;  /* 0x000000ffff174224 */ /* 0x010fe200078e0026 */
[----:B------:R-:W-:Y:S01]  /*36650*/  PRMT R234, RZ, 0x7610, R234 ;  /* 0x00007610ffea7816 */ /* 0x000fe200000000ea */
[----:B------:R-:W2:Y:S04]  /*36660*/  LDL R38, [R1+0xf78] ;  /* 0x000f780001267983 */ /* 0x000ea80000100800 */
[----:B------:R0:W4:Y:S04]  /*36670*/  @P4 LDG.E.U16 R236, desc[UR4][R22.64] ;  /* 0x0000000416ec4981 */ /* 0x000128000c1e1500 */
[----:B------:R-:W2:Y:S04]  /*36680*/  LDL R0, [R1+0xf7c] ;  /* 0x000f7c0001007983 */ /* 0x000ea80000100800 */
[----:B------:R-:W0:Y:S04]  /*36690*/  LDL R22, [R1+0xf98] ;  /* 0x000f980001167983 */ /* 0x000e280000100800 */
[----:B------:R-:W0:Y:S02]  /*366a0*/  LDL R23, [R1+0xf9c] ;  /* 0x000f9c0001177983 */ /* 0x000e240000100800 */
[----:B0-----:R-:W-:-:S04]  /*366b0*/  @P0 LOP3.LUT R23, R23, R22, RZ, 0x3c, !PT ;  /* 0x0000001617170212 */ /* 0x001fc800078e3cff */
[----:B------:R-:W-:-:S04]  /*366c0*/  @P0 LOP3.LUT R22, R23, R22, RZ, 0x3c, !PT ;  /* 0x0000001617160212 */ /* 0x000fc800078e3cff */
[----:B------:R-:W-:-:S05]  /*366d0*/  @P0 LOP3.LUT R23, R23, R22, RZ, 0x3c, !PT ;  /* 0x0000001617170212 */ /* 0x000fca00078e3cff */
[----:B------:R0:W4:Y:S04]  /*366e0*/  @P0 LDG.E.U16 R235, desc[UR4][R22.64] ;  /* 0x0000000416eb0981 */ /* 0x000128000c1e1500 */
[----:B------:R-:W0:Y:S04]  /*366f0*/  LDL R22, [R1+0xf90] ;  /* 0x000f900001167983 */ /* 0x000e280000100800 */
[----:B------:R-:W0:Y:S01]  /*36700*/  LDL R23, [R1+0xf94] ;  /* 0x000f940001177983 */ /* 0x000e220000100800 */
[C---:B------:R-:W-:Y:S02]  /*36710*/  ISETP.GT.AND P3, PT, R13.reuse, 0x78, PT ;  /* 0x000000780d00780c */ /* 0x040fe40003f64270 */
[----:B------:R-:W-:-:S02]  /*36720*/  ISETP.GT.AND P4, PT, R13, 0x79, PT ;  /* 0x000000790d00780c */ /* 0x000fc40003f84270 */
[----:B0-----:R-:W-:-:S04]  /*36730*/  @P1 LOP3.LUT R23, R23, R22, RZ, 0x3c, !PT ;  /* 0x0000001617171212 */ /* 0x001fc800078e3cff */
[----:B------:R-:W-:-:S04]  /*36740*/  @P1 LOP3.LUT R22, R23, R22, RZ, 0x3c, !PT ;  /* 0x0000001617161212 */ /* 0x000fc800078e3cff */
[----:B------:R-:W-:-:S05]  /*36750*/  @P1 LOP3.LUT R23, R23, R22, RZ, 0x3c, !PT ;  /* 0x0000001617171212 */ /* 0x000fca00078e3cff */
[----:B------:R3:W4:Y:S02]  /*36760*/  @P1 LDG.E.U16 R234, desc[UR4][R22.64] ;  /* 0x0000000416ea1981 */ /* 0x000724000c1e1500 */
[----:B---3--:R-:W-:Y:S02]  /*36770*/  @P2 IMAD.MOV.U32 R22, RZ, RZ, R41 ;  /* 0x000000ffff162224 */ /* 0x008fe400078e0029 */
[----:B------:R-:W3:Y:S01]  /*36780*/  LDL.LU R41, [R1+0xf74] ;  /* 0x000f740001297983 */ /* 0x000ee20000300800 */
[----:B------:R-:W-:Y:S02]  /*36790*/  @P2 IMAD.MOV.U32 R23, RZ, RZ, R48 ;  /* 0x000000ffff172224 */ /* 0x000fe400078e0030 */
[----:B------:R-:W0:Y:S01]  /*367a0*/  S2R R48, SR_TID.X ;  /* 0x0000000000307919 */ /* 0x000e220000002100 */
[----:B------:R-:W-:Y:S02]  /*367b0*/  PRMT R233, RZ, 0x7610, R233 ;  /* 0x00007610ffe97816 */ /* 0x000fe400000000e9 */
[----:B------:R-:W-:-:S02]  /*367c0*/  PRMT R232, RZ, 0x7610, R232 ;  /* 0x00007610ffe87816 */ /* 0x000fc400000000e8 */
[----:B------:R-:W-:Y:S02]  /*367d0*/  ISETP.GT.AND P0, PT, R13, 0x7a, PT ;  /* 0x0000007a0d00780c */ /* 0x000fe40003f04270 */
[----:B------:R1:W4:Y:S01]  /*367e0*/  @P2 LDG.E.U16 R233, desc[UR4][R22.64] ;  /* 0x0000000416e92981 */ /* 0x000322000c1e1500 */
[----:B------:R-:W-:Y:S01]  /*367f0*/  PRMT R231, RZ, 0x7610, R231 ;  /* 0x00007610ffe77816 */ /* 0x000fe200000000e7 */
[----:B-1----:R-:W-:Y:S02]  /*36800*/  @P3 IMAD.MOV.U32 R22, RZ, RZ, R42 ;  /* 0x000000ffff163224 */ /* 0x002fe400078e002a */
[----:B------:R-:W-:-:S05]  /*36810*/  @P3 IMAD.MOV.U32 R23, RZ, RZ, R46 ;  /* 0x000000ffff173224 */ /* 0x000fca00078e002e */
[----:B------:R2:W4:Y:S01]  /*36820*/  @P3 LDG.E.U16 R232, desc[UR4][R22.64] ;  /* 0x0000000416e83981 */ /* 0x000522000c1e1500 */
[----:B------:R-:W-:Y:S01]  /*36830*/  PRMT R230, RZ, 0x7610, R230 ;  /* 0x00007610ffe67816 */ /* 0x000fe200000000e6 */
[----:B--2---:R-:W-:Y:S02]  /*36840*/  @P4 IMAD.MOV.U32 R22, RZ, RZ, R0 ;  /* 0x000000ffff164224 */ /* 0x004fe400078e0000 */
[----:B------:R-:W-:Y:S01]  /*36850*/  @P4 IMAD.MOV.U32 R23, RZ, RZ, R38 ;  /* 0x000000ffff174224 */ /* 0x000fe200078e0026 */
[----:B0-----:R-:W-:Y:S01]  /*36860*/  LOP3.LUT R0, R48, 0x7f, RZ, 0xc0, !PT ;  /* 0x0000007f30007812 */ /* 0x001fe200078ec0ff */
[----:B------:R-:W2:Y:S04]  /*36870*/  LDL R38, [R1+0xf60] ;  /* 0x000f600001267983 */ /* 0x000ea80000100800 */
[----:B------:R0:W4:Y:S01]  /*36880*/  @P4 LDG.E.U16 R231, desc[UR4][R22.64] ;  /* 0x0000000416e74981 */ /* 0x000122000c1e1500 */
[----:B------:R-:W-:-:S03]  /*36890*/  ISETP.GE.AND P2, PT, R0, R13, PT ;  /* 0x0000000d0000720c */ /* 0x000fc60003f46270 */
[----:B------:R-:W2:Y:S04]  /*368a0*/  LDL.LU R42, [R1+0xf64] ;  /* 0x000f6400012a7983 */ /* 0x000ea80000300800 */
[----:B------:R-:W4:Y:S01]  /*368b0*/  LDL R46, [R1+0xf5c] ;  /* 0x000f5c00012e7983 */ /* 0x000f220000100800 */
[----:B0-----:R-:W-:-:S03]  /*368c0*/  @P0 IMAD.MOV.U32 R23, RZ, RZ, R12 ;  /* 0x000000ffff170224 */ /* 0x001fc600078e000c */
[----:B------:R-:W4:Y:S04]  /*368d0*/  LDL R48, [R1+0xf4c] ;  /* 0x000f4c0001307983 */ /* 0x000f280000100800 */
[----:B------:R-:W4:Y:S04]  /*368e0*/  LDL.LU R0, [R1+0xf48] ;  /* 0x000f480001007983 */ /* 0x000f280000300800 */
[----:B------:R0:W-:Y:S04]  /*368f0*/  STL [R1+0x2034], R12 ;  /* 0x0020340c01007387 */ /* 0x0001e80000100800 */
[----:B0-----:R-:W4:Y:S01]  /*36900*/  LDL.LU R12, [R1+0xf54] ;  /* 0x000f5400010c7983 */ /* 0x001f220000300800 */
[----:B---3--:R-:W-:-:S05]  /*36910*/  @P0 IMAD.MOV.U32 R22, RZ, RZ, R41 ;  /* 0x000000ffff160224 */ /* 0x008fca00078e0029 */
[----:B------:R0:W3:Y:S04]  /*36920*/  @P0 LDG.E.U16 R230, desc[UR4][R22.64] ;  /* 0x0000000416e60981 */ /* 0x0000e8000c1e1500 */
[----:B------:R-:W0:Y:S04]  /*36930*/  LDL R22, [R1+0xf68] ;  /* 0x000f680001167983 */ /* 0x000e280000100800 */
[----:B------:R-:W0:Y:S01]  /*36940*/  LDL R23, [R1+0xf6c] ;  /* 0x000f6c0001177983 */ /* 0x000e220000100800 */
[C---:B------:R-:W-:Y:S02]  /*36950*/  ISETP.GT.AND P1, PT, R13.reuse, 0x7b, PT ;  /* 0x0000007b0d00780c */ /* 0x040fe40003f24270 */
[----:B------:R-:W-:-:S02]  /*36960*/  ISETP.GT.AND P3, PT, R13, 0x7c, PT ;  /* 0x0000007c0d00780c */ /* 0x000fc40003f64270 */
[----:B------:R-:W-:Y:S02]  /*36970*/  PRMT R229, RZ, 0x7610, R229 ;  /* 0x00007610ffe57816 */ /* 0x000fe400000000e5 */
[----:B------:R-:W-:-:S07]  /*36980*/  PRMT R228, RZ, 0x7610, R228 ;  /* 0x00007610ffe47816 */ /* 0x000fce00000000e4 */
[----:B0-----:R-:W-:-:S04]  /*36990*/  @P1 LOP3.LUT R23, R23, R22, RZ, 0x3c, !PT ;  /* 0x0000001617171212 */ /* 0x001fc800078e3cff */
[----:B------:R-:W-:-:S04]  /*369a0*/  @P1 LOP3.LUT R22, R23, R22, RZ, 0x3c, !PT ;  /* 0x0000001617161212 */ /* 0x000fc800078e3cff */
[----:B------:R-:W-:-:S05]  /*369b0*/  @P1 LOP3.LUT R23, R23, R22, RZ, 0x3c, !PT ;  /* 0x0000001617171212 */ /* 0x000fca00078e3cff */
[----:B------:R2:W3:Y:S02]  /*369c0*/  @P1 LDG.E.U16 R229, desc[UR4][R22.64] ;  /* 0x0000000416e51981 */ /* 0x0004e4000c1e1500 */
[----:B--2---:R-:W-:Y:S02]  /*369d0*/  @P3 IMAD.MOV.U32 R22, RZ, RZ, R42 ;  /* 0x000000ffff163224 */ /* 0x004fe400078e002a */
[----:B------:R-:W-:Y:S01]  /*369e0*/  @P3 IMAD.MOV.U32 R23, RZ, RZ, R38 ;  /* 0x000000ffff173224 */ /* 0x000fe200078e0026 */
[----:B------:R-:W-:Y:S01]  /*369f0*/  ISETP.GT.AND P4, PT, R13, 0x7d, PT ;  /* 0x0000007d0d00780c */ /* 0x000fe20003f84270 */
[----:B------:R-:W2:Y:S04]  /*36a00*/  LDL R38, [R1+0x1f58] ;  /* 0x001f580001267983 */ /* 0x000ea80000100800 */
[----:B------:R4:W3:Y:S04]  /*36a10*/  @P3 LDG.E.U16 R228, desc[UR4][R22.64] ;  /* 0x0000000416e43981 */ /* 0x0008e8000c1e1500 */
[----:B------:R-:W2:Y:S01]  /*36a20*/  LDL R23, [R1+0xf58] ;  /* 0x000f580001177983 */ /* 0x000ea20000100800 */
[----:B------:R-:W-:-:S03]  /*36a30*/  PRMT R227, RZ, 0x7610, R227 ;  /* 0x00007610ffe37816 */ /* 0x000fc600000000e3 */
[----:B----4-:R-:W-:Y:S01]  /*36a40*/  @P4 IMAD.MOV.U32 R22, RZ, RZ, R46 ;  /* 0x000000ffff164224 */ /* 0x010fe200078e002e */
[C---:B------:R-:W-:Y:S01]  /*36a50*/  ISETP.GT.AND P5, PT, R13.reuse, 0x7e, PT ;  /* 0x0000007e0d00780c */ /* 0x040fe20003fa4270 */
[----:B------:R-:W4:Y:S01]  /*36a60*/  LDL R46, [R1+0x1f38] ;  /* 0x001f3800012e7983 */ /* 0x000f220000100800 */
[----:B------:R-:W-:-:S03]  /*36a70*/  ISETP.GT.AND P6, PT, R13, 0x7f, PT ;  /* 0x0000007f0d00780c */ /* 0x000fc60003fc4270 */
[----:B--2---:R0:W2:Y:S04]  /*36a80*/  @P4 LDG.E.U16 R227, desc[UR4][R22.64] ;  /* 0x0000000416e34981 */ /* 0x0040a8000c1e1500 */
[----:B------:R-:W3:Y:S01]  /*36a90*/  LDL R23, [R1+0xf50] ;  /* 0x000f500001177983 */ /* 0x000ee20000100800 */
[----:B------:R-:W-:-:S03]  /*36aa0*/  PRMT R226, RZ, 0x7610, R226 ;  /* 0x00007610ffe27816 */ /* 0x000fc600000000e2 */
[----:B0-----:R-:W-:Y:S01]  /*36ab0*/  @P5 IMAD.MOV.U32 R22, RZ, RZ, R12 ;  /* 0x000000ffff165224 */ /* 0x001fe200078e000c */
[----:B------:R-:W-:Y:S01]  /*36ac0*/  PRMT R225, RZ, 0x7610, R225 ;  /* 0x00007610ffe17816 */ /* 0x000fe200000000e1 */
[----:B------:R-:W-:Y:S04]  /*36ad0*/  STL [R1+0x2038], R12 ;  /* 0x0020380c01007387 */ /* 0x000fe80000100800 */
[----:B---3--:R0:W3:Y:S02]  /*36ae0*/  @P5 LDG.E.U16 R226, desc[UR4][R22.64] ;  /* 0x0000000416e25981 */ /* 0x0080e4000c1e1500 */
[----:B0-----:R-:W-:Y:S02]  /*36af0*/  @P6 IMAD.MOV.U32 R22, RZ, RZ, R48 ;  /* 0x000000ffff166224 */ /* 0x001fe400078e0030 */
[----:B------:R-:W-:Y:S01]  /*36b00*/  @P6 IMAD.MOV.U32 R23, RZ, RZ, R0 ;  /* 0x000000ffff176224 */ /* 0x000fe200078e0000 */
[----:B------:R-:W2:Y:S04]  /*36b10*/  LDL R48, [R1+0x1e78] ;  /* 0x001e780001307983 */ /* 0x000ea80000100800 */
[----:B------:R0:W-:Y:S04]  /*36b20*/  STL [R1+0x202c], R0 ;  /* 0x00202c0001007387 */ /* 0x0001e80000100800 */
[----:B------:R1:W3:Y:S01]  /*36b30*/  @P6 LDG.E.U16 R225, desc[UR4][R22.64] ;  /* 0x0000000416e16981 */ /* 0x0002e2000c1e1500 */
[----:B------:R-:W-:Y:S06]  /*36b40*/  BAR.SYNC.DEFER_BLOCKING 0x0 ;  /* 0x0000000000007b1d */ /* 0x000fec0000010000 */
[----:B------:R-:W4:Y:S01]  /*36b50*/  LDL R23, [R1+0x1354] ;  /* 0x0013540001177983 */ /* 0x000f220000100800 */
[----:B------:R-:W-:Y:S01]  /*36b60*/  PRMT R224, RZ, 0x7610, R224 ;  /* 0x00007610ffe07816 */ /* 0x000fe200000000e0 */
[----:B-1----:R-:W-:Y:S01]  /*36b70*/  @!P2 IMAD.MOV.U32 R22, RZ, RZ, R38 ;  /* 0x000000ffff16a224 */ /* 0x002fe200078e0026 */
[----:B------:R-:W-:Y:S01]  /*36b80*/  PRMT R223, RZ, 0x7610, R223 ;  /* 0x00007610ffdf7816 */ /* 0x000fe200000000df */
[----:B0-----:R-:W3:Y:S01]  /*36b90*/  LDL R0, [R1+0x1e74] ;  /* 0x001e740001007983 */ /* 0x001ee20000100800 */
[----:B------:R-:W-:-:S02]  /*36ba0*/  PRMT R222, RZ, 0x7610, R222 ;  /* 0x00007610ffde7816 */ /* 0x000fc400000000de */
[----:B------:R-:W-:Y:S01]  /*36bb0*/  PRMT R221, RZ, 0x7610, R221 ;  /* 0x00007610ffdd7816 */ /* 0x000fe200000000dd */
[----:B------:R-:W3:Y:S04]  /*36bc0*/  LDL R38, [R1+0x1e38] ;  /* 0x001e380001267983 */ /* 0x000ee80000100800 */
[----:B----4-:R0:W4:Y:S04]  /*36bd0*/  @!P2 LDG.E.U16 R224, desc[UR4][R22.64] ;  /* 0x0000000416e0a981 */ /* 0x010128000c1e1500 */
[----:B------:R-:W2:Y:S01]  /*36be0*/  LDL R23, [R1+0x1f34] ;  /* 0x001f340001177983 */ /* 0x000ea20000100800 */
[----:B0-----:R-:W-:Y:S01]  /*36bf0*/  @!P2 IMAD.MOV.U32 R22, RZ, RZ, R46 ;  /* 0x000000ffff16a224 */ /* 0x001fe200078e002e */
[----:B------:R-:W-:-:S02]  /*36c00*/  PRMT R220, RZ, 0x7610, R220 ;  /* 0x00007610ffdc7816 */ /* 0x000fc400000000dc */
[----:B------:R-:W-:Y:S01]  /*36c10*/  PRMT R219, RZ, 0x7610, R219 ;  /* 0x00007610ffdb7816 */ /* 0x000fe200000000db */
[----:B------:R-:W4:Y:S04]  /*36c20*/  LDL R46, [R1+0x1df8] ;  /* 0x001df800012e7983 */ /* 0x000f280000100800 */
[----:B--2---:R0:W2:Y:S04]  /*36c30*/  @!P2 LDG.E.U16 R223, desc[UR4][R22.64] ;  /* 0x0000000416dfa981 */ /* 0x0040a8000c1e1500 */
[----:B------:R-:W0:Y:S04]  /*36c40*/  LDL R22, [R1+0x1ef4] ;  /* 0x001ef40001167983 */ /* 0x000e280000100800 */
[----:B------:R-:W0:Y:S02]  /*36c50*/  LDL R23, [R1+0x1ef8] ;  /* 0x001ef80001177983 */ /* 0x000e240000100800 */
[----:B0-----:R-:W-:-:S04]  /*36c60*/  @!P2 LOP3.LUT R23, R23, R22, RZ, 0x3c, !PT ;  /* 0x000000161717a212 */ /* 0x001fc800078e3cff */
[----:B------:R-:W-:-:S04]  /*36c70*/  @!P2 LOP3.LUT R22, R23, R22, RZ, 0x3c, !PT ;  /* 0x000000161716a212 */ /* 0x000fc800078e3cff */
[----:B------:R-:W-:-:S05]  /*36c80*/  @!P2 LOP3.LUT R23, R23, R22, RZ, 0x3c, !PT ;  /* 0x000000161717a212 */ /* 0x000fca00078e3cff */
[----:B------:R0:W2:Y:S04]  /*36c90*/  @!P2 LDG.E.U16 R222, desc[UR4][R22.64] ;  /* 0x0000000416dea981 */ /* 0x0000a8000c1e1500 */
[----:B------:R-:W0:Y:S04]  /*36ca0*/  LDL R22, [R1+0x1eb4] ;  /* 0x001eb40001167983 */ /* 0x000e280000100800 */
[----:B------:R-:W0:Y:S02]  /*36cb0*/  LDL R23, [R1+0x1eb8] ;  /* 0x001eb80001177983 */ /* 0x000e240000100800 */
[----:B0-----:R-:W-:-:S04]  /*36cc0*/  @!P2 LOP3.LUT R23, R23, R22, RZ, 0x3c, !PT ;  /* 0x000000161717a212 */ /* 0x001fc800078e3cff */
[----:B------:R-:W-:-:S04]  /*36cd0*/  @!P2 LOP3.LUT R22, R23, R22, RZ, 0x3c, !PT ;  /* 0x000000161716a212 */ /* 0x000fc800078e3cff */
[----:B------:R-:W-:-:S05]  /*36ce0*/  @!P2 LOP3.LUT R23, R23, R22, RZ, 0x3c, !PT ;  /* 0x000000161717a212 */ /* 0x000fca00078e3cff */
[----:B------:R0:W2:Y:S02]  /*36cf0*/  @!P2 LDG.E.U16 R221, desc[UR4][R22.64] ;  /* 0x0000000416dda981 */ /* 0x0000a4000c1e1500 */
[----:B0-----:R-:W-:Y:S02]  /*36d00*/  @!P2 IMAD.MOV.U32 R22, RZ, RZ, R48 ;  /* 0x000000ffff16a224 */ /* 0x001fe400078e0030 */
[----:B---3--:R-:W-:Y:S01]  /*36d10*/  @!P2 IMAD.MOV.U32 R23, RZ, RZ, R0 ;  /* 0x000000ffff17a224 */ /* 0x008fe200078e0000 */
[----:B------:R-:W-:Y:S01]  /*36d20*/  PRMT R218, RZ, 0x7610, R218 ;  /* 0x00007610ffda7816 */ /* 0x000fe200000000da */
[----:B------:R-:W3:Y:S04]  /*36d30*/  LDL R48, [R1+0x1d34] ;  /* 0x001d340001307983 */ /* 0x000ee80000100800 */
[----:B------:R0:W2:Y:S01]  /*36d40*/  @!P2 LDG.E.U16 R220, desc[UR4][R22.64] ;  /* 0x0000000416dca981 */ /* 0x0000a2000c1e1500 */
[----:B------:R-:W-:-:S03]  /*36d50*/  PRMT R217, RZ, 0x7610, R217 ;  /* 0x00007610ffd97816 */ /* 0x000fc600000000d9 */
[----:B------:R-:W3:Y:S04]  /*36d60*/  LDL R0, [R1+0x1d38] ;  /* 0x001d380001007983 */ /* 0x000ee80000100800 */
[----:B------:R-:W4:Y:S01]  /*36d70*/  LDL R23, [R1+0x1e34] ;  /* 0x001e340001177983 */ /* 0x000f220000100800 */
[----:B0-----:R-:W-:Y:S01]  /*36d80*/  @!P2 IMAD.MOV.U32 R22, RZ, RZ, R38 ;  /* 0x000000ffff16a224 */ /* 0x001fe200078e0026 */
[----:B------:R-:W-:Y:S02]  /*36d90*/  PRMT R216, RZ, 0x7610, R216 ;  /* 0x00007610ffd87816 */ /* 0x000fe400000000d8 */
[----:B------:R-:W-:Y:S01]  /*36da0*/  PRMT R215, RZ, 0x7610, R215 ;  /* 0x00007610ffd77816 */ /* 0x000fe200000000d7 */
[----:B------:R-:W2:Y:S04]  /*36db0*/  LDL R38, [R1+0x1cf8] ;  /* 0x001cf80001267983 */ /* 0x000ea80000100800 */
[----:B----4-:R0:W4:Y:S04]  /*36dc0*/  @!P2 LDG.E.U16 R219, desc[UR4][R22.64] ;  /* 0x0000000416dba981 */ /* 0x010128000c1e1500 */
[----:B------:R-:W3:Y:S01]  /*36dd0*/  LDL R23, [R1+0x1df4] ;  /* 0x001df40001177983 */ /* 0x000ee20000100800 */
[----:B0-----:R-:W-:Y:S01]  /*36de0*/  @!P2 IMAD.MOV.U32 R22, RZ, RZ, R46 ;  /* 0x000000ffff16a224 */ /* 0x001fe200078e002e */
[----:B------:R-:W-:-:S02]  /*36df0*/  PRMT R214, RZ, 0x7610, R214 ;  /* 0x00007610ffd67816 */ /* 0x000fc400000000d6 */
[----:B------:R-:W4:Y:S04]  /*36e00*/  LDL R46, [R1+0x1cb8] ;  /* 0x001cb800012e7983 */ /* 0x000f280000100800 */
[----:B---3--:R0:W3:Y:S04]  /*36e10*/  @!P2 LDG.E.U16 R218, desc[UR4][R22.64] ;  /* 0x0000000416daa981 */ /* 0x0080e8000c1e1500 */
[----:B------:R-:W0:Y:S04]  /*36e20*/  LDL R22, [R1+0x1db4] ;  /* 0x001db40001167983 */ /* 0x000e280000100800 */
[----:B------:R-:W0:Y:S02]  /*36e30*/  LDL R23, [R1+0x1db8] ;  /* 0x001db80001177983 */ /* 0x000e240000100800 */
[----:B0-----:R-:W-:-:S04]  /*36e40*/  @!P2 LOP3.LUT R23, R23, R22, RZ, 0x3c, !PT ;  /* 0x000000161717a212 */ /* 0x001fc800078e3cff */
[----:B------:R-:W-:-:S04]  /*36e50*/  @!P2 LOP3.LUT R22, R23, R22, RZ, 0x3c, !PT ;  /* 0x000000161716a212 */ /* 0x000fc800078e3cff */
[----:B------:R-:W-:-:S05]  /*36e60*/  @!P2 LOP3.LUT R23, R23, R22, RZ, 0x3c, !PT ;  /* 0x000000161717a212 */ /* 0x000fca00078e3cff */
[----:B------:R0:W3:Y:S04]  /*36e70*/  @!P2 LDG.E.U16 R217, desc[UR4][R22.64] ;  /* 0x0000000416d9a981 */ /* 0x0000e8000c1e1500 */
[----:B------:R-:W0:Y:S04]  /*36e80*/  LDL R22, [R1+0x1d74] ;  /* 0x001d740001167983 */ /* 0x000e280000100800 */
[----:B------:R-:W0:Y:S02]  /*36e90*/  LDL R23, [R1+0x1d78] ;  /* 0x001d780001177983 */ /* 0x000e240000100800 */
[----:B0-----:R-:W-:-:S04]  /*36ea0*/  @!P2 LOP3.LUT R23, R23, R22, RZ, 0x3c, !PT ;  /* 0x000000161717a212 */ /* 0x001fc800078e3cff */
[----:B------:R-:W-:-:S04]  /*36eb0*/  @!P2 LOP3.LUT R22, R23, R22, RZ, 0x3c, !PT ;  /* 0x000000161716a212 */ /* 0x000fc800078e3cff */
[----:B------:R-:W-:-:S05]  /*36ec0*/  @!P2 LOP3.LUT R23, R23, R22, RZ, 0x3c, !PT ;  /* 0x000000161717a212 */ /* 0x000fca00078e3cff */
[----:B------:R0:W3:Y:S02]  /*36ed0*/  @!P2 LDG.E.U16 R216, desc[UR4][R22.64] ;  /* 0x0000000416d8a981 */ /* 0x0000e4000c1e1500 */
[----:B0-----:R-:W-:Y:S02]  /*36ee0*/  @!P2 IMAD.MOV.U32 R22, RZ, RZ, R0 ;  /* 0x000000ffff16a224 */ /* 0x001fe400078e0000 */
[----:B------:R-:W-:Y:S01]  /*36ef0*/  @!P2 IMAD.MOV.U32 R23, RZ, RZ, R48 ;  /* 0x000000ffff17a224 */ /* 0x000fe200078e0030 */
[----:B------:R-:W-:Y:S01]  /*36f00*/  PRMT R213, RZ, 0x7610, R213 ;  /* 0x00007610ffd57816 */ /* 0x000fe200000000d5 */
[----:B------:R-:W3:Y:S04]  /*36f10*/  LDL R48, [R1+0x1bf4] ;  /* 0x001bf40001307983 */ /* 0x000ee80000100800 */
[----:B------:R2:W3:Y:S01]  /*36f20*/  @!P2 LDG.E.U16 R215, desc[UR4][R22.64] ;  /* 0x0000000416d7a981 */ /* 0x0004e2000c1e1500 */
[----:B------:R-:W-:-:S03]  /*36f30*/  PRMT R212, RZ, 0x7610, R212 ;  /* 0x00007610ffd47816 */ /* 0x000fc600000000d4 */
[----:B------:R-:W3:Y:S04]  /*36f40*/  LDL R0, [R1+0x1bf8] ;  /* 0x001bf80001007983 */ /* 0x000ee80000100800 */
[----:B------:R-:W4:Y:S01]  /*36f50*/  LDL R23, [R1+0x1cf4] ;  /* 0x001cf40001177983 */ /* 0x000f220000100800 */
[----:B--2---:R-:W-:Y:S01]  /*36f60*/  @!P2 IMAD.MOV.U32 R22, RZ, RZ, R38 ;  /* 0x000000ffff16a224 */ /* 0x004fe200078e0026 */
        /* <DEDUP_REMOVED lines=263> */
[----:B------:R-:W3:Y:S04]  /*37fe0*/  LDL R0, [R1+0xca0] ;  /* 0x000ca00001007983 */ /* 0x000ee80000100800 */
[----:B------:R2:W3:Y:S04]  /*37ff0*/  @!P2 LDG.E.U16 R170, desc[UR4][R22.64] ;  /* 0x0000000416aaa981 */ /* 0x0004e8000c1e1500 */
[----:B------:R-:W3:Y:S04]  /*38000*/  LDL R48, [R1+0xc9c] ;  /* 0x000c9c0001307983 */ /* 0x000ee80000100800 */
[----:B------:R-:W4:Y:S01]  /*38010*/  LDL R23, [R1+0xd9c] ;  /* 0x000d9c0001177983 */ /* 0x000f220000100800 */
[----:B--2---:R-:W-:-:S03]  /*38020*/  @!P2 IMAD.MOV.U32 R22, RZ, RZ, R38 ;  /* 0x000000ffff16a224 */ /* 0x004fc600078e0026 */
[----:B------:R-:W2:Y:S01]  /*38030*/  LDL.LU R38, [R1+0xc20] ;  /* 0x000c200001267983 */ /* 0x000ea20000300800 */
[----:B------:R-:W-:-:S03]  /*38040*/  PRMT R168, RZ, 0x7610, R168 ;  /* 0x00007610ffa87816 */ /* 0x000fc600000000a8 */
[----:B----4-:R0:W4:Y:S04]  /*38050*/  @!P2 LDG.E.U16 R169, desc[UR4][R22.64] ;  /* 0x0000000416a9a981 */ /* 0x010128000c1e1500 */
[----:B------:R-:W3:Y:S01]  /*38060*/  LDL R23, [R1+0xd5c] ;  /* 0x000d5c0001177983 */ /* 0x000ee20000100800 */
[----:B0-----:R-:W-:-:S03]  /*38070*/  @!P2 IMAD.MOV.U32 R22, RZ, RZ, R46 ;  /* 0x000000ffff16a224 */ /* 0x001fc600078e002e */
[----:B------:R-:W4:Y:S04]  /*38080*/  LDL.LU R46, [R1+0xbe0] ;  /* 0x000be000012e7983 */ /* 0x000f280000300800 */
[----:B---3--:R0:W3:Y:S04]  /*38090*/  @!P2 LDG.E.U16 R168, desc[UR4][R22.64] ;  /* 0x0000000416a8a981 */ /* 0x0080e8000c1e1500 */
[----:B------:R-:W0:Y:S04]  /*380a0*/  LDL R22, [R1+0xd1c] ;  /* 0x000d1c0001167983 */ /* 0x000e280000100800 */
[----:B------:R-:W0:Y:S01]  /*380b0*/  LDL R23, [R1+0xd20] ;  /* 0x000d200001177983 */ /* 0x000e220000100800 */
[----:B------:R-:W-:-:S02]  /*380c0*/  PRMT R167, RZ, 0x7610, R167 ;  /* 0x00007610ffa77816 */ /* 0x000fc400000000a7 */
[----:B0-----:R-:W-:-:S04]  /*380d0*/  @!P2 LOP3.LUT R23, R23, R22, RZ, 0x3c, !PT ;  /* 0x000000161717a212 */ /* 0x001fc800078e3cff */
[----:B------:R-:W-:-:S04]  /*380e0*/  @!P2 LOP3.LUT R22, R23, R22, RZ, 0x3c, !PT ;  /* 0x000000161716a212 */ /* 0x000fc800078e3cff */
[----:B------:R-:W-:-:S05]  /*380f0*/  @!P2 LOP3.LUT R23, R23, R22, RZ, 0x3c, !PT ;  /* 0x000000161717a212 */ /* 0x000fca00078e3cff */
[----:B------:R0:W3:Y:S04]  /*38100*/  @!P2 LDG.E.U16 R167, desc[UR4][R22.64] ;  /* 0x0000000416a7a981 */ /* 0x0000e8000c1e1500 */
[----:B------:R-:W0:Y:S04]  /*38110*/  LDL R22, [R1+0xcdc] ;  /* 0x000cdc0001167983 */ /* 0x000e280000100800 */
[----:B------:R-:W0:Y:S01]  /*38120*/  LDL R23, [R1+0xce0] ;  /* 0x000ce00001177983 */ /* 0x000e220000100800 */
[----:B------:R-:W-:Y:S02]  /*38130*/  PRMT R166, RZ, 0x7610, R166 ;  /* 0x00007610ffa67816 */ /* 0x000fe400000000a6 */
[----:B------:R-:W-:-:S02]  /*38140*/  PRMT R165, RZ, 0x7610, R165 ;  /* 0x00007610ffa57816 */ /* 0x000fc400000000a5 */
        /* <DEDUP_REMOVED lines=9> */
[----:B------:R-:W-:-:S02]  /*381e0*/  PRMT R163, RZ, 0x7610, R163 ;  /* 0x00007610ffa37816 */ /* 0x000fc400000000a3 */
[----:B------:R-:W-:Y:S01]  /*381f0*/  PRMT R162, RZ, 0x7610, R162 ;  /* 0x00007610ffa27816 */ /* 0x000fe200000000a2 */
[----:B------:R-:W3:Y:S04]  /*38200*/  LDL R0, [R1+0x1f30] ;  /* 0x001f300001007983 */ /* 0x000ee80000100800 */
[----:B------:R-:W0:Y:S04]  /*38210*/  LDL R22, [R1+0xc5c] ;  /* 0x000c5c0001167983 */ /* 0x000e280000100800 */
[----:B------:R-:W0:Y:S02]  /*38220*/  LDL R23, [R1+0xc60] ;  /* 0x000c600001177983 */ /* 0x000e240000100800 */
[----:B0-----:R-:W-:-:S04]  /*38230*/  @!P2 LOP3.LUT R23, R23, R22, RZ, 0x3c, !PT ;  /* 0x000000161717a212 */ /* 0x001fc800078e3cff */
[----:B------:R-:W-:-:S04]  /*38240*/  @!P2 LOP3.LUT R22, R23, R22, RZ, 0x3c, !PT ;  /* 0x000000161716a212 */ /* 0x000fc800078e3cff */
[----:B------:R-:W-:-:S05]  /*38250*/  @!P2 LOP3.LUT R23, R23, R22, RZ, 0x3c, !PT ;  /* 0x000000161717a212 */ /* 0x000fca00078e3cff */
[----:B------:R2:W3:Y:S04]  /*38260*/  @!P2 LDG.E.U16 R164, desc[UR4][R22.64] ;  /* 0x0000000416a4a981 */ /* 0x0004e8000c1e1500 */
[----:B------:R-:W4:Y:S01]  /*38270*/  LDL R23, [R1+0xc1c] ;  /* 0x000c1c0001177983 */ /* 0x000f220000100800 */
[----:B--2---:R-:W-:-:S05]  /*38280*/  @!P2 IMAD.MOV.U32 R22, RZ, RZ, R38 ;  /* 0x000000ffff16a224 */ /* 0x004fca00078e0026 */
[----:B----4-:R0:W2:Y:S04]  /*38290*/  @!P2 LDG.E.U16 R163, desc[UR4][R22.64] ;  /* 0x0000000416a3a981 */ /* 0x0100a8000c1e1500 */
[----:B------:R-:W4:Y:S01]  /*382a0*/  LDL R23, [R1+0xbdc] ;  /* 0x000bdc0001177983 */ /* 0x000f220000100800 */
[----:B0-----:R-:W-:-:S05]  /*382b0*/  @!P2 IMAD.MOV.U32 R22, RZ, RZ, R46 ;  /* 0x000000ffff16a224 */ /* 0x001fca00078e002e */
[----:B----4-:R0:W4:Y:S04]  /*382c0*/  @!P2 LDG.E.U16 R162, desc[UR4][R22.64] ;  /* 0x0000000416a2a981 */ /* 0x010128000c1e1500 */
[----:B------:R-:W0:Y:S04]  /*382d0*/  LDL R22, [R1+0xb9c] ;  /* 0x000b9c0001167983 */ /* 0x000e280000100800 */
[----:B------:R-:W0:Y:S01]  /*382e0*/  LDL R23, [R1+0xba0] ;  /* 0x000ba00001177983 */ /* 0x000e220000100800 */
[----:B------:R-:W-:Y:S02]  /*382f0*/  PRMT R161, RZ, 0x7610, R161 ;  /* 0x00007610ffa17816 */ /* 0x000fe400000000a1 */
[----:B0-----:R-:W-:-:S04]  /*38300*/  @!P2 LOP3.LUT R23, R23, R22, RZ, 0x3c, !PT ;  /* 0x000000161717a212 */ /* 0x001fc800078e3cff */
[----:B------:R-:W-:-:S04]  /*38310*/  @!P2 LOP3.LUT R22, R23, R22, RZ, 0x3c, !PT ;  /* 0x000000161716a212 */ /* 0x000fc800078e3cff */
[----:B------:R-:W-:-:S05]  /*38320*/  @!P2 LOP3.LUT R23, R23, R22, RZ, 0x3c, !PT ;  /* 0x000000161717a212 */ /* 0x000fca00078e3cff */
[----:B------:R0:W4:Y:S04]  /*38330*/  @!P2 LDG.E.U16 R161, desc[UR4][R22.64] ;  /* 0x0000000416a1a981 */ /* 0x000128000c1e1500 */
[----:B------:R-:W0:Y:S04]  /*38340*/  LDL R22, [R1+0xf44] ;  /* 0x000f440001167983 */ /* 0x000e280000100800 */
[----:B------:R-:W0:Y:S01]  /*38350*/  LDL R23, [R1+0x1350] ;  /* 0x0013500001177983 */ /* 0x000e220000100800 */
[----:B------:R-:W-:Y:S02]  /*38360*/  PRMT R160, RZ, 0x7610, R160 ;  /* 0x00007610ffa07816 */ /* 0x000fe400000000a0 */
[----:B------:R-:W-:-:S02]  /*38370*/  PRMT R159, RZ, 0x7610, R159 ;  /* 0x00007610ff9f7816 */ /* 0x000fc4000000009f */
[----:B0-----:R-:W-:-:S04]  /*38380*/  @!P2 LOP3.LUT R23, R23, R22, RZ, 0x3c, !PT ;  /* 0x000000161717a212 */ /* 0x001fc800078e3cff */
[----:B------:R-:W-:-:S04]  /*38390*/  @!P2 LOP3.LUT R22, R23, R22, RZ, 0x3c, !PT ;  /* 0x000000161716a212 */ /* 0x000fc800078e3cff */
[----:B------:R-:W-:-:S05]  /*383a0*/  @!P2 LOP3.LUT R23, R23, R22, RZ, 0x3c, !PT ;  /* 0x000000161717a212 */ /* 0x000fca00078e3cff */
[----:B------:R3:W4:Y:S02]  /*383b0*/  @!P2 LDG.E.U16 R160, desc[UR4][R22.64] ;  /* 0x0000000416a0a981 */ /* 0x000724000c1e1500 */
[----:B---3--:R-:W-:Y:S02]  /*383c0*/  @!P2 IMAD.MOV.U32 R22, RZ, RZ, R0 ;  /* 0x000000ffff16a224 */ /* 0x008fe400078e0000 */
[----:B------:R-:W-:Y:S01]  /*383d0*/  @!P2 IMAD.MOV.U32 R23, RZ, RZ, R48 ;  /* 0x000000ffff17a224 */ /* 0x000fe200078e0030 */
[----:B------:R-:W3:Y:S04]  /*383e0*/  LDL R0, [R1+0xb68] ;  /* 0x000b680001007983 */ /* 0x000ee80000100800 */
[----:B------:R-:W2:Y:S04]  /*383f0*/  LDL.LU R48, [R1+0xb64] ;  /* 0x000b640001307983 */ /* 0x000ea80000300800 */
[----:B------:R0:W4:Y:S04]  /*38400*/  @!P2 LDG.E.U16 R159, desc[UR4][R22.64] ;  /* 0x00000004169fa981 */ /* 0x000128000c1e1500 */
[----:B------:R-:W0:Y:S04]  /*38410*/  LDL R22, [R1+0x1eec] ;  /* 0x001eec0001167983 */ /* 0x000e280000100800 */
[----:B------:R-:W0:Y:S01]  /*38420*/  LDL R23, [R1+0x1ef0] ;  /* 0x001ef00001177983 */ /* 0x000e220000100800 */
[----:B------:R-:W-:-:S02]  /*38430*/  PRMT R158, RZ, 0x7610, R158 ;  /* 0x00007610ff9e7816 */ /* 0x000fc4000000009e */
[----:B0-----:R-:W-:-:S04]  /*38440*/  @!P2 LOP3.LUT R23, R23, R22, RZ, 0x3c, !PT ;  /* 0x000000161717a212 */ /* 0x001fc800078e3cff */
[----:B------:R-:W-:-:S04]  /*38450*/  @!P2 LOP3.LUT R22, R23, R22, RZ, 0x3c, !PT ;  /* 0x000000161716a212 */ /* 0x000fc800078e3cff */
[----:B------:R-:W-:-:S05]  /*38460*/  @!P2 LOP3.LUT R23, R23, R22, RZ, 0x3c, !PT ;  /* 0x000000161717a212 */ /* 0x000fca00078e3cff */
[----:B------:R0:W4:Y:S04]  /*38470*/  @!P2 LDG.E.U16 R158, desc[UR4][R22.64] ;  /* 0x00000004169ea981 */ /* 0x000128000c1e1500 */
        /* <DEDUP_REMOVED lines=30> */
[----:B--2---:R-:W-:-:S05]  /*38660*/  @!P2 IMAD.MOV.U32 R23, RZ, RZ, R48 ;  /* 0x000000ffff17a224 */ /* 0x004fca00078e0030 */
[----:B------:R-:W2:Y:S04]  /*38670*/  @!P2 LDG.E.U16 R153, desc[UR4][R22.64] ;  /* 0x000000041699a981 */ /* 0x000ea8000c1e1500 */
[----:B------:R0:W-:Y:S04]  /*38680*/  STS.U16 [R21+0x20000], R69 ;  /* 0x0200004515007388 */ /* 0x0001e80000000400 */
        /* <DEDUP_REMOVED lines=9> */
[----:B--2---:R-:W-:Y:S04]  /*38720*/  STL [R1+0x24b4], R153 ;  /* 0x0024b49901007387 */ /* 0x004fe80000100800 */
[----:B0-----:R-:W2:Y:S04]  /*38730*/  LDL.LU R69, [R1+0x2998] ;  /* 0x0029980001457983 */ /* 0x001ea80000300800 */
[----:B-1----:R-:W2:Y:S04]  /*38740*/  LDL.LU R70, [R1+0x2994] ;  /* 0x0029940001467983 */ /* 0x002ea80000300800 */
[----:B---3--:R-:W3:Y:S04]  /*38750*/  LDL.LU R71, [R1+0x2990] ;  /* 0x0029900001477983 */ /* 0x008ee80000300800 */
[----:B------:R-:W2:Y:S04]  /*38760*/  LDL.LU R72, [R1+0x298c] ;  /* 0x00298c0001487983 */ /* 0x000ea80000300800 */
[----:B------:R-:W3:Y:S04]  /*38770*/  LDL.LU R73, [R1+0x2988] ;  /* 0x0029880001497983 */ /* 0x000ee80000300800 */
[----:B------:R-:W2:Y:S04]  /*38780*/  LDL.LU R74, [R1+0x2984] ;  /* 0x00298400014a7983 */ /* 0x000ea80000300800 */
[----:B------:R-:W3:Y:S04]  /*38790*/  LDL.LU R75, [R1+0x2980] ;  /* 0x00298000014b7983 */ /* 0x000ee80000300800 */
[----:B------:R-:W2:Y:S04]  /*387a0*/  LDL.LU R76, [R1+0x297c] ;  /* 0x00297c00014c7983 */ /* 0x000ea80000300800 */
[----:B------:R-:W3:Y:S04]  /*387b0*/  LDL.LU R77, [R1+0x2978] ;  /* 0x00297800014d7983 */ /* 0x000ee80000300800 */
[----:B------:R-:W4:Y:S04]  /*387c0*/  LDL.LU R20, [R1+0x2974] ;  /* 0x0029740001147983 */ /* 0x000f280000300800 */
[----:B------:R0:W-:Y:S04]  /*387d0*/  STS.U16 [R21+0x22800], R78 ;  /* 0x0228004e15007388 */ /* 0x0001e80000000400 */
[----:B------:R1:W-:Y:S04]  /*387e0*/  STS.U16 [R21+0x22c00], R79 ;  /* 0x022c004f15007388 */ /* 0x0003e80000000400 */
[----:B------:R1:W-:Y:S04]  /*387f0*/  STS.U16 [R21+0x23000], R80 ;  /* 0x0230005015007388 */ /* 0x0003e80000000400 */
[----:B0-----:R-:W2:Y:S04]  /*38800*/  LDL.LU R78, [R1+0x2970] ;  /* 0x00297000014e7983 */ /* 0x001ea80000300800 */
[----:B-1----:R-:W3:Y:S04]  /*38810*/  LDL.LU R79, [R1+0x296c] ;  /* 0x00296c00014f7983 */ /* 0x002ee80000300800 */
[----:B------:R-:W2:Y:S04]  /*38820*/  LDL.LU R80, [R1+0x2968] ;  /* 0x0029680001507983 */ /* 0x000ea80000300800 */
[----:B------:R-:W-:Y:S04]  /*38830*/  STS.U16 [R21+0x23400], R248 ;  /* 0x023400f815007388 */ /* 0x000fe80000000400 */
[----:B------:R-:W-:Y:S04]  /*38840*/  STS.U16 [R21+0x23800], R240 ;  /* 0x023800f015007388 */ /* 0x000fe80000000400 */
[----:B------:R-:W-:Y:S04]  /*38850*/  STS.U16 [R21+0x23c00], R232 ;  /* 0x023c00e815007388 */ /* 0x000fe80000000400 */
[----:B------:R-:W-:Y:S04]  /*38860*/  STL [R1+0x1f90], R21 ;  /* 0x001f901501007387 */ /* 0x000fe80000100800 */
[----:B----4-:R0:W-:Y:S04]  /*38870*/  STS.U16 [R20+0x20080], R81 ;  /* 0x0200805114007388 */ /* 0x0101e80000000400 */
[----:B------:R1:W-:Y:S04]  /*38880*/  STS.U16 [R20+0x20480], R82 ;  /* 0x0204805214007388 */ /* 0x0003e80000000400 */
[----:B------:R4:W-:Y:S04]  /*38890*/  STS.U16 [R20+0x20880], R83 ;  /* 0x0208805314007388 */ /* 0x0009e80000000400 */
[----:B0-----:R-:W3:Y:S04]  /*388a0*/  LDL.LU R81, [R1+0x2964] ;  /* 0x0029640001517983 */ /* 0x001ee80000300800 */
[----:B-1----:R-:W2:Y:S04]  /*388b0*/  LDL.LU R82, [R1+0x2960] ;  /* 0x0029600001527983 */ /* 0x002ea80000300800 */
[----:B----4-:R-:W4:Y:S04]  /*388c0*/  LDL.LU R83, [R1+0x295c] ;  /* 0x00295c0001537983 */ /* 0x010f280000300800 */
[----:B------:R0:W-:Y:S04]  /*388d0*/  STS.U16 [R20+0x20c80], R84 ;  /* 0x020c805414007388 */ /* 0x0001e80000000400 */
[----:B------:R1:W-:Y:S04]  /*388e0*/  STS.U16 [R20+0x21080], R85 ;  /* 0x0210805514007388 */ /* 0x0003e80000000400 */
[----:B------:R1:W-:Y:S04]  /*388f0*/  STS.U16 [R20+0x21480], R86 ;  /* 0x0214805614007388 */ /* 0x0003e80000000400 */
[----:B0-----:R-:W3:Y:S04]  /*38900*/  LDL.LU R84, [R1+0x2958] ;  /* 0x0029580001547983 */ /* 0x001ee80000300800 */
[----:B-1----:R-:W2:Y:S04]  /*38910*/  LDL.LU R85, [R1+0x2954] ;  /* 0x0029540001557983 */ /* 0x002ea80000300800 */
[----:B------:R-:W4:Y:S04]  /*38920*/  LDL.LU R86, [R1+0x2950] ;  /* 0x0029500001567983 */ /* 0x000f280000300800 */
[----:B------:R0:W-:Y:S04]  /*38930*/  STS.U16 [R20+0x21880], R87 ;  /* 0x0218805714007388 */ /* 0x0001e80000000400 */
[----:B------:R1:W-:Y:S04]  /*38940*/  STS.U16 [R20+0x21c80], R88 ;  /* 0x021c805814007388 */ /* 0x0003e80000000400 */
[----:B------:R1:W-:Y:S04]  /*38950*/  STS.U16 [R20+0x22080], R89 ;  /* 0x0220805914007388 */ /* 0x0003e80000000400 */
[----:B0-----:R-:W3:Y:S04]  /*38960*/  LDL.LU R87, [R1+0x294c] ;  /* 0x00294c0001577983 */ /* 0x001ee80000300800 */
[----:B-1----:R-:W3:Y:S04]  /*38970*/  LDL.LU R88, [R1+0x2948] ;  /* 0x0029480001587983 */ /* 0x002ee80000300800 */
[----:B------:R-:W3:Y:S04]  /*38980*/  LDL.LU R89, [R1+0x2944] ;  /* 0x0029440001597983 */ /* 0x000ee80000300800 */
[----:B------:R0:W-:Y:S04]  /*38990*/  STS.U16 [R20+0x22480], R19 ;  /* 0x0224801314007388 */ /* 0x0001e80000000400 */
[----:B0-----:R-:W2:Y:S04]  /*389a0*/  LDL.LU R19, [R1+0x2940] ;  /* 0x0029400001137983 */ /* 0x001ea80000300800 */
[----:B------:R0:W-:Y:S04]  /*389b0*/  STS.U16 [R20+0x22880], R90 ;  /* 0x0228805a14007388 */ /* 0x0001e80000000400 */
[----:B------:R1:W-:Y:S04]  /*389c0*/  STS.U16 [R20+0x22c80], R91 ;  /* 0x022c805b14007388 */ /* 0x0003e80000000400 */
[----:B------:R1:W-:Y:S04]  /*389d0*/  STS.U16 [R20+0x23080], R92 ;  /* 0x0230805c14007388 */ /* 0x0003e80000000400 */
[----:B0-----:R-:W3:Y:S04]  /*389e0*/  LDL.LU R90, [R1+0x293c] ;  /* 0x00293c00015a7983 */ /* 0x001ee80000300800 */
[----:B-1----:R-:W3:Y:S04]  /*389f0*/  LDL.LU R91, [R1+0x2938] ;  /* 0x00293800015b7983 */ /* 0x002ee80000300800 */
[----:B------:R-:W3:Y:S04]  /*38a00*/  LDL.LU R92, [R1+0x2934] ;  /* 0x00293400015c7983 */ /* 0x000ee80000300800 */
[----:B------:R-:W-:Y:S04]  /*38a10*/  STS.U16 [R20+0x23480], R247 ;  /* 0x023480f714007388 */ /* 0x000fe80000000400 */
[----:B------:R-:W-:Y:S04]  /*38a20*/  STS.U16 [R20+0x23880], R239 ;  /* 0x023880ef14007388 */ /* 0x000fe80000000400 */
[----:B------:R-:W-:Y:S04]  /*38a30*/  STS.U16 [R20+0x23c80], R231 ;  /* 0x023c80e714007388 */ /* 0x000fe80000000400 */
[----:B------:R-:W-:Y:S04]  /*38a40*/  STL [R1+0x1f94], R20 ;  /* 0x001f941401007387 */ /* 0x000fe80000100800 */
[----:B--2---:R0:W-:Y:S04]  /*38a50*/  STS.U16 [R19+0x20100], R93 ;  /* 0x0201005d13007388 */ /* 0x0041e80000000400 */
[----:B------:R1:W-:Y:S04]  /*38a60*/  STS.U16 [R19+0x20500], R94 ;  /* 0x0205005e13007388 */ /* 0x0003e80000000400 */
[----:B------:R2:W-:Y:S04]  /*38a70*/  STS.U16 [R19+0x20900], R95 ;  /* 0x0209005f13007388 */ /* 0x0005e80000000400 */
[----:B0-----:R-:W3:Y:S04]  /*38a80*/  LDL.LU R93, [R1+0x2930] ;  /* 0x00293000015d7983 */ /* 0x001ee80000300800 */
[----:B-1----:R-:W3:Y:S04]  /*38a90*/  LDL.LU R94, [R1+0x292c] ;  /* 0x00292c00015e7983 */ /* 0x002ee80000300800 */
[----:B--2---:R-:W2:Y:S04]  /*38aa0*/  LDL.LU R95, [R1+0x2928] ;  /* 0x00292800015f7983 */ /* 0x004ea80000300800 */
[----:B------:R0:W-:Y:S04]  /*38ab0*/  STS.U16 [R19+0x20d00], R96 ;  /* 0x020d006013007388 */ /* 0x0001e80000000400 */
[----:B------:R1:W-:Y:S04]  /*38ac0*/  STS.U16 [R19+0x21100], R97 ;  /* 0x0211006113007388 */ /* 0x0003e80000000400 */
[----:B------:R4:W-:Y:S04]  /*38ad0*/  STS.U16 [R19+0x21500], R98 ;  /* 0x0215006213007388 */ /* 0x0009e80000000400 */
[----:B0-----:R-:W2:Y:S04]  /*38ae0*/  LDL.LU R96, [R1+0x2924] ;  /* 0x0029240001607983 */ /* 0x001ea80000300800 */
[----:B-1----:R-:W2:Y:S04]  /*38af0*/  LDL.LU R97, [R1+0x2920] ;  /* 0x0029200001617983 */ /* 0x002ea80000300800 */
[----:B----4-:R-:W4:Y:S04]  /*38b00*/  LDL.LU R98, [R1+0x291c] ;  /* 0x00291c0001627983 */ /* 0x010f280000300800 */
[----:B------:R0:W-:Y:S04]  /*38b10*/  STS.U16 [R19+0x21900], R99 ;  /* 0x0219006313007388 */ /* 0x0001e80000000400 */
[----:B------:R1:W-:Y:S04]  /*38b20*/  STS.U16 [R19+0x21d00], R100 ;  /* 0x021d006413007388 */ /* 0x0003e80000000400 */
[----:B------:R1:W-:Y:S04]  /*38b30*/  STS.U16 [R19+0x22100], R101 ;  /* 0x0221006513007388 */ /* 0x0003e80000000400 */
[----:B0-----:R-:W2:Y:S04]  /*38b40*/  LDL.LU R99, [R1+0x2918] ;  /* 0x0029180001637983 */ /* 0x001ea80000300800 */
[----:B-1----:R-:W4:Y:S04]  /*38b50*/  LDL.LU R100, [R1+0x2914] ;  /* 0x0029140001647983 */ /* 0x002f280000300800 */
[----:B------:R-:W2:Y:S04]  /*38b60*/  LDL.LU R101, [R1+0x2910] ;  /* 0x0029100001657983 */ /* 0x000ea80000300800 */
[----:B------:R0:W-:Y:S04]  /*38b70*/  STS.U16 [R19+0x22500], R18 ;  /* 0x0225001213007388 */ /* 0x0001e80000000400 */
[----:B0-----:R-:W3:Y:S04]  /*38b80*/  LDL.LU R18, [R1+0x290c] ;  /* 0x00290c0001127983 */ /* 0x001ee80000300800 */
[----:B------:R0:W-:Y:S04]  /*38b90*/  STS.U16 [R19+0x22900], R102 ;  /* 0x0229006613007388 */ /* 0x0001e80000000400 */
[----:B------:R1:W-:Y:S04]  /*38ba0*/  STS.U16 [R19+0x22d00], R103 ;  /* 0x022d006713007388 */ /* 0x0003e80000000400 */
[----:B------:R1:W-:Y:S04]  /*38bb0*/  STS.U16 [R19+0x23100], R104 ;  /* 0x0231006813007388 */ /* 0x0003e80000000400 */
[----:B0-----:R-:W4:Y:S04]  /*38bc0*/  LDL.LU R102, [R1+0x2908] ;  /* 0x0029080001667983 */ /* 0x001f280000300800 */
[----:B-1----:R-:W2:Y:S04]  /*38bd0*/  LDL.LU R103, [R1+0x2904] ;  /* 0x0029040001677983 */ /* 0x002ea80000300800 */
[----:B------:R-:W4:Y:S04]  /*38be0*/  LDL.LU R104, [R1+0x2900] ;  /* 0x0029000001687983 */ /* 0x000f280000300800 */
[----:B------:R-:W-:Y:S04]  /*38bf0*/  STS.U16 [R19+0x23500], R246 ;  /* 0x023500f613007388 */ /* 0x000fe80000000400 */
[----:B------:R-:W-:Y:S04]  /*38c00*/  STS.U16 [R19+0x23900], R238 ;  /* 0x023900ee13007388 */ /* 0x000fe80000000400 */
[----:B------:R-:W-:Y:S04]  /*38c10*/  STS.U16 [R19+0x23d00], R230 ;  /* 0x023d00e613007388 */ /* 0x000fe80000000400 */
[----:B------:R-:W-:Y:S04]  /*38c20*/  STL [R1+0x1f98], R19 ;  /* 0x001f981301007387 */ /* 0x000fe80000100800 */
[----:B---3--:R0:W-:Y:S04]  /*38c30*/  STS.U16 [R18+0x20180], R105 ;  /* 0x0201806912007388 */ /* 0x0081e80000000400 */
[----:B------:R1:W-:Y:S04]  /*38c40*/  STS.U16 [R18+0x20580], R106 ;  /* 0x0205806a12007388 */ /* 0x0003e80000000400 */
[----:B------:R3:W-:Y:S04]  /*38c50*/  STS.U16 [R18+0x20980], R107 ;  /* 0x0209806b12007388 */ /* 0x0007e80000000400 */
[----:B0-----:R-:W2:Y:S04]  /*38c60*/  LDL.LU R105, [R1+0x28fc] ;  /* 0x0028fc0001697983 */ /* 0x001ea80000300800 */
[----:B-1----:R-:W4:Y:S04]  /*38c70*/  LDL.LU R106, [R1+0x28f8] ;  /* 0x0028f800016a7983 */ /* 0x002f280000300800 */
[----:B---3--:R-:W3:Y:S04]  /*38c80*/  LDL.LU R107, [R1+0x28f4] ;  /* 0x0028f400016b7983 */ /* 0x008ee80000300800 */
[----:B------:R0:W-:Y:S04]  /*38c90*/  STS.U16 [R18+0x20d80], R108 ;  /* 0x020d806c12007388 */ /* 0x0001e80000000400 */
[----:B------:R1:W-:Y:S04]  /*38ca0*/  STS.U16 [R18+0x21180], R109 ;  /* 0x0211806d12007388 */ /* 0x0003e80000000400 */
[----:B------:R1:W-:Y:S04]  /*38cb0*/  STS.U16 [R18+0x21580], R110 ;  /* 0x0215806e12007388 */ /* 0x0003e80000000400 */
[----:B0-----:R-:W2:Y:S04]  /*38cc0*/  LDL.LU R108, [R1+0x28f0] ;  /* 0x0028f000016c7983 */ /* 0x001ea80000300800 */
[----:B-1----:R-:W4:Y:S04]  /*38cd0*/  LDL.LU R109, [R1+0x28ec] ;  /* 0x0028ec00016d7983 */ /* 0x002f280000300800 */
[----:B------:R-:W3:Y:S04]  /*38ce0*/  LDL.LU R110, [R1+0x28e8] ;  /* 0x0028e800016e7983 */ /* 0x000ee80000300800 */
[----:B------:R0:W-:Y:S04]  /*38cf0*/  STS.U16 [R18+0x21980], R111 ;  /* 0x0219806f12007388 */ /* 0x0001e80000000400 */
[----:B------:R1:W-:Y:S04]  /*38d00*/  STS.U16 [R18+0x21d80], R112 ;  /* 0x021d807012007388 */ /* 0x0003e80000000400 */
[----:B------:R1:W-:Y:S04]  /*38d10*/  STS.U16 [R18+0x22180], R113 ;  /* 0x0221807112007388 */ /* 0x0003e80000000400 */
[----:B0-----:R-:W2:Y:S04]  /*38d20*/  LDL.LU R111, [R1+0x28e4] ;  /* 0x0028e400016f7983 */ /* 0x001ea80000300800 */
[----:B-1----:R-:W4:Y:S04]  /*38d30*/  LDL.LU R112, [R1+0x28e0] ;  /* 0x0028e00001707983 */ /* 0x002f280000300800 */
[----:B------:R-:W3:Y:S04]  /*38d40*/  LDL.LU R113, [R1+0x28dc] ;  /* 0x0028dc0001717983 */ /* 0x000ee80000300800 */
[----:B------:R0:W-:Y:S04]  /*38d50*/  STS.U16 [R18+0x22580], R17 ;  /* 0x0225801112007388 */ /* 0x0001e80000000400 */
[----:B0-----:R-:W2:Y:S04]  /*38d60*/  LDL.LU R17, [R1+0x28d8] ;  /* 0x0028d80001117983 */ /* 0x001ea80000300800 */
[----:B------:R0:W-:Y:S04]  /*38d70*/  STS.U16 [R18+0x22980], R114 ;  /* 0x0229807212007388 */ /* 0x0001e80000000400 */
[----:B------:R1:W-:Y:S04]  /*38d80*/  STS.U16 [R18+0x22d80], R115 ;  /* 0x022d807312007388 */ /* 0x0003e80000000400 */
[----:B------:R1:W-:Y:S04]  /*38d90*/  STS.U16 [R18+0x23180], R116 ;  /* 0x0231807412007388 */ /* 0x0003e80000000400 */
[----:B0-----:R-:W4:Y:S04]  /*38da0*/  LDL.LU R114, [R1+0x28d4] ;  /* 0x0028d40001727983 */ /* 0x001f280000300800 */
[----:B-1----:R-:W3:Y:S04]  /*38db0*/  LDL.LU R115, [R1+0x28d0] ;  /* 0x0028d00001737983 */ /* 0x002ee80000300800 */
[----:B------:R-:W4:Y:S04]  /*38dc0*/  LDL.LU R116, [R1+0x28cc] ;  /* 0x0028cc0001747983 */ /* 0x000f280000300800 */
        /* <DEDUP_REMOVED lines=8> */
[----:B-1----:R-:W4:Y:S04]  /*38e50*/  LDL.LU R118, [R1+0x28c4] ;  /* 0x0028c40001767983 */ /* 0x002f280000300800 */
[----:B--2---:R-:W2:Y:S04]  /*38e60*/  LDL.LU R119, [R1+0x28c0] ;  /* 0x0028c00001777983 */ /* 0x004ea80000300800 */
[----:B------:R0:W-:Y:S04]  /*38e70*/  STS.U16 [R17+0x20e00], R120 ;  /* 0x020e007811007388 */ /* 0x0001e80000000400 */
[----:B------:R1:W-:Y:S04]  /*38e80*/  STS.U16 [R17+0x21200], R121 ;  /* 0x0212007911007388 */ /* 0x0003e80000000400 */
[----:B------:R1:W-:Y:S04]  /*38e90*/  STS.U16 [R17+0x21600], R122 ;  /* 0x0216007a11007388 */ /* 0x0003e80000000400 */
[----:B0-----:R-:W3:Y:S04]  /*38ea0*/  LDL.LU R120, [R1+0x28bc] ;  /* 0x0028bc0001787983 */ /* 0x001ee80000300800 */
[----:B-1----:R-:W4:Y:S04]  /*38eb0*/  LDL.LU R121, [R1+0x28b8] ;  /* 0x0028b80001797983 */ /* 0x002f280000300800 */
[----:B------:R-:W2:Y:S04]  /*38ec0*/  LDL.LU R122, [R1+0x28b4] ;  /* 0x0028b400017a7983 */ /* 0x000ea80000300800 */
        /* <DEDUP_REMOVED lines=11> */
[----:B------:R-:W3:Y:S04]  /*38f80*/  LDL.LU R127, [R1+0x289c] ;  /* 0x00289c00017f7983 */ /* 0x000ee80000300800 */
[----:B------:R-:W-:Y:S04]  /*38f90*/  STS.U16 [R17+0x23200], R252 ;  /* 0x023200fc11007388 */ /* 0x000fe80000000400 */
[----:B------:R-:W-:Y:S04]  /*38fa0*/  STS.U16 [R17+0x23600], R244 ;  /* 0x023600f411007388 */ /* 0x000fe80000000400 */
[----:B------:R-:W-:Y:S04]  /*38fb0*/  STS.U16 [R17+0x23a00], R236 ;  /* 0x023a00ec11007388 */ /* 0x000fe80000000400 */
[----:B------:R-:W-:Y:S04]  /*38fc0*/  STS.U16 [R17+0x23e00], R228 ;  /* 0x023e00e411007388 */ /* 0x000fe80000000400 */
[----:B------:R-:W-:Y:S04]  /*38fd0*/  STL [R1+0x1fa0], R17 ;  /* 0x001fa01101007387 */ /* 0x000fe80000100800 */
[----:B--2---:R0:W-:Y:S04]  /*38fe0*/  STS.U16 [R16+0x20280], R128 ;  /* 0x0202808010007388 */ /* 0x0041e80000000400 */
[----:B------:R1:W-:Y:S04]  /*38ff0*/  STS.U16 [R16+0x20680], R129 ;  /* 0x0206808110007388 */ /* 0x0003e80000000400 */
[----:B------:R2:W-:Y:S04]  /*39000*/  STS.U16 [R16+0x20a80], R130 ;  /* 0x020a808210007388 */ /* 0x0005e80000000400 */
[----:B0-----:R-:W4:Y:S04]  /*39010*/  LDL.LU R128, [R1+0x2898] ;  /* 0x0028980001807983 */ /* 0x001f280000300800 */
[----:B-1----:R-:W3:Y:S04]  /*39020*/  LDL.LU R129, [R1+0x2894] ;  /* 0x0028940001817983 */ /* 0x002ee80000300800 */
[----:B--2---:R-:W2:Y:S04]  /*39030*/  LDL.LU R130, [R1+0x2890] ;  /* 0x0028900001827983 */ /* 0x004ea80000300800 */
[----:B------:R0:W-:Y:S04]  /*39040*/  STS.U16 [R16+0x20e80], R131 ;  /* 0x020e808310007388 */ /* 0x0001e80000000400 */
[----:B------:R1:W-:Y:S04]  /*39050*/  STS.U16 [R16+0x21280], R132 ;  /* 0x0212808410007388 */ /* 0x0003e80000000400 */
[----:B------:R1:W-:Y:S04]  /*39060*/  STS.U16 [R16+0x21680], R133 ;  /* 0x0216808510007388 */ /* 0x0003e80000000400 */
[----:B0-----:R-:W4:Y:S04]  /*39070*/  LDL.LU R131, [R1+0x288c] ;  /* 0x00288c0001837983 */ /* 0x001f280000300800 */
[----:B-1----:R-:W3:Y:S04]  /*39080*/  LDL.LU R132, [R1+0x2888] ;  /* 0x0028880001847983 */ /* 0x002ee80000300800 */
[----:B------:R-:W2:Y:S04]  /*39090*/  LDL.LU R133, [R1+0x2884] ;  /* 0x0028840001857983 */ /* 0x000ea80000300800 */
        /* <DEDUP_REMOVED lines=10> */
[----:B-1----:R-:W4:Y:S04]  /*39140*/  LDL.LU R137, [R1+0x2870] ;  /* 0x0028700001897983 */ /* 0x002f280000300800 */
[----:B------:R-:W4:Y:S04]  /*39150*/  LDL.LU R138, [R1+0x286c] ;  /* 0x00286c00018a7983 */ /* 0x000f280000300800 */
        /* <DEDUP_REMOVED lines=9> */
[----:B-1----:R-:W4:Y:S04]  /*391f0*/  LDL.LU R140, [R1+0x2864] ;  /* 0x00286400018c7983 */ /* 0x002f280000300800 */
[----:B--2---:R-:W2:Y:S04]  /*39200*/  LDL.LU R141, [R1+0x2860] ;  /* 0x00286000018d7983 */ /* 0x004ea80000300800 */
[----:B------:R0:W-:Y:S04]  /*39210*/  STS.U16 [R15+0x20f00], R142 ;  /* 0x020f008e0f007388 */ /* 0x0001e80000000400 */
[----:B------:R1:W-:Y:S04]  /*39220*/  STS.U16 [R15+0x21300], R143 ;  /* 0x0213008f0f007388 */ /* 0x0003e80000000400 */
[----:B------:R3:W-:Y:S04]  /*39230*/  STS.U16 [R15+0x21700], R144 ;  /* 0x021700900f007388 */ /* 0x0007e80000000400 */
[----:B0-----:R-:W2:Y:S04]  /*39240*/  LDL.LU R142, [R1+0x285c] ;  /* 0x00285c00018e7983 */ /* 0x001ea80000300800 */
[----:B-1----:R-:W2:Y:S04]  /*39250*/  LDL.LU R143, [R1+0x2858] ;  /* 0x00285800018f7983 */ /* 0x002ea80000300800 */
[----:B---3--:R-:W3:Y:S04]  /*39260*/  LDL.LU R144, [R1+0x2854] ;  /* 0x0028540001907983 */ /* 0x008ee80000300800 */
[----:B------:R0:W-:Y:S04]  /*39270*/  STS.U16 [R15+0x21b00], R145 ;  /* 0x021b00910f007388 */ /* 0x0001e80000000400 */
[----:B------:R1:W-:Y:S04]  /*39280*/  STS.U16 [R15+0x21f00], R146 ;  /* 0x021f00920f007388 */ /* 0x0003e80000000400 */
[----:B------:R1:W-:Y:S04]  /*39290*/  STS.U16 [R15+0x22300], R14 ;  /* 0x0223000e0f007388 */ /* 0x0003e80000000400 */
[----:B0-----:R-:W2:Y:S04]  /*392a0*/  LDL.LU R145, [R1+0x2850] ;  /* 0x0028500001917983 */ /* 0x001ea80000300800 */
[----:B-1----:R-:W3:Y:S04]  /*392b0*/  LDL.LU R146, [R1+0x284c] ;  /* 0x00284c0001927983 */ /* 0x002ee80000300800 */
        /* <DEDUP_REMOVED lines=32> */
[----:B0-----:R-:W3:Y:S04]  /*394c0*/  LDL.LU R10, [R1+0x2814] ;  /* 0x00281400010a7983 */ /* 0x001ee80000300800 */
[----:B------:R-:W3:Y:S04]  /*394d0*/  LDL R22, [R1+0x134c] ;  /* 0x00134c0001167983 */ /* 0x000ee80000100800 */
[----:B-1----:R-:W3:Y:S04]  /*394e0*/  LDL.LU R24, [R1+0x1f54] ;  /* 0x001f540001187983 */ /* 0x002ee80000300800 */
[----:B------:R0:W-:Y:S04]  /*394f0*/  STS.U16 [R14+0x22f80], R3 ;  /* 0x022f80030e007388 */ /* 0x0001e80000000400 */
[----:B------:R-:W-:Y:S04]  /*39500*/  STS.U16 [R14+0x23380], R249 ;  /* 0x023380f90e007388 */ /* 0x000fe80000000400 */
[----:B------:R-:W-:Y:S04]  /*39510*/  STS.U16 [R14+0x23780], R241 ;  /* 0x023780f10e007388 */ /* 0x000fe80000000400 */
[----:B------:R-:W-:Y:S04]  /*39520*/  STS.U16 [R14+0x23b80], R233 ;  /* 0x023b80e90e007388 */ /* 0x000fe80000000400 */
[----:B------:R-:W-:Y:S04]  /*39530*/  STS.U16 [R14+0x23f80], R225 ;  /* 0x023f80e10e007388 */ /* 0x000fe80000000400 */
        /* <DEDUP_REMOVED lines=8> */
[----:B0-----:R-:W3:Y:S01]  /*395c0*/  LDL.LU R3, [R1+0xb6c] ;  /* 0x000b6c0001037983 */ /* 0x001ee20000300800 */
[----:B----4-:R-:W-:-:S03]  /*395d0*/  PRMT R9, RZ, 0x7610, R9 ;  /* 0x00007610ff097816 */ /* 0x010fc60000000009 */
[----:B--2---:R-:W-:Y:S04]  /*395e0*/  STS.U16 [R11], R224 ;  /* 0x000000e00b007388 */ /* 0x004fe80000000400 */
[----:B------:R-:W-:Y:S04]  /*395f0*/  STS.U16 [R11+0x400], R223 ;  /* 0x000400df0b007388 */ /* 0x000fe80000000400 */
[----:B------:R-:W-:Y:S04]  /*39600*/  STS.U16 [R11+0x800], R222 ;  /* 0x000800de0b007388 */ /* 0x000fe80000000400 */
[----:B------:R-:W-:Y:S01]  /*39610*/  STS.U16 [R11+0xc00], R221 ;  /* 0x000c00dd0b007388 */ /* 0x000fe20000000400 */
[----:B---3--:R-:W-:-:S03]  /*39620*/  @!P2 IMAD.MOV.U32 R23, RZ, RZ, R22 ;  /* 0x000000ffff17a224 */ /* 0x008fc600078e0016 */
[----:B------:R-:W-:Y:S01]  /*39630*/  STS.U16 [R11+0x1000], R220 ;  /* 0x001000dc0b007388 */ /* 0x000fe20000000400 */
[----:B------:R-:W-:-:S03]  /*39640*/  @!P2 IMAD.MOV.U32 R22, RZ, RZ, R24 ;  /* 0x000000ffff16a224 */ /* 0x000fc600078e0018 */
[----:B------:R-:W-:Y:S04]  /*39650*/  STS.U16 [R11+0x1400], R219 ;  /* 0x001400db0b007388 */ /* 0x000fe80000000400 */
        /* <DEDUP_REMOVED lines=65> */
[----:B------:R-:W2:Y:S04]  /*39a70*/  @!P2 LDG.E.U16 R9, desc[UR4][R22.64] ;  /* 0x000000041609a981 */ /* 0x000ea8000c1e1500 */
[----:B------:R0:W-:Y:S04]  /*39a80*/  STL [R1+0x1fac], R14 ;  /* 0x001fac0e01007387 */ /* 0x0001e80000100800 */
[----:B0-----:R-:W3:Y:S04]  /*39a90*/  LDL.LU R14, [R1+0xb88] ;  /* 0x000b8800010e7983 */ /* 0x001ee80000300800 */
[----:B------:R0:W-:Y:S04]  /*39aa0*/  STL [R1+0x1fb0], R11 ;  /* 0x001fb00b01007387 */ /* 0x0001e80000100800 */
[----:B0-----:R-:W4:Y:S04]  /*39ab0*/  LDL.LU R11, [R1+0xb90] ;  /* 0x000b9000010b7983 */ /* 0x001f280000300800 */
[----:B--2---:R0:W-:Y:S04]  /*39ac0*/  STL [R1+0xb5c], R9 ;  /* 0x000b5c0901007387 */ /* 0x0041e80000100800 */
[----:B0-----:R-:W2:Y:S04]  /*39ad0*/  LDL.LU R9, [R1+0x2810] ;  /* 0x0028100001097983 */ /* 0x001ea80000300800 */
[----:B------:R-:W3:Y:S04]  /*39ae0*/  LDL R22, [R1+0x1348] ;  /* 0x0013480001167983 */ /* 0x000ee80000100800 */
[----:B------:R-:W3:Y:S01]  /*39af0*/  LDL R23, [R1+0x1f50] ;  /* 0x001f500001177983 */ /* 0x000ee20000100800 */
[----:B------:R-:W-:-:S02]  /*39b00*/  PRMT R152, RZ, 0x7610, R152 ;  /* 0x00007610ff987816 */ /* 0x000fc40000000098 */
[----:B---3--:R-:W-:-:S04]  /*39b10*/  @!P2 LOP3.LUT R23, R23, R22, RZ, 0x3c, !PT ;  /* 0x000000161717a212 */ /* 0x008fc800078e3cff */
[----:B------:R-:W-:-:S04]  /*39b20*/  @!P2 LOP3.LUT R22, R23, R22, RZ, 0x3c, !PT ;  /* 0x000000161716a212 */ /* 0x000fc800078e3cff */
[----:B------:R-:W-:-:S05]  /*39b30*/  @!P2 LOP3.LUT R23, R23, R22, RZ, 0x3c, !PT ;  /* 0x000000161717a212 */ /* 0x000fca00078e3cff */
[----:B------:R-:W3:Y:S01]  /*39b40*/  @!P2 LDG.E.U16 R152, desc[UR4][R22.64] ;  /* 0x000000041698a981 */ /* 0x000ee2000c1e1500 */
[----:B--2---:R-:W-:-:S03]  /*39b50*/  PRMT R9, RZ, 0x7610, R9 ;  /* 0x00007610ff097816 */ /* 0x004fc60000000009 */
[----:B---3--:R0:W-:Y:S04]  /*39b60*/  STL [R1+0xb58], R152 ;  /* 0x000b589801007387 */ /* 0x0081e80000100800 */
[----:B0-----:R-:W2:Y:S04]  /*39b70*/  LDL.LU R152, [R1+0x280c] ;  /* 0x00280c0001987983 */ /* 0x001ea80000300800 */
[----:B------:R-:W3:Y:S01]  /*39b80*/  LDL R23, [R1+0x1344] ;  /* 0x0013440001177983 */ /* 0x000ee20000100800 */
[----:B------:R-:W-:-:S05]  /*39b90*/  @!P2 IMAD.MOV.U32 R22, RZ, RZ, R0 ;  /* 0x000000ffff16a224 */ /* 0x000fca00078e0000 */
[----:B---3--:R-:W3:Y:S04]  /*39ba0*/  @!P2 LDG.E.U16 R9, desc[UR4][R22.64] ;  /* 0x000000041609a981 */ /* 0x008ee8000c1e1500 */
[----:B------:R-:W-:Y:S04]  /*39bb0*/  STL [R1+0x2030], R0 ;  /* 0x0020300001007387 */ /* 0x000fe80000100800 */
[----:B---3--:R0:W-:Y:S04]  /*39bc0*/  STL [R1+0xb54], R9 ;  /* 0x000b540901007387 */ /* 0x0081e80000100800 */
[----:B0-----:R-:W3:Y:S04]  /*39bd0*/  LDL.LU R9, [R1+0x2808] ;  /* 0x0028080001097983 */ /* 0x001ee80000300800 */
[----:B------:R-:W4:Y:S04]  /*39be0*/  LDL R22, [R1+0x1340] ;  /* 0x0013400001167983 */ /* 0x000f280000100800 */
[----:B------:R-:W4:Y:S01]  /*39bf0*/  LDL R23, [R1+0x1f48] ;  /* 0x001f480001177983 */ /* 0x000f220000100800 */
[----:B--2---:R-:W-:-:S02]  /*39c00*/  PRMT R152, RZ, 0x7610, R152 ;  /* 0x00007610ff987816 */ /* 0x004fc40000000098 */
[----:B----4-:R-:W-:-:S04]  /*39c10*/  @!P2 LOP3.LUT R23, R23, R22, RZ, 0x3c, !PT ;  /* 0x000000161717a212 */ /* 0x010fc800078e3cff */
[----:B------:R-:W-:-:S04]  /*39c20*/  @!P2 LOP3.LUT R22, R23, R22, RZ, 0x3c, !PT ;  /* 0x000000161716a212 */ /* 0x000fc800078e3cff */
[----:B------:R-:W-:-:S05]  /*39c30*/  @!P2 LOP3.LUT R23, R23, R22, RZ, 0x3c, !PT ;  /* 0x000000161717a212 */ /* 0x000fca00078e3cff */
[----:B------:R-:W2:Y:S04]  /*39c40*/  @!P2 LDG.E.U16 R152, desc[UR4][R22.64] ;  /* 0x000000041698a981 */ /* 0x000ea8000c1e1500 */
[----:B--2---:R0:W-:Y:S04]  /*39c50*/  STL [R1+0xb50], R152 ;  /* 0x000b509801007387 */ /* 0x0041e80000100800 */
[----:B0-----:R-:W2:Y:S04]  /*39c60*/  LDL.LU R152, [R1+0x2804] ;  /* 0x0028040001987983 */ /* 0x001ea80000300800 */
[----:B------:R-:W4:Y:S04]  /*39c70*/  LDL R22, [R1+0xf40] ;  /* 0x000f400001167983 */ /* 0x000f280000100800 */
[----:B------:R-:W4:Y:S01]  /*39c80*/  LDL R23, [R1+0x1f44] ;  /* 0x001f440001177983 */ /* 0x000f220000100800 */
[----:B------:R-:W-:-:S02]  /*39c90*/  PRMT R135, RZ, 0x7610, R135 ;  /* 0x00007610ff877816 */ /* 0x000fc40000000087 */
[----:B----4-:R-:W-:-:S04]  /*39ca0*/  @!P2 LOP3.LUT R23, R23, R22, RZ, 0x3c, !PT ;  /* 0x000000161717a212 */ /* 0x010fc800078e3cff */
[----:B------:R-:W-:-:S04]  /*39cb0*/  @!P2 LOP3.LUT R22, R23, R22, RZ, 0x3c, !PT ;  /* 0x000000161716a212 */ /* 0x000fc800078e3cff */
[----:B------:R-:W-:-:S05]  /*39cc0*/  @!P2 LOP3.LUT R23, R23, R22, RZ, 0x3c, !PT ;  /* 0x000000161717a212 */ /* 0x000fca00078e3cff */
[----:B------:R-:W4:Y:S04]  /*39cd0*/  @!P2 LDG.E.U16 R135, desc[UR4][R22.64] ;  /* 0x000000041687a981 */ /* 0x000f28000c1e1500 */
[----:B------:R-:W3:Y:S04]  /*39ce0*/  LDL R22, [R1+0x1f3c] ;  /* 0x001f3c0001167983 */ /* 0x000ee80000100800 */
[----:B------:R-:W3:Y:S01]  /*39cf0*/  LDL R23, [R1+0x1f40] ;  /* 0x001f400001177983 */ /* 0x000ee20000100800 */
[----:B------:R-:W-:-:S03]  /*39d00*/  PRMT R86, RZ, 0x7610, R86 ;  /* 0x00007610ff567816 */ /* 0x000fc60000000056 */
[----:B----4-:R-:W-:Y:S01]  /*39d10*/  STL [R1+0x24c0], R135 ;  /* 0x0024c08701007387 */ /* 0x010fe20000100800 */
[----:B---3--:R-:W-:-:S04]  /*39d20*/  @!P2 LOP3.LUT R23, R23, R22, RZ, 0x3c, !PT ;  /* 0x000000161717a212 */ /* 0x008fc800078e3cff */
[----:B------:R-:W-:-:S04]  /*39d30*/  @!P2 LOP3.LUT R22, R23, R22, RZ, 0x3c, !PT ;  /* 0x000000161716a212 */ /* 0x000fc800078e3cff */
[----:B------:R-:W-:-:S05]  /*39d40*/  @!P2 LOP3.LUT R23, R23, R22, RZ, 0x3c, !PT ;  /* 0x000000161717a212 */ /* 0x000fca00078e3cff */
[----:B------:R0:W3:Y:S04]  /*39d50*/  @!P2 LDG.E.U16 R86, desc[UR4][R22.64] ;  /* 0x000000041656a981 */ /* 0x0000e8000c1e1500 */
[----:B------:R-:W0:Y:S04]  /*39d60*/  LDL R22, [R1+0x1f24] ;  /* 0x001f240001167983 */ /* 0x000e280000100800 */
[----:B------:R-:W0:Y:S01]  /*39d70*/  LDL R23, [R1+0x1f28] ;  /* 0x001f280001177983 */ /* 0x000e220000100800 */
[----:B------:R-:W-:Y:S02]  /*39d80*/  PRMT R9, RZ, 0x7610, R9 ;  /* 0x00007610ff097816 */ /* 0x000fe40000000009 */
[----:B0-----:R-:W-:-:S04]  /*39d90*/  @!P2 LOP3.LUT R23, R23, R22, RZ, 0x3c, !PT ;  /* 0x000000161717a212 */ /* 0x001fc800078e3cff */
[----:B------:R-:W-:-:S04]  /*39da0*/  @!P2 LOP3.LUT R22, R23, R22, RZ, 0x3c, !PT ;  /* 0x000000161716a212 */ /* 0x000fc800078e3cff */
[----:B------:R-:W-:-:S05]  /*39db0*/  @!P2 LOP3.LUT R23, R23, R22, RZ, 0x3c, !PT ;  /* 0x000000161717a212 */ /* 0x000fca00078e3cff */
[----:B------:R-:W4:Y:S04]  /*39dc0*/  @!P2 LDG.E.U16 R9, desc[UR4][R22.64] ;  /* 0x000000041609a981 */ /* 0x000f28000c1e1500 */
[----:B---3--:R-:W-:Y:S04]  /*39dd0*/  STL [R1+0x24c4], R86 ;  /* 0x0024c45601007387 */ /* 0x008fe80000100800 */
[----:B----4-:R0:W-:Y:S04]  /*39de0*/  STL [R1+0xb44], R9 ;  /* 0x000b440901007387 */ /* 0x0101e80000100800 */
        /* <DEDUP_REMOVED lines=12> */
[----:B---3--:R-:W-:-:S02]  /*39eb0*/  PRMT R9, RZ, 0x7610, R9 ;  /* 0x00007610ff097816 */ /* 0x008fc40000000009 */
[----:B----4-:R-:W-:-:S04]  /*39ec0*/  @!P2 LOP3.LUT R23, R23, R22, RZ, 0x3c, !PT ;  /* 0x000000161717a212 */ /* 0x010fc800078e3cff */
[----:B------:R-:W-:-:S04]  /*39ed0*/  @!P2 LOP3.LUT R22, R23, R22, RZ, 0x3c, !PT ;  /* 0x000000161716a212 */ /* 0x000fc800078e3cff */
[----:B------:R-:W-:-:S05]  /*39ee0*/  @!P2 LOP3.LUT R23, R23, R22, RZ, 0x3c, !PT ;  /* 0x000000161717a212 */ /* 0x000fca00078e3cff */
[----:B------:R-:W3:Y:S04]  /*39ef0*/  @!P2 LDG.E.U16 R9, desc[UR4][R22.64] ;  /* 0x000000041609a981 */ /* 0x000ee8000c1e1500 */
        /* <DEDUP_REMOVED lines=288> */
[----:B--2---:R-:W-:Y:S02]  /*3b100*/  PRMT R152, RZ, 0x7610, R152 ;  /* 0x00007610ff987816 */ /* 0x004fe40000000098 */
[----:B0-----:R-:W-:-:S04]  /*3b110*/  @!P2 LOP3.LUT R23, R23, R22, RZ, 0x3c, !PT ;  /* 0x000000161717a212 */ /* 0x001fc800078e3cff */
[----:B------:R-:W-:-:S04]  /*3b120*/  @!P2 LOP3.LUT R22, R23, R22, RZ, 0x3c, !PT ;  /* 0x000000161716a212 */ /* 0x000fc800078e3cff */
[----:B------:R-:W-:-:S05]  /*3b130*/  @!P2 LOP3.LUT R23, R23, R22, RZ, 0x3c, !PT ;  /* 0x000000161717a212 */ /* 0x000fca00078e3cff */
[----:B------:R-:W2:Y:S04]  /*3b140*/  @!P2 LDG.E.U16 R152, desc[UR4][R22.64] ;  /* 0x000000041698a981 */ /* 0x000ea8000c1e1500 */
[----:B---3--:R-:W-:Y:S04]  /*3b150*/  STL [R1+0x24f4], R80 ;  /* 0x0024f45001007387 */ /* 0x008fe80000100800 */
        /* <DEDUP_REMOVED lines=287> */
[----:B------:R-:W3:Y:S04]  /*3c350*/  @!P2 LDG.E.U16 R124, desc[UR4][R22.64] ;  /* 0x00000004167ca981 */ /* 0x000ee8000c1e1500 */
[----:B------:R-:W4:Y:S04]  /*3c360*/  LDL R22, [R1+0x1c7c] ;  /* 0x001c7c0001167983 */ /* 0x000f280000100800 */
[----:B------:R-:W4:Y:S01]  /*3c370*/  LDL R23, [R1+0x1c80] ;  /* 0x001c800001177983 */ /* 0x000f220000100800 */
[----:B------:R-:W-:-:S03]  /*3c380*/  PRMT R75, RZ, 0x7610, R75 ;  /* 0x00007610ff4b7816 */ /* 0x000fc6000000004b */
[----:B---3--:R-:W-:Y:S01]  /*3c390*/  STL [R1+0x2520], R124 ;  /* 0x0025207c01007387 */ /* 0x008fe20000100800 */
[----:B----4-:R-:W-:-:S04]  /*3c3a0*/  @!P2 LOP3.LUT R23, R23, R22, RZ, 0x3c, !PT ;  /* 0x000000161717a212 */ /* 0x010fc800078e3cff */
        /* <DEDUP_REMOVED lines=412> */
[----:B------:R-:W-:Y:S01]  /*3dd70*/  @!P2 LOP3.LUT R23, R23, R22, RZ, 0x3c, !PT ;  /* 0x000000161717a212 */ /* 0x000fe200078e3cff */
[----:B----4-:R-:W-:Y:S04]  /*3dd80*/  STL [R1+0x2570], R128 ;  /* 0x0025708001007387 */ /* 0x010fe80000100800 */
[----:B------:R0:W4:Y:S04]  /*3dd90*/  @!P2 LDG.E.U16 R117, desc[UR4][R22.64] ;  /* 0x000000041675a981 */ /* 0x000128000c1e1500 */
[----:B------:R-:W0:Y:S04]  /*3dda0*/  LDL R22, [R1+0x1abc] ;  /* 0x001abc0001167983 */ /* 0x000e280000100800 */
[----:B------:R-:W0:Y:S01]  /*3ddb0*/  LDL R23, [R1+0x1ac0] ;  /* 0x001ac00001177983 */ /* 0x000e220000100800 */
[----:B------:R-:W-:-:S02]  /*3ddc0*/  PRMT R68, RZ, 0x7610, R68 ;  /* 0x00007610ff447816 */ /* 0x000fc40000000044 */
[----:B0-----:R-:W-:-:S04]  /*3ddd0*/  @!P2 LOP3.LUT R23, R23, R22, RZ, 0x3c, !PT ;  /* 0x000000161717a212 */ /* 0x001fc800078e3cff */
[----:B------:R-:W-:-:S04]  /*3dde0*/  @!P2 LOP3.LUT R22, R23, R22, RZ, 0x3c, !PT ;  /* 0x000000161716a212 */ /* 0x000fc800078e3cff */
[----:B------:R-:W-:Y:S01]  /*3ddf0*/  @!P2 LOP3.LUT R23, R23, R22, RZ, 0x3c, !PT ;  /* 0x000000161717a212 */ /* 0x000fe200078e3cff */
[----:B----4-:R-:W-:Y:S04]  /*3de00*/  STL [R1+0x2574], R117 ;  /* 0x0025747501007387 */ /* 0x010fe80000100800 */
[----:B------:R0:W4:Y:S04]  /*3de10*/  @!P2 LDG.E.U16 R68, desc[UR4][R22.64] ;  /* 0x000000041644a981 */ /* 0x000128000c1e1500 */
[----:B------:R-:W0:Y:S04]  /*3de20*/  LDL R22, [R1+0x1aac] ;  /* 0x001aac0001167983 */ /* 0x000e280000100800 */
[----:B------:R-:W0:Y:S01]  /*3de30*/  LDL R23, [R1+0x1ab0] ;  /* 0x001ab00001177983 */ /* 0x000e220000100800 */
[----:B---3--:R-:W-:-:S02]  /*3de40*/  PRMT R9, RZ, 0x7610, R9 ;  /* 0x00007610ff097816 */ /* 0x008fc40000000009 */
[----:B0-----:R-:W-:-:S04]  /*3de50*/  @!P2 LOP3.LUT R23, R23, R22, RZ, 0x3c, !PT ;  /* 0x000000161717a212 */ /* 0x001fc800078e3cff */
[----:B------:R-:W-:-:S04]  /*3de60*/  @!P2 LOP3.LUT R22, R23, R22, RZ, 0x3c, !PT ;  /* 0x000000161716a212 */ /* 0x000fc800078e3cff */
[----:B------:R-:W-:-:S05]  /*3de70*/  @!P2 LOP3.LUT R23, R23, R22, RZ, 0x3c, !PT ;  /* 0x000000161717a212 */ /* 0x000fca00078e3cff */
[----:B------:R-:W3:Y:S04]  /*3de80*/  @!P2 LDG.E.U16 R9, desc[UR4][R22.64] ;  /* 0x000000041609a981 */ /* 0x000ee8000c1e1500 */
[----:B----4-:R-:W-:Y:S04]  /*3de90*/  STL [R1+0x2578], R68 ;  /* 0x0025784401007387 */ /* 0x010fe80000100800 */
        /* <DEDUP_REMOVED lines=114> */
[----:B--2---:R-:W-:-:S02]  /*3e5c0*/  PRMT R152, RZ, 0x7610, R152 ;  /* 0x00007610ff987816 */ /* 0x004fc40000000098 */
[----:B0-----:R-:W-:-:S04]  /*3e5d0*/  @!P2 LOP3.LUT R23, R23, R22, RZ, 0x3c, !PT ;  /* 0x000000161717a212 */ /* 0x001fc800078e3cff */
[----:B------:R-:W-:-:S04]  /*3e5e0*/  @!P2 LOP3.LUT R22, R23, R22, RZ, 0x3c, !PT ;  /* 0x000000161716a212 */ /* 0x000fc800078e3cff */
[----:B------:R-:W-:-:S05]  /*3e5f0*/  @!P2 LOP3.LUT R23, R23, R22, RZ, 0x3c, !PT ;  /* 0x000000161717a212 */ /* 0x000fca00078e3cff */
[----:B------:R-:W2:Y:S04]  /*3e600*/  @!P2 LDG.E.U16 R152, desc[UR4][R22.64] ;  /* 0x000000041698a981 */ /* 0x000ea8000c1e1500 */
[----:B----4-:R-:W-:Y:S04]  /*3e610*/  STL [R1+0x2594], R66 ;  /* 0x0025944201007387 */ /* 0x010fe80000100800 */
        /* <DEDUP_REMOVED lines=126> */
[----:B------:R0:W2:Y:S04]  /*3ee00*/  @!P2 LDG.E.U16 R152, desc[UR4][R22.64] ;  /* 0x000000041698a981 */ /* 0x0000a8000c1e1500 */
[----:B------:R-:W0:Y:S04]  /*3ee10*/  LDL R22, [R1+0x199c] ;  /* 0x00199c0001167983 */ /* 0x000e280000100800 */
[----:B------:R-:W0:Y:S01]  /*3ee20*/  LDL R23, [R1+0x19a0] ;  /* 0x0019a00001177983 */ /* 0x000e220000100800 */
[----:B---3--:R-:W-:Y:S02]  /*3ee30*/  PRMT R9, RZ, 0x7610, R9 ;  /* 0x00007610ff097816 */ /* 0x008fe40000000009 */
[----:B0-----:R-:W-:-:S04]  /*3ee40*/  @!P2 LOP3.LUT R23, R23, R22, RZ, 0x3c, !PT ;  /* 0x000000161717a212 */ /* 0x001fc800078e3cff */
[----:B------:R-:W-:-:S04]  /*3ee50*/  @!P2 LOP3.LUT R22, R23, R22, RZ, 0x3c, !PT ;  /* 0x000000161716a212 */ /* 0x000fc800078e3cff */
[----:B------:R-:W-:-:S05]  /*3ee60*/  @!P2 LOP3.LUT R23, R23, R22, RZ, 0x3c, !PT ;  /* 0x000000161717a212 */ /* 0x000fca00078e3cff */
[----:B------:R-:W3:Y:S04]  /*3ee70*/  @!P2 LDG.E.U16 R9, desc[UR4][R22.64] ;  /* 0x000000041609a981 */ /* 0x000ee8000c1e1500 */
[----:B--2---:R0:W-:Y:S04]  /*3ee80*/  STL [R1+0x8ec], R152 ;  /* 0x0008ec9801007387 */ /* 0x0041e80000100800 */
[----:B0-----:R-:W2:Y:S04]  /*3ee90*/  LDL R152, [R1+0x1980] ;  /* 0x0019800001987983 */ /* 0x001ea80000100800 */
[----:B---3--:R0:W-:Y:S04]  /*3eea0*/  STL [R1+0x8e8], R9 ;  /* 0x0008e80901007387 */ /* 0x0081e80000100800 */
[----:B0-----:R-:W3:Y:S04]  /*3eeb0*/  LDL.LU R9, [R1+0x2694] ;  /* 0x0026940001097983 */ /* 0x001ee80000300800 */
        /* <DEDUP_REMOVED lines=23> */
[----:B------:R-:W3:Y:S01]  /*3f030*/  LDL R23, [R1+0x197c] ;  /* 0x00197c0001177983 */ /* 0x000ee20000100800 */
[----:B------:R-:W-:Y:S01]  /*3f040*/  PRMT R63, RZ, 0x7610, R63 ;  /* 0x00007610ff3f7816 */ /* 0x000fe2000000003f */
[----:B--2---:R-:W-:-:S02]  /*3f050*/  @!P2 IMAD.MOV.U32 R22, RZ, RZ, R152 ;  /* 0x000000ffff16a224 */ /* 0x004fc400078e0098 */
[----:B----4-:R-:W-:Y:S01]  /*3f060*/  STL [R1+0x25c0], R112 ;  /* 0x0025c07001007387 */ /* 0x010fe20000100800 */
[----:B------:R-:W-:-:S03]  /*3f070*/  PRMT R47, RZ, 0x7610, R47 ;  /* 0x00007610ff2f7816 */ /* 0x000fc6000000002f */
[----:B------:R-:W2:Y:S04]  /*3f080*/  LDL R152, [R1+0x1950] ;  /* 0x0019500001987983 */ /* 0x000ea80000100800 */
[----:B---3--:R0:W3:Y:S04]  /*3f090*/  @!P2 LDG.E.U16 R63, desc[UR4][R22.64] ;  /* 0x00000004163fa981 */ /* 0x0080e8000c1e1500 */
[----:B------:R-:W0:Y:S04]  /*3f0a0*/  LDL R22, [R1+0x196c] ;  /* 0x00196c0001167983 */ /* 0x000e280000100800 */
[----:B------:R-:W0:Y:S02]  /*3f0b0*/  LDL R23, [R1+0x1970] ;  /* 0x0019700001177983 */ /* 0x000e240000100800 */
[----:B0-----:R-:W-:-:S04]  /*3f0c0*/  @!P2 LOP3.LUT R23, R23, R22, RZ, 0x3c, !PT ;  /* 0x000000161717a212 */ /* 0x001fc800078e3cff */
[----:B------:R-:W-:-:S04]  /*3f0d0*/  @!P2 LOP3.LUT R22, R23, R22, RZ, 0x3c, !PT ;  /* 0x000000161716a212 */ /* 0x000fc800078e3cff */
[----:B------:R-:W-:Y:S01]  /*3f0e0*/  @!P2 LOP3.LUT R23, R23, R22, RZ, 0x3c, !PT ;  /* 0x000000161717a212 */ /* 0x000fe200078e3cff */
[----:B---3--:R-:W-:Y:S04]  /*3f0f0*/  STL [R1+0x25c4], R63 ;  /* 0x0025c43f01007387 */ /* 0x008fe80000100800 */
[----:B------:R0:W3:Y:S04]  /*3f100*/  @!P2 LDG.E.U16 R47, desc[UR4][R22.64] ;  /* 0x00000004162fa981 */ /* 0x0000e8000c1e1500 */
[----:B------:R-:W0:Y:S04]  /*3f110*/  LDL R22, [R1+0x1964] ;  /* 0x0019640001167983 */ /* 0x000e280000100800 */
[----:B------:R-:W0:Y:S01]  /*3f120*/  LDL R23, [R1+0x1968] ;  /* 0x0019680001177983 */ /* 0x000e220000100800 */
[----:B------:R-:W-:-:S02]  /*3f130*/  PRMT R8, RZ, 0x7610, R8 ;  /* 0x00007610ff087816 */ /* 0x000fc40000000008 */
[----:B0-----:R-:W-:-:S04]  /*3f140*/  @!P2 LOP3.LUT R23, R23, R22, RZ, 0x3c, !PT ;  /* 0x000000161717a212 */ /* 0x001fc800078e3cff */
[----:B------:R-:W-:-:S04]  /*3f150*/  @!P2 LOP3.LUT R22, R23, R22, RZ, 0x3c, !PT ;  /* 0x000000161716a212 */ /* 0x000fc800078e3cff */
[----:B------:R-:W-:-:S05]  /*3f160*/  @!P2 LOP3.LUT R23, R23, R22, RZ, 0x3c, !PT ;  /* 0x000000161717a212 */ /* 0x000fca00078e3cff */
[----:B------:R-:W4:Y:S04]  /*3f170*/  @!P2 LDG.E.U16 R8, desc[UR4][R22.64] ;  /* 0x000000041608a981 */ /* 0x000f28000c1e1500 */
[----:B---3--:R0:W-:Y:S04]  /*3f180*/  STL [R1+0x8d4], R47 ;  /* 0x0008d42f01007387 */ /* 0x0081e80000100800 */
[----:B0-----:R-:W3:Y:S04]  /*3f190*/  LDL R47, [R1+0x1948] ;  /* 0x00194800012f7983 */ /* 0x001ee80000100800 */
[----:B----4-:R0:W-:Y:S04]  /*3f1a0*/  STL [R1+0x8d0], R8 ;  /* 0x0008d00801007387 */ /* 0x0101e80000100800 */
[----:B0-----:R-:W4:Y:S04]  /*3f1b0*/  LDL.LU R8, [R1+0x2690] ;  /* 0x0026900001087983 */ /* 0x001f280000300800 */
[----:B------:R-:W2:Y:S04]  /*3f1c0*/  LDL R22, [R1+0x195c] ;  /* 0x00195c0001167983 */ /* 0x000ea80000100800 */
[----:B------:R-:W2:Y:S01]  /*3f1d0*/  LDL R23, [R1+0x1960] ;  /* 0x0019600001177983 */ /* 0x000ea20000100800 */
[----:B------:R-:W-:-:S02]  /*3f1e0*/  PRMT R9, RZ, 0x7610, R9 ;  /* 0x00007610ff097816 */ /* 0x000fc40000000009 */
[----:B--2---:R-:W-:-:S04]  /*3f1f0*/  @!P2 LOP3.LUT R23, R23, R22, RZ, 0x3c, !PT ;  /* 0x000000161717a212 */ /* 0x004fc800078e3cff */
[----:B------:R-:W-:-:S04]  /*3f200*/  @!P2 LOP3.LUT R22, R23, R22, RZ, 0x3c, !PT ;  /* 0x000000161716a212 */ /* 0x000fc800078e3cff */
[----:B------:R-:W-:-:S05]  /*3f210*/  @!P2 LOP3.LUT R23, R23, R22, RZ, 0x3c, !PT ;  /* 0x000000161717a212 */ /* 0x000fca00078e3cff */
[----:B------:R-:W2:Y:S04]  /*3f220*/  @!P2 LDG.E.U16 R9, desc[UR4][R22.64] ;  /* 0x000000041609a981 */ /* 0x000ea8000c1e1500 */
        /* <DEDUP_REMOVED lines=8> */
[----:B------:R0:W3:Y:S04]  /*3f2b0*/  @!P2 LDG.E.U16 R80, desc[UR4][R22.64] ;  /* 0x000000041650a981 */ /* 0x0000e8000c1e1500 */
[----:B------:R-:W4:Y:S01]  /*3f2c0*/  LDL R23, [R1+0x194c] ;  /* 0x00194c0001177983 */ /* 0x000f220000100800 */
[----:B------:R-:W-:Y:S01]  /*3f2d0*/  PRMT R131, RZ, 0x7610, R131 ;  /* 0x00007610ff837816 */ /* 0x000fe20000000083 */
[----:B0-----:R-:W-:Y:S02]  /*3f2e0*/  @!P2 IMAD.MOV.U32 R22, RZ, RZ, R152 ;  /* 0x000000ffff16a224 */ /* 0x001fe400078e0098 */
[----:B---3--:R-:W-:Y:S01]  /*3f2f0*/  STL [R1+0x25c8], R80 ;  /* 0x0025c85001007387 */ /* 0x008fe20000100800 */
[----:B------:R-:W-:-:S03]  /*3f300*/  PRMT R111, RZ, 0x7610, R111 ;  /* 0x00007610ff6f7816 */ /* 0x000fc6000000006f */
[----:B------:R-:W3:Y:S04]  /*3f310*/  LDL R152, [R1+0x1920] ;  /* 0x0019200001987983 */ /* 0x000ee80000100800 */
[----:B----4-:R0:W4:Y:S04]  /*3f320*/  @!P2 LDG.E.U16 R131, desc[UR4][R22.64] ;  /* 0x000000041683a981 */ /* 0x010128000c1e1500 */
[----:B------:R-:W2:Y:S01]  /*3f330*/  LDL R23, [R1+0x1944] ;  /* 0x0019440001177983 */ /* 0x000ea20000100800 */
[----:B0-----:R-:W-:-:S03]  /*3f340*/  @!P2 IMAD.MOV.U32 R22, RZ, RZ, R47 ;  /* 0x000000ffff16a224 */ /* 0x001fc600078e002f */
[----:B----4-:R-:W-:Y:S01]  /*3f350*/  STL [R1+0x25cc], R131 ;  /* 0x0025cc8301007387 */ /* 0x010fe20000100800 */
[----:B------:R-:W-:-:S03]  /*3f360*/  PRMT R62, RZ, 0x7610, R62 ;  /* 0x00007610ff3e7816 */ /* 0x000fc6000000003e */
[----:B------:R-:W4:Y:S04]  /*3f370*/  LDL R47, [R1+0x1918] ;  /* 0x00191800012f7983 */ /* 0x000f280000100800 */
[----:B--2---:R0:W2:Y:S04]  /*3f380*/  @!P2 LDG.E.U16 R111, desc[UR4][R22.64] ;  /* 0x00000004166fa981 */ /* 0x0040a8000c1e1500 */
[----:B------:R-:W0:Y:S04]  /*3f390*/  LDL R22, [R1+0x193c] ;  /* 0x00193c0001167983 */ /* 0x000e280000100800 */
[----:B------:R-:W0:Y:S02]  /*3f3a0*/  LDL R23, [R1+0x1940] ;  /* 0x0019400001177983 */ /* 0x000e240000100800 */
[----:B0-----:R-:W-:-:S04]  /*3f3b0*/  @!P2 LOP3.LUT R23, R23, R22, RZ, 0x3c, !PT ;  /* 0x000000161717a212 */ /* 0x001fc800078e3cff */
[----:B------:R-:W-:-:S04]  /*3f3c0*/  @!P2 LOP3.LUT R22, R23, R22, RZ, 0x3c, !PT ;  /* 0x000000161716a212 */ /* 0x000fc800078e3cff */
[----:B------:R-:W-:Y:S01]  /*3f3d0*/  @!P2 LOP3.LUT R23, R23, R22, RZ, 0x3c, !PT ;  /* 0x000000161717a212 */ /* 0x000fe200078e3cff */
[----:B--2---:R-:W-:Y:S04]  /*3f3e0*/  STL [R1+0x25d0], R111 ;  /* 0x0025d06f01007387 */ /* 0x004fe80000100800 */
[----:B------:R0:W2:Y:S04]  /*3f3f0*/  @!P2 LDG.E.U16 R62, desc[UR4][R22.64] ;  /* 0x00000004163ea981 */ /* 0x0000a8000c1e1500 */
[----:B------:R-:W0:Y:S04]  /*3f400*/  LDL R22, [R1+0x192c] ;  /* 0x00192c0001167983 */ /* 0x000e280000100800 */
[----:B------:R-:W0:Y:S01]  /*3f410*/  LDL R23, [R1+0x1930] ;  /* 0x0019300001177983 */ /* 0x000e220000100800 */
[----:B------:R-:W-:-:S02]  /*3f420*/  PRMT R154, RZ, 0x7610, R154 ;  /* 0x00007610ff9a7816 */ /* 0x000fc4000000009a */
        /* <DEDUP_REMOVED lines=16> */
[----:B------:R-:W4:Y:S01]  /*3f530*/  LDL R23, [R1+0x191c] ;  /* 0x00191c0001177983 */ /* 0x000f220000100800 */
[----:B------:R-:W-:Y:S01]  /*3f540*/  PRMT R9, RZ, 0x7610, R9 ;  /* 0x00007610ff097816 */ /* 0x000fe20000000009 */
[----:B------:R-:W-:-:S02]  /*3f550*/  @!P2 IMAD.MOV.U32 R22, RZ, RZ, R152 ;  /* 0x000000ffff16a224 */ /* 0x000fc400078e0098 */
[----:B------:R-:W3:Y:S04]  /*3f560*/  LDL R152, [R1+0x1900] ;  /* 0x0019000001987983 */ /* 0x000ee80000100800 */
[----:B----4-:R-:W4:Y:S01]  /*3f570*/  @!P2 LDG.E.U16 R9, desc[UR4][R22.64] ;  /* 0x000000041609a981 */ /* 0x010f22000c1e1500 */
[----:B------:R-:W-:-:S03]  /*3f580*/  PRMT R68, RZ, 0x7610, R68 ;  /* 0x00007610ff447816 */ /* 0x000fc60000000044 */
[----:B----4-:R0:W-:Y:S04]  /*3f590*/  STL [R1+0x8b0], R9 ;  /* 0x0008b00901007387 */ /* 0x0101e80000100800 */
[----:B0-----:R-:W4:Y:S04]  /*3f5a0*/  LDL.LU R9, [R1+0x2684] ;  /* 0x0026840001097983 */ /* 0x001f280000300800 */
[----:B------:R-:W2:Y:S01]  /*3f5b0*/  LDL R23, [R1+0x1914] ;  /* 0x0019140001177983 */ /* 0x000ea20000100800 */
[----:B------:R-:W-:Y:S01]  /*3f5c0*/  @!P2 IMAD.MOV.U32 R22, RZ, RZ, R47 ;  /* 0x000000ffff16a224 */ /* 0x000fe200078e002f */
[----:B------:R-:W-:-:S02]  /*3f5d0*/  PRMT R83, RZ, 0x7610, R83 ;  /* 0x00007610ff537816 */ /* 0x000fc40000000053 */
        /* <DEDUP_REMOVED lines=9> */
[----:B------:R-:W3:Y:S01]  /*3f670*/  LDL R23, [R1+0x1904] ;  /* 0x0019040001177983 */ /* 0x000ee20000100800 */
[----:B------:R-:W-:Y:S01]  /*3f680*/  PRMT R110, RZ, 0x7610, R110 ;  /* 0x00007610ff6e7816 */ /* 0x000fe2000000006e */
[----:B0-----:R-:W-:-:S02]  /*3f690*/  @!P2 IMAD.MOV.U32 R22, RZ, RZ, R154 ;  /* 0x000000ffff16a224 */ /* 0x001fc400078e009a */
[----:B--2---:R-:W-:Y:S01]  /*3f6a0*/  STL [R1+0x25dc], R83 ;  /* 0x0025dc5301007387 */ /* 0x004fe20000100800 */
[----:B------:R-:W-:-:S03]  /*3f6b0*/  PRMT R61, RZ, 0x7610, R61 ;  /* 0x00007610ff3d7816 */ /* 0x000fc6000000003d */
[----:B------:R-:W2:Y:S04]  /*3f6c0*/  LDL R154, [R1+0x18d8] ;  /* 0x0018d800019a7983 */ /* 0x000ea80000100800 */
[----:B---3--:R0:W3:Y:S04]  /*3f6d0*/  @!P2 LDG.E.U16 R110, desc[UR4][R22.64] ;  /* 0x00000004166ea981 */ /* 0x0080e8000c1e1500 */
[----:B------:R-:W4:Y:S01]  /*3f6e0*/  LDL R23, [R1+0x18fc] ;  /* 0x0018fc0001177983 */ /* 0x000f220000100800 */
[----:B0-----:R-:W-:-:S03]  /*3f6f0*/  @!P2 IMAD.MOV.U32 R22, RZ, RZ, R152 ;  /* 0x000000ffff16a224 */ /* 0x001fc600078e0098 */
        /* <DEDUP_REMOVED lines=26> */
[----:B------:R-:W4:Y:S01]  /*3f8a0*/  @!P2 LDG.E.U16 R9, desc[UR4][R22.64] ;  /* 0x000000041609a981 */ /* 0x000f22000c1e1500 */
[----:B------:R-:W-:-:S03]  /*3f8b0*/  PRMT R117, RZ, 0x7610, R117 ;  /* 0x00007610ff757816 */ /* 0x000fc60000000075 */
[----:B----4-:R0:W-:Y:S04]  /*3f8c0*/  STL [R1+0x894], R9 ;  /* 0x0008940901007387 */ /* 0x0101e80000100800 */
[----:B0-----:R-:W4:Y:S04]  /*3f8d0*/  LDL.LU R9, [R1+0x267c] ;  /* 0x00267c0001097983 */ /* 0x001f280000300800 */
[----:B------:R-:W2:Y:S01]  /*3f8e0*/  LDL R23, [R1+0x18d4] ;  /* 0x0018d40001177983 */ /* 0x000ea20000100800 */
[----:B------:R-:W-:Y:S01]  /*3f8f0*/  @!P2 IMAD.MOV.U32 R22, RZ, RZ, R154 ;  /* 0x000000ffff16a224 */ /* 0x000fe200078e009a */
[----:B------:R-:W-:-:S02]  /*3f900*/  PRMT R132, RZ, 0x7610, R132 ;  /* 0x00007610ff847816 */ /* 0x000fc40000000084 */
[----:B------:R-:W-:Y:S01]  /*3f910*/  PRMT R109, RZ, 0x7610, R109 ;  /* 0x00007610ff6d7816 */ /* 0x000fe2000000006d */
[----:B------:R-:W3:Y:S04]  /*3f920*/  LDL R154, [R1+0x18b0] ;  /* 0x0018b000019a7983 */ /* 0x000ee80000100800 */
[----:B--2---:R0:W2:Y:S04]  /*3f930*/  @!P2 LDG.E.U16 R117, desc[UR4][R22.64] ;  /* 0x000000041675a981 */ /* 0x0040a8000c1e1500 */
[----:B------:R-:W4:Y:S01]  /*3f940*/  LDL R23, [R1+0x18cc] ;  /* 0x0018cc0001177983 */ /* 0x000f220000100800 */
[----:B0-----:R-:W-:-:S05]  /*3f950*/  @!P2 IMAD.MOV.U32 R22, RZ, RZ, R152 ;  /* 0x000000ffff16a224 */ /* 0x001fca00078e0098 */
[----:B----4-:R0:W4:Y:S04]  /*3f960*/  @!P2 LDG.E.U16 R132, desc[UR4][R22.64] ;  /* 0x000000041684a981 */ /* 0x010128000c1e1500 */
[----:B--2---:R-:W-:Y:S04]  /*3f970*/  STL [R1+0x25ec], R117 ;  /* 0x0025ec7501007387 */ /* 0x004fe80000100800 */
[----:B------:R-:W2:Y:S01]  /*3f980*/  LDL R152, [R1+0x18a8] ;  /* 0x0018a80001987983 */ /* 0x000ea20000100800 */
[----:B0-----:R-:W-:Y:S02]  /*3f990*/  @!P2 IMAD.MOV.U32 R22, RZ, RZ, R45 ;  /* 0x000000ffff16a224 */ /* 0x001fe400078e002d */
[----:B------:R-:W-:-:S05]  /*3f9a0*/  @!P2 IMAD.MOV.U32 R23, RZ, RZ, R47 ;  /* 0x000000ffff17a224 */ /* 0x000fca00078e002f */
[----:B------:R-:W3:Y:S04]  /*3f9b0*/  @!P2 LDG.E.U16 R109, desc[UR4][R22.64] ;  /* 0x00000004166da981 */ /* 0x000ee8000c1e1500 */
[----:B----4-:R-:W-:Y:S04]  /*3f9c0*/  STL [R1+0x25f0], R132 ;  /* 0x0025f08401007387 */ /* 0x010fe80000100800 */
[----:B------:R-:W4:Y:S04]  /*3f9d0*/  LDL R22, [R1+0x18bc] ;  /* 0x0018bc0001167983 */ /* 0x000f280000100800 */
[----:B------:R-:W4:Y:S01]  /*3f9e0*/  LDL R23, [R1+0x18c0] ;  /* 0x0018c00001177983 */ /* 0x000f220000100800 */
[----:B------:R-:W-:-:S03]  /*3f9f0*/  PRMT R60, RZ, 0x7610, R60 ;  /* 0x00007610ff3c7816 */ /* 0x000fc6000000003c */
[----:B------:R-:W2:Y:S04]  /*3fa00*/  LDL R47, [R1+0x189c] ;  /* 0x00189c00012f7983 */ /* 0x000ea80000100800 */
[----:B------:R-:W2:Y:S04]  /*3fa10*/  LDL R45, [R1+0x18a0] ;  /* 0x0018a000012d7983 */ /* 0x000ea80000100800 */
[----:B---3--:R-:W-:Y:S01]  /*3fa20*/  STL [R1+0x25f4], R109 ;  /* 0x0025f46d01007387 */ /* 0x008fe20000100800 */
[----:B----4-:R-:W-:-:S04]  /*3fa30*/  @!P2 LOP3.LUT R23, R23, R22, RZ, 0x3c, !PT ;  /* 0x000000161717a212 */ /* 0x010fc800078e3cff */
[----:B------:R-:W-:-:S04]  /*3fa40*/  @!P2 LOP3.LUT R22, R23, R22, RZ, 0x3c, !PT ;  /* 0x000000161716a212 */ /* 0x000fc800078e3cff */
[----:B------:R-:W-:-:S05]  /*3fa50*/  @!P2 LOP3.LUT R23, R23, R22, RZ, 0x3c, !PT ;  /* 0x000000161717a212 */ /* 0x000fca00078e3cff */
[----:B------:R0:W3:Y:S04]  /*3fa60*/  @!P2 LDG.E.U16 R60, desc[UR4][R22.64] ;  /* 0x00000004163ca981 */ /* 0x0000e8000c1e1500 */
[----:B------:R-:W4:Y:S01]  /*3fa70*/  LDL R23, [R1+0x18ac] ;  /* 0x0018ac0001177983 */ /* 0x000f220000100800 */
[----:B------:R-:W-:Y:S01]  /*3fa80*/  PRMT R44, RZ, 0x7610, R44 ;  /* 0x00007610ff2c7816 */ /* 0x000fe2000000002c */
[----:B0-----:R-:W-:Y:S02]  /*3fa90*/  @!P2 IMAD.MOV.U32 R22, RZ, RZ, R154 ;  /* 0x000000ffff16a224 */ /* 0x001fe400078e009a */
[----:B---3--:R-:W-:Y:S01]  /*3faa0*/  STL [R1+0x25f8], R60 ;  /* 0x0025f83c01007387 */ /* 0x008fe20000100800 */
[----:B------:R-:W-:Y:S02]  /*3fab0*/  PRMT R27, RZ, 0x7610, R27 ;  /* 0x00007610ff1b7816 */ /* 0x000fe4000000001b */
[----:B------:R-:W-:Y:S01]  /*3fac0*/  PRMT R61, RZ, 0x7610, R61 ;  /* 0x00007610ff3d7816 */ /* 0x000fe2000000003d */
[----:B------:R-:W3:Y:S04]  /*3fad0*/  LDL R154, [R1+0x188c] ;  /* 0x00188c00019a7983 */ /* 0x000ee80000100800 */
[----:B----4-:R2:W4:Y:S04]  /*3fae0*/  @!P2 LDG.E.U16 R44, desc[UR4][R22.64] ;  /* 0x00000004162ca981 */ /* 0x010528000c1e1500 */
[----:B------:R-:W3:Y:S01]  /*3faf0*/  LDL R23, [R1+0x18a4] ;  /* 0x0018a40001177983 */ /* 0x000ee20000100800 */
[----:B--2---:R-:W-:-:S05]  /*3fb00*/  @!P2 IMAD.MOV.U32 R22, RZ, RZ, R152 ;  /* 0x000000ffff16a224 */ /* 0x004fca00078e0098 */
[----:B---3--:R0:W2:Y:S04]  /*3fb10*/  @!P2 LDG.E.U16 R27, desc[UR4][R22.64] ;  /* 0x00000004161ba981 */ /* 0x0080a8000c1e1500 */
[----:B----4-:R1:W-:Y:S04]  /*3fb20*/  STL [R1+0x880], R44 ;  /* 0x0008802c01007387 */ /* 0x0103e80000100800 */
[----:B------:R-:W3:Y:S01]  /*3fb30*/  LDL R152, [R1+0x1884] ;  /* 0x0018840001987983 */ /* 0x000ee20000100800 */
[----:B0-----:R-:W-:Y:S02]  /*3fb40*/  @!P2 IMAD.MOV.U32 R22, RZ, RZ, R45 ;  /* 0x000000ffff16a224 */ /* 0x001fe400078e002d */
[----:B------:R-:W-:Y:S01]  /*3fb50*/  @!P2 IMAD.MOV.U32 R23, RZ, RZ, R47 ;  /* 0x000000ffff17a224 */ /* 0x000fe200078e002f */
[----:B-1----:R-:W4:Y:S04]  /*3fb60*/  LDL R44, [R1+0x1890] ;  /* 0x00189000012c7983 */ /* 0x002f280000100800 */
[----:B------:R0:W3:Y:S04]  /*3fb70*/  @!P2 LDG.E.U16 R61, desc[UR4][R22.64] ;  /* 0x00000004163da981 */ /* 0x0000e8000c1e1500 */
[----:B--2---:R1:W-:Y:S04]  /*3fb80*/  STL [R1+0x87c], R27 ;  /* 0x00087c1b01007387 */ /* 0x0043e80000100800 */
[----:B------:R-:W0:Y:S04]  /*3fb90*/  LDL R22, [R1+0x1894] ;  /* 0x0018940001167983 */ /* 0x000e280000100800 */
[----:B------:R-:W0:Y:S01]  /*3fba0*/  LDL R23, [R1+0x1898] ;  /* 0x0018980001177983 */ /* 0x000e220000100800 */
[----:B------:R-:W-:-:S02]  /*3fbb0*/  PRMT R128, RZ, 0x7610, R128 ;  /* 0x00007610ff807816 */ /* 0x000fc40000000080 */
[----:B------:R-:W-:Y:S02]  /*3fbc0*/  PRMT R84, RZ, 0x7610, R84 ;  /* 0x00007610ff547816 */ /* 0x000fe40000000054 */
[----:B------:R-:W-:Y:S01]  /*3fbd0*/  PRMT R108, RZ, 0x7610, R108 ;  /* 0x00007610ff6c7816 */ /* 0x000fe2000000006c */
[----:B------:R-:W2:Y:S04]  /*3fbe0*/  LDL R47, [R1+0x187c] ;  /* 0x00187c00012f7983 */ /* 0x000ea80000100800 */
[----:B------:R-:W2:Y:S04]  /*3fbf0*/  LDL R45, [R1+0x1880] ;  /* 0x00188000012d7983 */ /* 0x000ea80000100800 */
[----:B-1----:R-:W3:Y:S01]  /*3fc00*/  LDL R27, [R1+0x1888] ;  /* 0x00188800011b7983 */ /* 0x002ee20000100800 */
[----:B0-----:R-:W-:-:S04]  /*3fc10*/  @!P2 LOP3.LUT R23, R23, R22, RZ, 0x3c, !PT ;  /* 0x000000161717a212 */ /* 0x001fc800078e3cff */
[----:B------:R-:W-:-:S04]  /*3fc20*/  @!P2 LOP3.LUT R22, R23, R22, RZ, 0x3c, !PT ;  /* 0x000000161716a212 */ /* 0x000fc800078e3cff */
[----:B------:R-:W-:-:S05]  /*3fc30*/  @!P2 LOP3.LUT R23, R23, R22, RZ, 0x3c, !PT ;  /* 0x000000161717a212 */ /* 0x000fca00078e3cff */
[----:B------:R4:W2:Y:S02]  /*3fc40*/  @!P2 LDG.E.U16 R128, desc[UR4][R22.64] ;  /* 0x000000041680a981 */ /* 0x0008a4000c1e1500 */
[----:B----4-:R-:W-:Y:S02]  /*3fc50*/  @!P2 IMAD.MOV.U32 R22, RZ, RZ, R44 ;  /* 0x000000ffff16a224 */ /* 0x010fe400078e002c */
[----:B------:R-:W-:-:S05]  /*3fc60*/  @!P2 IMAD.MOV.U32 R23, RZ, RZ, R154 ;  /* 0x000000ffff17a224 */ /* 0x000fca00078e009a */
[----:B------:R3:W4:Y:S02]  /*3fc70*/  @!P2 LDG.E.U16 R84, desc[UR4][R22.64] ;  /* 0x000000041654a981 */ /* 0x000724000c1e1500 */
[----:B---3--:R-:W-:Y:S02]  /*3fc80*/  @!P2 IMAD.MOV.U32 R22, RZ, RZ, R27 ;  /* 0x000000ffff16a224 */ /* 0x008fe400078e001b */
[----:B------:R-:W-:-:S05]  /*3fc90*/  @!P2 IMAD.MOV.U32 R23, RZ, RZ, R152 ;  /* 0x000000ffff17a224 */ /* 0x000fca00078e0098 */
[----:B------:R2:W3:Y:S04]  /*3fca0*/  @!P2 LDG.E.U16 R108, desc[UR4][R22.64] ;  /* 0x00000004166ca981 */ /* 0x0004e8000c1e1500 */
[----:B------:R-:W-:Y:S01]  /*3fcb0*/  STL [R1+0x25fc], R61 ;  /* 0x0025fc3d01007387 */ /* 0x000fe20000100800 */
[----:B------:R-:W-:Y:S01]  /*3fcc0*/  PRMT R59, RZ, 0x7610, R59 ;  /* 0x00007610ff3b7816 */ /* 0x000fe2000000003b */
[----:B--2---:R-:W-:Y:S02]  /*3fcd0*/  @!P2 IMAD.MOV.U32 R22, RZ, RZ, R45 ;  /* 0x000000ffff16a224 */ /* 0x004fe400078e002d */
[----:B------:R-:W-:-:S05]  /*3fce0*/  @!P2 IMAD.MOV.U32 R23, RZ, RZ, R47 ;  /* 0x000000ffff17a224 */ /* 0x000fca00078e002f */
[----:B------:R-:W2:Y:S04]  /*3fcf0*/  @!P2 LDG.E.U16 R59, desc[UR4][R22.64] ;  /* 0x00000004163ba981 */ /* 0x000ea8000c1e1500 */
[----:B------:R-:W-:Y:S04]  /*3fd00*/  STL [R1+0x2600], R128 ;  /* 0x0026008001007387 */ /* 0x000fe80000100800 */
[----:B------:R-:W2:Y:S04]  /*3fd10*/  LDL R44, [R1+0x1870] ;  /* 0x00187000012c7983 */ /* 0x000ea80000100800 */
[----:B----4-:R-:W-:Y:S04]  /*3fd20*/  STL [R1+0x2604], R84 ;  /* 0x0026045401007387 */ /* 0x010fe80000100800 */
[----:B------:R-:W4:Y:S04]  /*3fd30*/  LDL R27, [R1+0x1868] ;  /* 0x00186800011b7983 */ /* 0x000f280000100800 */
[----:B------:R-:W4:Y:S04]  /*3fd40*/  LDL R154, [R1+0x185c] ;  /* 0x00185c00019a7983 */ /* 0x000f280000100800 */
[----:B------:R-:W4:Y:S04]  /*3fd50*/  LDL R152, [R1+0x1860] ;  /* 0x0018600001987983 */ /* 0x000f280000100800 */
[----:B---3--:R-:W-:Y:S04]  /*3fd60*/  STL [R1+0x2608], R108 ;  /* 0x0026086c01007387 */ /* 0x008fe80000100800 */
[----:B------:R-:W3:Y:S01]  /*3fd70*/  LDL R23, [R1+0x186c] ;  /* 0x00186c0001177983 */ /* 0x000ee20000100800 */
[----:B------:R-:W-:-:S03]  /*3fd80*/  PRMT R28, RZ, 0x7610, R28 ;  /* 0x00007610ff1c7816 */ /* 0x000fc6000000001c */
[----:B------:R-:W4:Y:S04]  /*3fd90*/  LDL R47, [R1+0x1854] ;  /* 0x00185400012f7983 */ /* 0x000f280000100800 */
[----:B------:R-:W4:Y:S04]  /*3fda0*/  LDL R45, [R1+0x1858] ;  /* 0x00185800012d7983 */ /* 0x000f280000100800 */
[----:B--2---:R-:W-:Y:S01]  /*3fdb0*/  STL [R1+0x260c], R59 ;  /* 0x00260c3b01007387 */ /* 0x004fe20000100800 */
[----:B------:R-:W-:Y:S01]  /*3fdc0*/  @!P2 IMAD.MOV.U32 R22, RZ, RZ, R44 ;  /* 0x000000ffff16a224 */ /* 0x000fe200078e002c */
[----:B------:R-:W-:-:S02]  /*3fdd0*/  PRMT R12, RZ, 0x7610, R12 ;  /* 0x00007610ff0c7816 */ /* 0x000fc4000000000c */
[----:B------:R-:W2:Y:S04]  /*3fde0*/  LDL R44, [R1+0x184c] ;  /* 0x00184c00012c7983 */ /* 0x000ea80000100800 */
[----:B---3--:R4:W3:Y:S04]  /*3fdf0*/  @!P2 LDG.E.U16 R28, desc[UR4][R22.64] ;  /* 0x00000004161ca981 */ /* 0x0088e8000c1e1500 */
[----:B------:R-:W2:Y:S01]  /*3fe00*/  LDL R23, [R1+0x1864] ;  /* 0x0018640001177983 */ /* 0x000ea20000100800 */
[----:B----4-:R-:W-:Y:S01]  /*3fe10*/  @!P2 IMAD.MOV.U32 R22, RZ, RZ, R27 ;  /* 0x000000ffff16a224 */ /* 0x010fe200078e001b */
[----:B------:R-:W-:-:S04]  /*3fe20*/  PRMT R110, RZ, 0x7610, R110 ;  /* 0x00007610ff6e7816 */ /* 0x000fc8000000006e */
[----:B--2---:R0:W2:Y:S04]  /*3fe30*/  @!P2 LDG.E.U16 R12, desc[UR4][R22.64] ;  /* 0x00000004160ca981 */ /* 0x0040a8000c1e1500 */
[----:B---3--:R1:W-:Y:S04]  /*3fe40*/  STL [R1+0x864], R28 ;  /* 0x0008641c01007387 */ /* 0x0083e80000100800 */
[----:B------:R-:W3:Y:S04]  /*3fe50*/  LDL R27, [R1+0x1844] ;  /* 0x00184400011b7983 */ /* 0x000ee80000100800 */
[----:B-1----:R-:W4:Y:S01]  /*3fe60*/  LDL R28, [R1+0x1850] ;  /* 0x00185000011c7983 */ /* 0x002f220000100800 */
[----:B0-----:R-:W-:-:S02]  /*3fe70*/  @!P2 IMAD.MOV.U32 R22, RZ, RZ, R152 ;  /* 0x000000ffff16a224 */ /* 0x001fc400078e0098 */
[----:B------:R-:W-:Y:S01]  /*3fe80*/  @!P2 IMAD.MOV.U32 R23, RZ, RZ, R154 ;  /* 0x000000ffff17a224 */ /* 0x000fe200078e009a */
[----:B------:R-:W-:-:S04]  /*3fe90*/  PRMT R69, RZ, 0x7610, R69 ;  /* 0x00007610ff457816 */ /* 0x000fc80000000045 */
[----:B------:R0:W3:Y:S02]  /*3fea0*/  @!P2 LDG.E.U16 R110, desc[UR4][R22.64] ;  /* 0x00000004166ea981 */ /* 0x0000e4000c1e1500 */
[----:B0-----:R-:W-:Y:S02]  /*3feb0*/  @!P2 IMAD.MOV.U32 R22, RZ, RZ, R45 ;  /* 0x000000ffff16a224 */ /* 0x001fe400078e002d */
[----:B------:R-:W-:-:S05]  /*3fec0*/  @!P2 IMAD.MOV.U32 R23, RZ, RZ, R47 ;  /* 0x000000ffff17a224 */ /* 0x000fca00078e002f */
[----:B------:R4:W3:Y:S04]  /*3fed0*/  @!P2 LDG.E.U16 R69, desc[UR4][R22.64] ;  /* 0x000000041645a981 */ /* 0x0008e8000c1e1500 */
[----:B--2---:R0:W-:Y:S04]  /*3fee0*/  STL [R1+0x860], R12 ;  /* 0x0008600c01007387 */ /* 0x0041e80000100800 */
[----:B0-----:R-:W2:Y:S01]  /*3fef0*/  LDL R12, [R1+0x1848] ;  /* 0x00184800010c7983 */ /* 0x001ea20000100800 */
[----:B------:R-:W-:Y:S01]  /*3ff00*/  PRMT R133, RZ, 0x7610, R133 ;  /* 0x00007610ff857816 */ /* 0x000fe20000000085 */
[----:B----4-:R-:W-:-:S02]  /*3ff10*/  @!P2 IMAD.MOV.U32 R22, RZ, RZ, R28 ;  /* 0x000000ffff16a224 */ /* 0x010fc400078e001c */
[----:B------:R-:W-:-:S05]  /*3ff20*/  @!P2 IMAD.MOV.U32 R23, RZ, RZ, R44 ;  /* 0x000000ffff17a224 */ /* 0x000fca00078e002c */
[----:B------:R0:W4:Y:S04]  /*3ff30*/  @!P2 LDG.E.U16 R133, desc[UR4][R22.64] ;  /* 0x000000041685a981 */ /* 0x000128000c1e1500 */
[----:B---3--:R-:W-:Y:S04]  /*3ff40*/  STL [R1+0x2610], R110 ;  /* 0x0026106e01007387 */ /* 0x008fe80000100800 */
[----:B------:R-:W3:Y:S04]  /*3ff50*/  LDL R47, [R1+0x183c] ;  /* 0x00183c00012f7983 */ /* 0x000ee80000100800 */
[----:B------:R-:W3:Y:S01]  /*3ff60*/  LDL R45, [R1+0x1840] ;  /* 0x00184000012d7983 */ /* 0x000ee20000100800 */
[----:B------:R-:W-:Y:S01]  /*3ff70*/  PRMT R107, RZ, 0x7610, R107 ;  /* 0x00007610ff6b7816 */ /* 0x000fe2000000006b */
[----:B0-----:R-:W-:-:S02]  /*3ff80*/  @!P2 IMAD.MOV.U32 R23, RZ, RZ, R27 ;  /* 0x000000ffff17a224 */ /* 0x001fc400078e001b */
[----:B------:R-:W-:Y:S04]  /*3ff90*/  STL [R1+0x2614], R69 ;  /* 0x0026144501007387 */ /* 0x000fe80000100800 */
[----:B------:R-:W3:Y:S04]  /*3ffa0*/  LDL R154, [R1+0x182c] ;  /* 0x00182c00019a7983 */ /* 0x000ee80000100800 */
[----:B------:R-:W3:Y:S01]  /*3ffb0*/  LDL R44, [R1+0x1830] ;  /* 0x00183000012c7983 */ /* 0x000ee20000100800 */
[----:B--2---:R-:W-:-:S05]  /*3ffc0*/  @!P2 IMAD.MOV.U32 R22, RZ, RZ, R12 ;  /* 0x000000ffff16a224 */ /* 0x004fca00078e000c */
[----:B------:R3:W2:Y:S04]  /*3ffd0*/  @!P2 LDG.E.U16 R107, desc[UR4][R22.64] ;  /* 0x00000004166ba981 */ /* 0x0006a8000c1e1500 */
[----:B----4-:R-:W-:Y:S04]  /*3ffe0*/  STL [R1+0x2618], R133 ;  /* 0x0026188501007387 */ /* 0x010fe80000100800 */
[----:B------:R-:W4:Y:S04]  /*3fff0*/  LDL R152, [R1+0x1824] ;  /* 0x0018240001987983 */ /* 0x000f280000100800 */
[----:B------:R-:W4:Y:S01]  /*40000*/  LDL R12, [R1+0x1828] ;  /* 0x00182800010c7983 */ /* 0x000f220000100800 */
[----:B------:R-:W-:-:S03]  /*40010*/  PRMT R58, RZ, 0x7610, R58 ;  /* 0x00007610ff3a7816 */ /* 0x000fc6000000003a */
[----:B------:R-:W4:Y:S04]  /*40020*/  LDL R28, [R1+0x181c] ;  /* 0x00181c00011c7983 */ /* 0x000f280000100800 */
[----:B------:R-:W4:Y:S01]  /*40030*/  LDL R27, [R1+0x1820] ;  /* 0x00182000011b7983 */ /* 0x000f220000100800 */
[----:B---3--:R-:W-:Y:S02]  /*40040*/  @!P2 IMAD.MOV.U32 R22, RZ, RZ, R45 ;  /* 0x000000ffff16a224 */ /* 0x008fe400078e002d */
[----:B------:R-:W-:Y:S01]  /*40050*/  @!P2 IMAD.MOV.U32 R23, RZ, RZ, R47 ;  /* 0x000000ffff17a224 */ /* 0x000fe200078e002f */
[----:B------:R-:W-:-:S04]  /*40060*/  PRMT R43, RZ, 0x7610, R43 ;  /* 0x00007610ff2b7816 */ /* 0x000fc8000000002b */
[----:B------:R0:W3:Y:S02]  /*40070*/  @!P2 LDG.E.U16 R58, desc[UR4][R22.64] ;  /* 0x00000004163aa981 */ /* 0x0000e4000c1e1500 */
[----:B0-----:R-:W-:Y:S02]  /*40080*/  @!P2 IMAD.MOV.U32 R22, RZ, RZ, R44 ;  /* 0x000000ffff16a224 */ /* 0x001fe400078e002c */
[----:B------:R-:W-:-:S05]  /*40090*/  @!P2 IMAD.MOV.U32 R23, RZ, RZ, R154 ;  /* 0x000000ffff17a224 */ /* 0x000fca00078e009a */
[----:B------:R4:W3:Y:S04]  /*400a0*/  @!P2 LDG.E.U16 R43, desc[UR4][R22.64] ;  /* 0x00000004162ba981 */ /* 0x0008e8000c1e1500 */
[----:B--2---:R-:W-:Y:S04]  /*400b0*/  STL [R1+0x261c], R107 ;  /* 0x00261c6b01007387 */ /* 0x004fe80000100800 */
[----:B------:R-:W2:Y:S04]  /*400c0*/  LDL R47, [R1+0x1814] ;  /* 0x00181400012f7983 */ /* 0x000ea80000100800 */
[----:B------:R-:W2:Y:S01]  /*400d0*/  LDL R45, [R1+0x1818] ;  /* 0x00181800012d7983 */ /* 0x000ea20000100800 */
[----:B------:R-:W-:Y:S01]  /*400e0*/  PRMT R0, RZ, 0x7610, R0 ;  /* 0x00007610ff007816 */ /* 0x000fe20000000000 */
[----:B----4-:R-:W-:-:S02]  /*400f0*/  @!P2 IMAD.MOV.U32 R22, RZ, RZ, R12 ;  /* 0x000000ffff16a224 */ /* 0x010fc400078e000c */
[----:B------:R-:W-:-:S05]  /*40100*/  @!P2 IMAD.MOV.U32 R23, RZ, RZ, R152 ;  /* 0x000000ffff17a224 */ /* 0x000fca00078e0098 */
[----:B------:R0:W4:Y:S01]  /*40110*/  @!P2 LDG.E.U16 R0, desc[UR4][R22.64] ;  /* 0x000000041600a981 */ /* 0x000122000c1e1500 */
[----:B------:R-:W-:Y:S02]  /*40120*/  PRMT R83, RZ, 0x7610, R83 ;  /* 0x00007610ff537816 */ /* 0x000fe40000000053 */
[----:B------:R-:W-:Y:S01]  /*40130*/  PRMT R118, RZ, 0x7610, R118 ;  /* 0x00007610ff767816 */ /* 0x000fe20000000076 */
[----:B0-----:R-:W-:Y:S02]  /*40140*/  @!P2 IMAD.MOV.U32 R22, RZ, RZ, R27 ;  /* 0x000000ffff16a224 */ /* 0x001fe400078e001b */
[----:B------:R-:W-:Y:S01]  /*40150*/  @!P2 IMAD.MOV.U32 R23, RZ, RZ, R28 ;  /* 0x000000ffff17a224 */ /* 0x000fe200078e001c */
[----:B---3--:R-:W-:Y:S04]  /*40160*/  STL [R1+0x2620], R58 ;  /* 0x0026203a01007387 */ /* 0x008fe80000100800 */
[----:B------:R-:W3:Y:S04]  /*40170*/  LDL R44, [R1+0x180c] ;  /* 0x00180c00012c7983 */ /* 0x000ee80000100800 */
[----:B------:R2:W3:Y:S04]  /*40180*/  @!P2 LDG.E.U16 R83, desc[UR4][R22.64] ;  /* 0x000000041653a981 */ /* 0x0004e8000c1e1500 */
[----:B------:R0:W-:Y:S04]  /*40190*/  STL [R1+0x848], R43 ;  /* 0x0008482b01007387 */ /* 0x0001e80000100800 */
[----:B------:R-:W3:Y:S04]  /*401a0*/  LDL R12, [R1+0x1804] ;  /* 0x00180400010c7983 */ /* 0x000ee80000100800 */
[----:B0-----:R-:W3:Y:S01]  /*401b0*/  LDL R43, [R1+0x1810] ;  /* 0x00181000012b7983 */ /* 0x001ee20000100800 */
[----:B--2---:R-:W-:-:S02]  /*401c0*/  @!P2 IMAD.MOV.U32 R23, RZ, RZ, R47 ;  /* 0x000000ffff17a224 */ /* 0x004fc400078e002f */
[----:B------:R-:W-:-:S05]  /*401d0*/  @!P2 IMAD.MOV.U32 R22, RZ, RZ, R45 ;  /* 0x000000ffff16a224 */ /* 0x000fca00078e002d */
[----:B------:R0:W2:Y:S04]  /*401e0*/  @!P2 LDG.E.U16 R118, desc[UR4][R22.64] ;  /* 0x000000041676a981 */ /* 0x0000a8000c1e1500 */
[----:B----4-:R1:W-:Y:S04]  /*401f0*/  STL [R1+0x844], R0 ;  /* 0x0008440001007387 */ /* 0x0103e80000100800 */
[----:B------:R-:W4:Y:S04]  /*40200*/  LDL R28, [R1+0x17fc] ;  /* 0x0017fc00011c7983 */ /* 0x000f280000100800 */
[----:B------:R-:W4:Y:S04]  /*40210*/  LDL R27, [R1+0x1800] ;  /* 0x00180000011b7983 */ /* 0x000f280000100800 */
[----:B-1----:R-:W4:Y:S04]  /*40220*/  LDL R0, [R1+0x1808] ;  /* 0x0018080001007983 */ /* 0x002f280000100800 */
[----:B---3--:R-:W-:Y:S01]  /*40230*/  STL [R1+0x2624], R83 ;  /* 0x0026245301007387 */ /* 0x008fe20000100800 */
[----:B0-----:R-:W-:-:S03]  /*40240*/  @!P2 IMAD.MOV.U32 R22, RZ, RZ, R43 ;  /* 0x000000ffff16a224 */ /* 0x001fc600078e002b */
[----:B--2---:R-:W-:Y:S04]  /*40250*/  STL [R1+0x2628], R118 ;  /* 0x0026287601007387 */ /* 0x004fe80000100800 */
[----:B------:R-:W2:Y:S04]  /*40260*/  LDL R47, [R1+0x17ec] ;  /* 0x0017ec00012f7983 */ /* 0x000ea80000100800 */
[----:B------:R-:W3:Y:S01]  /*40270*/  LDL R43, [R1+0x17f0] ;  /* 0x0017f000012b7983 */ /* 0x000ee20000100800 */
[----:B------:R-:W-:Y:S01]  /*40280*/  PRMT R85, RZ, 0x7610, R85 ;  /* 0x00007610ff557816 */ /* 0x000fe20000000055 */
[----:B------:R-:W-:Y:S01]  /*40290*/  @!P2 IMAD.MOV.U32 R23, RZ, RZ, R44 ;  /* 0x000000ffff17a224 */ /* 0x000fe200078e002c */
[----:B------:R-:W-:-:S04]  /*402a0*/  PRMT R106, RZ, 0x7610, R106 ;  /* 0x00007610ff6a7816 */ /* 0x000fc8000000006a */
[----:B------:R4:W3:Y:S02]  /*402b0*/  @!P2 LDG.E.U16 R85, desc[UR4][R22.64] ;  /* 0x000000041655a981 */ /* 0x0008e4000c1e1500 */
[----:B----4-:R-:W-:Y:S02]  /*402c0*/  @!P2 IMAD.MOV.U32 R22, RZ, RZ, R0 ;  /* 0x000000ffff16a224 */ /* 0x010fe400078e0000 */
[----:B------:R-:W-:-:S05]  /*402d0*/  @!P2 IMAD.MOV.U32 R23, RZ, RZ, R12 ;  /* 0x000000ffff17a224 */ /* 0x000fca00078e000c */
[----:B------:R0:W4:Y:S01]  /*402e0*/  @!P2 LDG.E.U16 R106, desc[UR4][R22.64] ;  /* 0x00000004166aa981 */ /* 0x000122000c1e1500 */
[----:B------:R-:W-:Y:S02]  /*402f0*/  PRMT R57, RZ, 0x7610, R57 ;  /* 0x00007610ff397816 */ /* 0x000fe40000000039 */
[----:B------:R-:W-:Y:S01]  /*40300*/  PRMT R25, RZ, 0x7610, R25 ;  /* 0x00007610ff197816 */ /* 0x000fe20000000019 */
[----:B0-----:R-:W-:Y:S02]  /*40310*/  @!P2 IMAD.MOV.U32 R22, RZ, RZ, R27 ;  /* 0x000000ffff16a224 */ /* 0x001fe400078e001b */
[----:B------:R-:W-:-:S05]  /*40320*/  @!P2 IMAD.MOV.U32 R23, RZ, RZ, R28 ;  /* 0x000000ffff17a224 */ /* 0x000fca00078e001c */
[----:B------:R2:W4:Y:S02]  /*40330*/  @!P2 LDG.E.U16 R57, desc[UR4][R22.64] ;  /* 0x000000041639a981 */ /* 0x000524000c1e1500 */
[----:B--2---:R-:W-:Y:S02]  /*40340*/  @!P2 IMAD.MOV.U32 R23, RZ, RZ, R47 ;  /* 0x000000ffff17a224 */ /* 0x004fe400078e002f */
[----:B---3--:R-:W-:-:S05]  /*40350*/  @!P2 IMAD.MOV.U32 R22, RZ, RZ, R43 ;  /* 0x000000ffff16a224 */ /* 0x008fca00078e002b */
[----:B------:R-:W2:Y:S04]  /*40360*/  @!P2 LDG.E.U16 R25, desc[UR4][R22.64] ;  /* 0x000000041619a981 */ /* 0x000ea8000c1e1500 */
[----:B------:R-:W-:Y:S04]  /*40370*/  STL [R1+0x262c], R85 ;  /* 0x00262c5501007387 */ /* 0x000fe80000100800 */
[----:B------:R-:W3:Y:S04]  /*40380*/  LDL R12, [R1+0x17e4] ;  /* 0x0017e400010c7983 */ /* 0x000ee80000100800 */
[----:B------:R-:W3:Y:S04]  /*40390*/  LDL R0, [R1+0x17e8] ;  /* 0x0017e80001007983 */ /* 0x000ee80000100800 */
[----:B----4-:R-:W-:Y:S04]  /*403a0*/  STL [R1+0x2630], R106 ;  /* 0x0026306a01007387 */ /* 0x010fe80000100800 */
[----:B------:R-:W4:Y:S04]  /*403b0*/  LDL R45, [R1+0x17dc] ;  /* 0x0017dc00012d7983 */ /* 0x000f280000100800 */
[----:B------:R-:W4:Y:S04]  /*403c0*/  LDL R44, [R1+0x17e0] ;  /* 0x0017e000012c7983 */ /* 0x000f280000100800 */
[----:B------:R-:W4:Y:S04]  /*403d0*/  LDL R28, [R1+0x17d4] ;  /* 0x0017d400011c7983 */ /* 0x000f280000100800 */
[----:B------:R-:W4:Y:S04]  /*403e0*/  LDL R27, [R1+0x17d8] ;  /* 0x0017d800011b7983 */ /* 0x000f280000100800 */
[----:B------:R-:W-:Y:S04]  /*403f0*/  STL [R1+0x2634], R57 ;  /* 0x0026343901007387 */ /* 0x000fe80000100800 */
[----:B------:R-:W4:Y:S04]  /*40400*/  LDL R43, [R1+0x17cc] ;  /* 0x0017cc00012b7983 */ /* 0x000f280000100800 */
[----:B--2---:R0:W-:Y:S04]  /*40410*/  STL [R1+0x82c], R25 ;  /* 0x00082c1901007387 */ /* 0x0041e80000100800 */
[----:B0-----:R-:W2:Y:S01]  /*40420*/  LDL R25, [R1+0x17d0] ;  /* 0x0017d00001197983 */ /* 0x001ea20000100800 */
[----:B------:R-:W-:Y:S01]  /*40430*/  PRMT R57, RZ, 0x7610, R57 ;  /* 0x00007610ff397816 */ /* 0x000fe20000000039 */
[----:B---3--:R-:W-:-:S02]  /*40440*/  @!P2 IMAD.MOV.U32 R22, RZ, RZ, R0 ;  /* 0x000000ffff16a224 */ /* 0x008fc400078e0000 */
[----:B------:R-:W-:Y:S01]  /*40450*/  @!P2 IMAD.MOV.U32 R23, RZ, RZ, R12 ;  /* 0x000000ffff17a224 */ /* 0x000fe200078e000c */
[----:B------:R-:W-:Y:S02]  /*40460*/  PRMT R68, RZ, 0x7610, R68 ;  /* 0x00007610ff447816 */ /* 0x000fe40000000044 */
[----:B------:R-:W-:Y:S02]  /*40470*/  PRMT R79, RZ, 0x7610, R79 ;  /* 0x00007610ff4f7816 */ /* 0x000fe4000000004f */
[----:B------:R-:W-:Y:S01]  /*40480*/  PRMT R134, RZ, 0x7610, R134 ;  /* 0x00007610ff867816 */ /* 0x000fe20000000086 */
[----:B------:R-:W3:Y:S04]  /*40490*/  LDL R12, [R1+0x17c4] ;  /* 0x0017c400010c7983 */ /* 0x000ee80000100800 */
[----:B------:R4:W3:Y:S04]  /*404a0*/  @!P2 LDG.E.U16 R57, desc[UR4][R22.64] ;  /* 0x000000041639a981 */ /* 0x0008e8000c1e1500 */
[----:B------:R-:W3:Y:S01]  /*404b0*/  LDL R0, [R1+0x17c8] ;  /* 0x0017c80001007983 */ /* 0x000ee20000100800 */
[----:B----4-:R-:W-:-:S02]  /*404c0*/  @!P2 IMAD.MOV.U32 R22, RZ, RZ, R44 ;  /* 0x000000ffff16a224 */ /* 0x010fc400078e002c */
[----:B------:R-:W-:-:S05]  /*404d0*/  @!P2 IMAD.MOV.U32 R23, RZ, RZ, R45 ;  /* 0x000000ffff17a224 */ /* 0x000fca00078e002d */
[----:B------:R0:W4:Y:S02]  /*404e0*/  @!P2 LDG.E.U16 R68, desc[UR4][R22.64] ;  /* 0x000000041644a981 */ /* 0x000124000c1e1500 */
[----:B0-----:R-:W-:Y:S02]  /*404f0*/  @!P2 IMAD.MOV.U32 R22, RZ, RZ, R27 ;  /* 0x000000ffff16a224 */ /* 0x001fe400078e001b */
[----:B------:R-:W-:-:S05]  /*40500*/  @!P2 IMAD.MOV.U32 R23, RZ, RZ, R28 ;  /* 0x000000ffff17a224 */ /* 0x000fca00078e001c */
[----:B------:R0:W4:Y:S02]  /*40510*/  @!P2 LDG.E.U16 R79, desc[UR4][R22.64] ;  /* 0x00000004164fa981 */ /* 0x000124000c1e1500 */
[----:B0-----:R-:W-:Y:S02]  /*40520*/  @!P2 IMAD.MOV.U32 R23, RZ, RZ, R43 ;  /* 0x000000ffff17a224 */ /* 0x001fe400078e002b */
[----:B--2---:R-:W-:-:S05]  /*40530*/  @!P2 IMAD.MOV.U32 R22, RZ, RZ, R25 ;  /* 0x000000ffff16a224 */ /* 0x004fca00078e0019 */
[----:B------:R-:W2:Y:S04]  /*40540*/  @!P2 LDG.E.U16 R134, desc[UR4][R22.64] ;  /* 0x000000041686a981 */ /* 0x000ea8000c1e1500 */
[----:B---3--:R-:W-:Y:S04]  /*40550*/  STL [R1+0x263c], R57 ;  /* 0x00263c3901007387 */ /* 0x008fe80000100800 */
[----:B----4-:R-:W-:Y:S04]  /*40560*/  STL [R1+0x2640], R68 ;  /* 0x0026404401007387 */ /* 0x010fe80000100800 */
[----:B------:R-:W3:Y:S04]  /*40570*/  LDL R28, [R1+0x17bc] ;  /* 0x0017bc00011c7983 */ /* 0x000ee80000100800 */
[----:B------:R-:W4:Y:S04]  /*40580*/  LDL R27, [R1+0x17c0] ;  /* 0x0017c000011b7983 */ /* 0x000f280000100800 */
[----:B------:R-:W-:Y:S04]  /*40590*/  STL [R1+0x2644], R79 ;  /* 0x0026444f01007387 */ /* 0x000fe80000100800 */
[----:B------:R-:W4:Y:S04]  /*405a0*/  LDL R45, [R1+0x17ac] ;  /* 0x0017ac00012d7983 */ /* 0x000f280000100800 */
[----:B------:R-:W4:Y:S04]  /*405b0*/  LDL R25, [R1+0x17b0] ;  /* 0x0017b00001197983 */ /* 0x000f280000100800 */
[----:B--2---:R-:W-:Y:S04]  /*405c0*/  STL [R1+0x2648], R134 ;  /* 0x0026488601007387 */ /* 0x004fe80000100800 */
[----:B------:R-:W2:Y:S04]  /*405d0*/  LDL R44, [R1+0x17a4] ;  /* 0x0017a400012c7983 */ /* 0x000ea80000100800 */
[----:B------:R-:W2:Y:S01]  /*405e0*/  LDL R43, [R1+0x17a8] ;  /* 0x0017a800012b7983 */ /* 0x000ea20000100800 */
[----:B------:R-:W-:Y:S01]  /*405f0*/  PRMT R105, RZ, 0x7610, R105 ;  /* 0x00007610ff697816 */ /* 0x000fe20000000069 */
[----:B------:R-:W-:-:S02]  /*40600*/  @!P2 IMAD.MOV.U32 R22, RZ, RZ, R0 ;  /* 0x000000ffff16a224 */ /* 0x000fc400078e0000 */
[----:B------:R-:W-:Y:S01]  /*40610*/  @!P2 IMAD.MOV.U32 R23, RZ, RZ, R12 ;  /* 0x000000ffff17a224 */ /* 0x000fe200078e000c */
[----:B------:R-:W-:Y:S01]  /*40620*/  PRMT R56, RZ, 0x7610, R56 ;  /* 0x00007610ff387816 */ /* 0x000fe20000000038 */
[----:B------:R-:W2:Y:S04]  /*40630*/  LDL R12, [R1+0x179c] ;  /* 0x00179c00010c7983 */ /* 0x000ea80000100800 */
[----:B------:R3:W2:Y:S04]  /*40640*/  @!P2 LDG.E.U16 R105, desc[UR4][R22.64] ;  /* 0x000000041669a981 */ /* 0x0006a8000c1e1500 */
[----:B------:R-:W2:Y:S01]  /*40650*/  LDL R0, [R1+0x17a0] ;  /* 0x0017a00001007983 */ /* 0x000ea20000100800 */
[----:B------:R-:W-:Y:S01]  /*40660*/  PRMT R29, RZ, 0x7610, R29 ;  /* 0x00007610ff1d7816 */ /* 0x000fe2000000001d */
[----:B---3--:R-:W-:-:S02]  /*40670*/  @!P2 IMAD.MOV.U32 R23, RZ, RZ, R28 ;  /* 0x000000ffff17a224 */ /* 0x008fc400078e001c */
[----:B----4-:R-:W-:-:S05]  /*40680*/  @!P2 IMAD.MOV.U32 R22, RZ, RZ, R27 ;  /* 0x000000ffff16a224 */ /* 0x010fca00078e001b */
[----:B------:R0:W3:Y:S02]  /*40690*/  @!P2 LDG.E.U16 R56, desc[UR4][R22.64] ;  /* 0x000000041638a981 */ /* 0x0000e4000c1e1500 */
[----:B0-----:R-:W-:Y:S02]  /*406a0*/  @!P2 IMAD.MOV.U32 R23, RZ, RZ, R45 ;  /* 0x000000ffff17a224 */ /* 0x001fe400078e002d */
[----:B------:R-:W-:-:S05]  /*406b0*/  @!P2 IMAD.MOV.U32 R22, RZ, RZ, R25 ;  /* 0x000000ffff16a224 */ /* 0x000fca00078e0019 */
[----:B------:R2:W4:Y:S01]  /*406c0*/  @!P2 LDG.E.U16 R29, desc[UR4][R22.64] ;  /* 0x00000004161da981 */ /* 0x000522000c1e1500 */
[----:B------:R-:W-:Y:S01]  /*406d0*/  PRMT R106, RZ, 0x7610, R106 ;  /* 0x00007610ff6a7816 */ /* 0x000fe2000000006a */
[----:B--2---:R-:W-:Y:S02]  /*406e0*/  @!P2 IMAD.MOV.U32 R23, RZ, RZ, R44 ;  /* 0x000000ffff17a224 */ /* 0x004fe400078e002c */
[----:B------:R-:W-:-:S05]  /*406f0*/  @!P2 IMAD.MOV.U32 R22, RZ, RZ, R43 ;  /* 0x000000ffff16a224 */ /* 0x000fca00078e002b */
[----:B------:R0:W2:Y:S04]  /*40700*/  @!P2 LDG.E.U16 R106, desc[UR4][R22.64] ;  /* 0x00000004166aa981 */ /* 0x0000a8000c1e1500 */
[----:B------:R-:W-:Y:S04]  /*40710*/  STL [R1+0x264c], R105 ;  /* 0x00264c6901007387 */ /* 0x000fe80000100800 */
[----:B------:R-:W2:Y:S04]  /*40720*/  LDL R28, [R1+0x1794] ;  /* 0x00179400011c7983 */ /* 0x000ea80000100800 */
[----:B------:R-:W2:Y:S01]  /*40730*/  LDL R27, [R1+0x1798] ;  /* 0x00179800011b7983 */ /* 0x000ea20000100800 */
[----:B------:R-:W-:Y:S01]  /*40740*/  PRMT R62, RZ, 0x7610, R62 ;  /* 0x00007610ff3e7816 */ /* 0x000fe2000000003e */
[----:B0-----:R-:W-:-:S02]  /*40750*/  @!P2 IMAD.MOV.U32 R22, RZ, RZ, R0 ;  /* 0x000000ffff16a224 */ /* 0x001fc400078e0000 */
[----:B------:R-:W-:-:S05]  /*40760*/  @!P2 IMAD.MOV.U32 R23, RZ, RZ, R12 ;  /* 0x000000ffff17a224 */ /* 0x000fca00078e000c */
[----:B------:R0:W2:Y:S04]  /*40770*/  @!P2 LDG.E.U16 R62, desc[UR4][R22.64] ;  /* 0x00000004163ea981 */ /* 0x0000a8000c1e1500 */
[----:B---3--:R-:W-:Y:S04]  /*40780*/  STL [R1+0x2650], R56 ;  /* 0x0026503801007387 */ /* 0x008fe80000100800 */
[----:B------:R-:W3:Y:S04]  /*40790*/  LDL R25, [R1+0x1790] ;  /* 0x0017900001197983 */ /* 0x000ee80000100800 */
[----:B----4-:R1:W-:Y:S04]  /*407a0*/  STL [R1+0x810], R29 ;  /* 0x0008101d01007387 */ /* 0x0103e80000100800 */
[----:B-1----:R-:W4:Y:S04]  /*407b0*/  LDL R29, [R1+0x178c] ;  /* 0x00178c00011d7983 */ /* 0x002f280000100800 */
[----:B--2---:R-:W-:Y:S04]  /*407c0*/  STL [R1+0x2654], R106 ;  /* 0x0026546a01007387 */ /* 0x004fe80000100800 */
[----:B------:R-:W2:Y:S04]  /*407d0*/  LDL R12, [R1+0x1784] ;  /* 0x00178400010c7983 */ /* 0x000ea80000100800 */
[----:B------:R-:W2:Y:S01]  /*407e0*/  LDL R0, [R1+0x1788] ;  /* 0x0017880001007983 */ /* 0x000ea20000100800 */
[----:B------:R-:W-:Y:S01]  /*407f0*/  PRMT R70, RZ, 0x7610, R70 ;  /* 0x00007610ff467816 */ /* 0x000fe20000000046 */
[----:B0-----:R-:W-:-:S02]  /*40800*/  @!P2 IMAD.MOV.U32 R22, RZ, RZ, R27 ;  /* 0x000000ffff16a224 */ /* 0x001fc400078e001b */
[----:B------:R-:W-:-:S05]  /*40810*/  @!P2 IMAD.MOV.U32 R23, RZ, RZ, R28 ;  /* 0x000000ffff17a224 */ /* 0x000fca00078e001c */
[----:B------:R3:W2:Y:S01]  /*40820*/  @!P2 LDG.E.U16 R70, desc[UR4][R22.64] ;  /* 0x000000041646a981 */ /* 0x0006a2000c1e1500 */
[----:B------:R-:W-:-:S03]  /*40830*/  PRMT R86, RZ, 0x7610, R86 ;  /* 0x00007610ff567816 */ /* 0x000fc60000000056 */
[----:B------:R-:W-:Y:S04]  /*40840*/  STL [R1+0x2658], R62 ;  /* 0x0026583e01007387 */ /* 0x000fe80000100800 */
[----:B------:R-:W2:Y:S04]  /*40850*/  LDL R28, [R1+0x177c] ;  /* 0x00177c00011c7983 */ /* 0x000ea80000100800 */
[----:B------:R-:W2:Y:S01]  /*40860*/  LDL R27, [R1+0x1780] ;  /* 0x00178000011b7983 */ /* 0x000ea20000100800 */
[----:B---3--:R-:W-:Y:S01]  /*40870*/  @!P2 IMAD.MOV.U32 R22, RZ, RZ, R25 ;  /* 0x000000ffff16a224 */ /* 0x008fe200078e0019 */
[----:B------:R-:W-:Y:S01]  /*40880*/  PRMT R104, RZ, 0x7610, R104 ;  /* 0x00007610ff687816 */ /* 0x000fe20000000068 */
[----:B----4-:R-:W-:-:S05]  /*40890*/  @!P2 IMAD.MOV.U32 R23, RZ, RZ, R29 ;  /* 0x000000ffff17a224 */ /* 0x010fca00078e001d */
[----:B------:R2:W3:Y:S02]  /*408a0*/  @!P2 LDG.E.U16 R86, desc[UR4][R22.64] ;  /* 0x000000041656a981 */ /* 0x0004e4000c1e1500 */
[----:B--2---:R-:W-:Y:S02]  /*408b0*/  @!P2 IMAD.MOV.U32 R23, RZ, RZ, R12 ;  /* 0x000000ffff17a224 */ /* 0x004fe400078e000c */
[----:B------:R-:W-:-:S05]  /*408c0*/  @!P2 IMAD.MOV.U32 R22, RZ, RZ, R0 ;  /* 0x000000ffff16a224 */ /* 0x000fca00078e0000 */
[----:B------:R0:W2:Y:S04]  /*408d0*/  @!P2 LDG.E.U16 R104, desc[UR4][R22.64] ;  /* 0x000000041668a981 */ /* 0x0000a8000c1e1500 */
[----:B------:R-:W-:Y:S04]  /*408e0*/  STL [R1+0x265c], R70 ;  /* 0x00265c4601007387 */ /* 0x000fe80000100800 */
[----:B------:R-:W4:Y:S04]  /*408f0*/  LDL R44, [R1+0x176c] ;  /* 0x00176c00012c7983 */ /* 0x000f280000100800 */
[----:B------:R-:W4:Y:S01]  /*40900*/  LDL R43, [R1+0x1770] ;  /* 0x00177000012b7983 */ /* 0x000f220000100800 */
[----:B------:R-:W-:-:S03]  /*40910*/  PRMT R55, RZ, 0x7610, R55 ;  /* 0x00007610ff377816 */ /* 0x000fc60000000037 */
[----:B------:R-:W4:Y:S04]  /*40920*/  LDL R29, [R1+0x1764] ;  /* 0x00176400011d7983 */ /* 0x000f280000100800 */
[----:B------:R-:W4:Y:S01]  /*40930*/  LDL R25, [R1+0x1768] ;  /* 0x0017680001197983 */ /* 0x000f220000100800 */
[----:B0-----:R-:W-:Y:S02]  /*40940*/  @!P2 IMAD.MOV.U32 R23, RZ, RZ, R28 ;  /* 0x000000ffff17a224 */ /* 0x001fe400078e001c */
[----:B------:R-:W-:-:S05]  /*40950*/  @!P2 IMAD.MOV.U32 R22, RZ, RZ, R27 ;  /* 0x000000ffff16a224 */ /* 0x000fca00078e001b */
[----:B------:R4:W4:Y:S04]  /*40960*/  @!P2 LDG.E.U16 R55, desc[UR4][R22.64] ;  /* 0x000000041637a981 */ /* 0x000928000c1e1500 */
[----:B---3--:R-:W-:Y:S04]  /*40970*/  STL [R1+0x2660], R86 ;  /* 0x0026605601007387 */ /* 0x008fe80000100800 */
[----:B------:R-:W3:Y:S04]  /*40980*/  LDL R12, [R1+0x175c] ;  /* 0x00175c00010c7983 */ /* 0x000ee80000100800 */
[----:B------:R-:W3:Y:S04]  /*40990*/  LDL R0, [R1+0x1760] ;  /* 0x0017600001007983 */ /* 0x000ee80000100800 */
[----:B--2---:R-:W-:Y:S04]  /*409a0*/  STL [R1+0x2664], R104 ;  /* 0x0026646801007387 */ /* 0x004fe80000100800 */
[----:B------:R-:W2:Y:S04]  /*409b0*/  LDL R28, [R1+0x1754] ;  /* 0x00175400011c7983 */ /* 0x000ea80000100800 */
[----:B------:R-:W2:Y:S01]  /*409c0*/  LDL R27, [R1+0x1758] ;  /* 0x00175800011b7983 */ /* 0x000ea20000100800 */
[----:B------:R-:W-:Y:S01]  /*409d0*/  PRMT R30, RZ, 0x7610, R30 ;  /* 0x00007610ff1e7816 */ /* 0x000fe2000000001e */
[----:B----4-:R-:W-:-:S02]  /*409e0*/  @!P2 IMAD.MOV.U32 R22, RZ, RZ, R43 ;  /* 0x000000ffff16a224 */ /* 0x010fc400078e002b */
[----:B------:R-:W-:Y:S01]  /*409f0*/  @!P2 IMAD.MOV.U32 R23, RZ, RZ, R44 ;  /* 0x000000ffff17a224 */ /* 0x000fe200078e002c */
[----:B------:R-:W-:-:S04]  /*40a00*/  PRMT R85, RZ, 0x7610, R85 ;  /* 0x00007610ff557816 */ /* 0x000fc80000000055 */
[----:B------:R0:W4:Y:S01]  /*40a10*/  @!P2 LDG.E.U16 R30, desc[UR4][R22.64] ;  /* 0x00000004161ea981 */ /* 0x000122000c1e1500 */
[----:B------:R-:W-:-:S03]  /*40a20*/  PRMT R111, RZ, 0x7610, R111 ;  /* 0x00007610ff6f7816 */ /* 0x000fc6000000006f */
[----:B------:R-:W-:Y:S04]  /*40a30*/  STL [R1+0x2668], R55 ;  /* 0x0026683701007387 */ /* 0x000fe80000100800 */
[----:B------:R-:W4:Y:S01]  /*40a40*/  LDL R43, [R1+0x174c] ;  /* 0x00174c00012b7983 */ /* 0x000f220000100800 */
[----:B0-----:R-:W-:Y:S02]  /*40a50*/  @!P2 IMAD.MOV.U32 R22, RZ, RZ, R25 ;  /* 0x000000ffff16a224 */ /* 0x001fe400078e0019 */
[----:B------:R-:W-:Y:S01]  /*40a60*/  @!P2 IMAD.MOV.U32 R23, RZ, RZ, R29 ;  /* 0x000000ffff17a224 */ /* 0x000fe200078e001d */
[----:B------:R-:W4:Y:S04]  /*40a70*/  LDL R25, [R1+0x1750] ;  /* 0x0017500001197983 */ /* 0x000f280000100800 */
[----:B------:R3:W4:Y:S01]  /*40a80*/  @!P2 LDG.E.U16 R85, desc[UR4][R22.64] ;  /* 0x000000041655a981 */ /* 0x000722000c1e1500 */
[----:B------:R-:W-:Y:S01]  /*40a90*/  PRMT R119, RZ, 0x7610, R119 ;  /* 0x00007610ff777816 */ /* 0x000fe20000000077 */
[----:B---3--:R-:W-:-:S02]  /*40aa0*/  @!P2 IMAD.MOV.U32 R23, RZ, RZ, R12 ;  /* 0x000000ffff17a224 */ /* 0x008fc400078e000c */
[----:B------:R-:W-:-:S05]  /*40ab0*/  @!P2 IMAD.MOV.U32 R22, RZ, RZ, R0 ;  /* 0x000000ffff16a224 */ /* 0x000fca00078e0000 */
[----:B------:R2:W3:Y:S02]  /*40ac0*/  @!P2 LDG.E.U16 R111, desc[UR4][R22.64] ;  /* 0x00000004166fa981 */ /* 0x0004e4000c1e1500 */
[----:B--2---:R-:W-:Y:S02]  /*40ad0*/  @!P2 IMAD.MOV.U32 R23, RZ, RZ, R28 ;  /* 0x000000ffff17a224 */ /* 0x004fe400078e001c */
[----:B------:R-:W-:-:S05]  /*40ae0*/  @!P2 IMAD.MOV.U32 R22, RZ, RZ, R27 ;  /* 0x000000ffff16a224 */ /* 0x000fca00078e001b */
[----:B------:R4:W2:Y:S01]  /*40af0*/  @!P2 LDG.E.U16 R119, desc[UR4][R22.64] ;  /* 0x000000041677a981 */ /* 0x0008a2000c1e1500 */
[----:B------:R-:W-:Y:S01]  /*40b00*/  PRMT R135, RZ, 0x7610, R135 ;  /* 0x00007610ff877816 */ /* 0x000fe20000000087 */
[----:B----4-:R-:W-:Y:S02]  /*40b10*/  @!P2 IMAD.MOV.U32 R23, RZ, RZ, R43 ;  /* 0x000000ffff17a224 */ /* 0x010fe400078e002b */
[----:B------:R-:W-:Y:S01]  /*40b20*/  @!P2 IMAD.MOV.U32 R22, RZ, RZ, R25 ;  /* 0x000000ffff16a224 */ /* 0x000fe200078e0019 */
[----:B------:R-:W-:Y:S04]  /*40b30*/  STL [R1+0x266c], R85 ;  /* 0x00266c5501007387 */ /* 0x000fe80000100800 */
[----:B------:R-:W4:Y:S04]  /*40b40*/  LDL R12, [R1+0x1744] ;  /* 0x00174400010c7983 */ /* 0x000f280000100800 */
[----:B------:R-:W4:Y:S04]  /*40b50*/  LDL R0, [R1+0x1748] ;  /* 0x0017480001007983 */ /* 0x000f280000100800 */
[----:B------:R4:W4:Y:S04]  /*40b60*/  @!P2 LDG.E.U16 R135, desc[UR4][R22.64] ;  /* 0x000000041687a981 */ /* 0x000928000c1e1500 */
[----:B---3--:R-:W-:Y:S04]  /*40b70*/  STL [R1+0x2670], R111 ;  /* 0x0026706f01007387 */ /* 0x008fe80000100800 */
[----:B------:R0:W-:Y:S04]  /*40b80*/  STL [R1+0x7f4], R30 ;  /* 0x0007f41e01007387 */ /* 0x0001e80000100800 */
[----:B------:R-:W3:Y:S04]  /*40b90*/  LDL R29, [R1+0x1740] ;  /* 0x00174000011d7983 */ /* 0x000ee80000100800 */
[----:B------:R-:W3:Y:S04]  /*40ba0*/  LDL R28, [R1+0x172c] ;  /* 0x00172c00011c7983 */ /* 0x000ee80000100800 */
[----:B------:R-:W3:Y:S04]  /*40bb0*/  LDL R27, [R1+0x1730] ;  /* 0x00173000011b7983 */ /* 0x000ee80000100800 */
[----:B0-----:R-:W3:Y:S04]  /*40bc0*/  LDL R30, [R1+0x173c] ;  /* 0x00173c00011e7983 */ /* 0x001ee80000100800 */
[----:B--2---:R-:W-:Y:S04]  /*40bd0*/  STL [R1+0x2674], R119 ;  /* 0x0026747701007387 */ /* 0x004fe80000100800 */
[----:B------:R-:W2:Y:S04]  /*40be0*/  LDL R43, [R1+0x1724] ;  /* 0x00172400012b7983 */ /* 0x000ea80000100800 */
[----:B------:R-:W2:Y:S01]  /*40bf0*/  LDL R25, [R1+0x1728] ;  /* 0x0017280001197983 */ /* 0x000ea20000100800 */
[----:B------:R-:W-:-:S02]  /*40c00*/  PRMT R103, RZ, 0x7610, R103 ;  /* 0x00007610ff677816 */ /* 0x000fc40000000067 */
[----:B------:R-:W-:Y:S01]  /*40c10*/  PRMT R54, RZ, 0x7610, R54 ;  /* 0x00007610ff367816 */ /* 0x000fe20000000036 */
[----:B----4-:R-:W-:Y:S02]  /*40c20*/  @!P2 IMAD.MOV.U32 R23, RZ, RZ, R12 ;  /* 0x000000ffff17a224 */ /* 0x010fe400078e000c */
[----:B------:R-:W-:Y:S01]  /*40c30*/  @!P2 IMAD.MOV.U32 R22, RZ, RZ, R0 ;  /* 0x000000ffff16a224 */ /* 0x000fe200078e0000 */
[----:B------:R0:W-:Y:S04]  /*40c40*/  STL [R1+0x2678], R135 ;  /* 0x0026788701007387 */ /* 0x0001e80000100800 */
[----:B------:R-:W4:Y:S04]  /*40c50*/  LDL R12, [R1+0x171c] ;  /* 0x00171c00010c7983 */ /* 0x000f280000100800 */
[----:B------:R-:W4:Y:S04]  /*40c60*/  LDL R0, [R1+0x1720] ;  /* 0x0017200001007983 */ /* 0x000f280000100800 */
[----:B------:R3:W4:Y:S01]  /*40c70*/  @!P2 LDG.E.U16 R103, desc[UR4][R22.64] ;  /* 0x000000041667a981 */ /* 0x000722000c1e1500 */
[----:B0-----:R-:W-:Y:S01]  /*40c80*/  PRMT R135, RZ, 0x7610, R135 ;  /* 0x00007610ff877816 */ /* 0x001fe20000000087 */
[----:B---3--:R-:W-:-:S02]  /*40c90*/  @!P2 IMAD.MOV.U32 R22, RZ, RZ, R29 ;  /* 0x000000ffff16a224 */ /* 0x008fc400078e001d */
[----:B------:R-:W3:Y:S01]  /*40ca0*/  LDL R29, [R1+0x1718] ;  /* 0x00171800011d7983 */ /* 0x000ee20000100800 */
[----:B------:R-:W-:-:S03]  /*40cb0*/  @!P2 IMAD.MOV.U32 R23, RZ, RZ, R30 ;  /* 0x000000ffff17a224 */ /* 0x000fc600078e001e */
[----:B------:R-:W3:Y:S04]  /*40cc0*/  LDL R30, [R1+0x1714] ;  /* 0x00171400011e7983 */ /* 0x000ee80000100800 */
[----:B------:R0:W3:Y:S02]  /*40cd0*/  @!P2 LDG.E.U16 R54, desc[UR4][R22.64] ;  /* 0x000000041636a981 */ /* 0x0000e4000c1e1500 */
[----:B0-----:R-:W-:Y:S02]  /*40ce0*/  @!P2 IMAD.MOV.U32 R22, RZ, RZ, R27 ;  /* 0x000000ffff16a224 */ /* 0x001fe400078e001b */
[----:B------:R-:W-:Y:S01]  /*40cf0*/  @!P2 IMAD.MOV.U32 R23, RZ, RZ, R28 ;  /* 0x000000ffff17a224 */ /* 0x000fe200078e001c */
[----:B------:R-:W3:Y:S04]  /*40d00*/  LDL R27, [R1+0x1710] ;  /* 0x00171000011b7983 */ /* 0x000ee80000100800 */
[----:B------:R-:W3:Y:S04]  /*40d10*/  LDL R28, [R1+0x170c] ;  /* 0x00170c00011c7983 */ /* 0x000ee80000100800 */
[----:B------:R2:W3:Y:S02]  /*40d20*/  @!P2 LDG.E.U16 R135, desc[UR4][R22.64] ;  /* 0x000000041687a981 */ /* 0x0004e4000c1e1500 */
[----:B--2---:R-:W-:-:S02]  /*40d30*/  @!P2 IMAD.MOV.U32 R23, RZ, RZ, R43 ;  /* 0x000000ffff17a224 */ /* 0x004fc400078e002b */
[----:B------:R-:W-:Y:S01]  /*40d40*/  @!P2 IMAD.MOV.U32 R22, RZ, RZ, R25 ;  /* 0x000000ffff16a224 */ /* 0x000fe200078e0019 */
[----:B------:R-:W2:Y:S04]  /*40d50*/  LDL R43, [R1+0x1704] ;  /* 0x00170400012b7983 */ /* 0x000ea80000100800 */
[----:B------:R-:W2:Y:S01]  /*40d60*/  LDL R25, [R1+0x1708] ;  /* 0x0017080001197983 */ /* 0x000ea20000100800 */
[----:B------:R-:W-:Y:S02]  /*40d70*/  PRMT R118, RZ, 0x7610, R118 ;  /* 0x00007610ff767816 */ /* 0x000fe40000000076 */
[----:B------:R-:W-:-:S04]  /*40d80*/  PRMT R131, RZ, 0x7610, R131 ;  /* 0x00007610ff837816 */ /* 0x000fc80000000083 */
[----:B------:R4:W2:Y:S01]  /*40d90*/  @!P2 LDG.E.U16 R118, desc[UR4][R22.64] ;  /* 0x000000041676a981 */ /* 0x0008a2000c1e1500 */
[----:B------:R-:W-:Y:S01]  /*40da0*/  PRMT R127, RZ, 0x7610, R127 ;  /* 0x00007610ff7f7816 */ /* 0x000fe2000000007f */
[----:B----4-:R-:W-:Y:S02]  /*40db0*/  @!P2 IMAD.MOV.U32 R23, RZ, RZ, R12 ;  /* 0x000000ffff17a224 */ /* 0x010fe400078e000c */
[----:B------:R-:W-:Y:S01]  /*40dc0*/  @!P2 IMAD.MOV.U32 R22, RZ, RZ, R0 ;  /* 0x000000ffff16a224 */ /* 0x000fe200078e0000 */
[----:B------:R-:W4:Y:S04]  /*40dd0*/  LDL R12, [R1+0x16fc] ;  /* 0x0016fc00010c7983 */ /* 0x000f280000100800 */
[----:B------:R-:W4:Y:S04]  /*40de0*/  LDL R0, [R1+0x1700] ;  /* 0x0017000001007983 */ /* 0x000f280000100800 */
[----:B------:R3:W4:Y:S01]  /*40df0*/  @!P2 LDG.E.U16 R131, desc[UR4][R22.64] ;  /* 0x000000041683a981 */ /* 0x000722000c1e1500 */
[----:B------:R-:W-:Y:S01]  /*40e00*/  PRMT R5, RZ, 0x7610, R5 ;  /* 0x00007610ff057816 */ /* 0x000fe20000000005 */
        /* <DEDUP_REMOVED lines=212> */
[----:B------:R-:W-:Y:S02]  /*41b50*/  PRMT R97, RZ, 0x7610, R97 ;  /* 0x00007610ff617816 */ /* 0x000fe40000000061 */
[----:B------:R-:W-:Y:S01]  /*41b60*/  PRMT R26, RZ, 0x7610, R26 ;  /* 0x00007610ff1a7816 */ /* 0x000fe2000000001a */
[----:B------:R-:W4:Y:S04]  /*41b70*/  LDL R12, [R1+0x15ac] ;  /* 0x0015ac00010c7983 */ /* 0x000f280000100800 */
[----:B------:R3:W4:Y:S04]  /*41b80*/  @!P2 LDG.E.U16 R121, desc[UR4][R22.64] ;  /* 0x000000041679a981 */ /* 0x000728000c1e1500 */
[----:B------:R-:W4:Y:S01]  /*41b90*/  LDL R0, [R1+0x15b0] ;  /* 0x0015b00001007983 */ /* 0x000f220000100800 */
[----:B---3--:R-:W-:-:S03]  /*41ba0*/  @!P2 IMAD.MOV.U32 R22, RZ, RZ, R29 ;  /* 0x000000ffff16a224 */ /* 0x008fc600078e001d */
        /* <DEDUP_REMOVED lines=10> */
[----:B------:R-:W-:Y:S02]  /*41c50*/  @!P2 IMAD.MOV.U32 R22, RZ, RZ, R25 ;  /* 0x000000ffff16a224 */ /* 0x000fe400078e0019 */
[----:B------:R-:W2:Y:S04]  /*41c60*/  LDL R25, [R1+0x1598] ;  /* 0x0015980001197983 */ /* 0x000ea80000100800 */
[----:B------:R4:W3:Y:S02]  /*41c70*/  @!P2 LDG.E.U16 R26, desc[UR4][R22.64] ;  /* 0x00000004161aa981 */ /* 0x0008e4000c1e1500 */
[----:B----4-:R-:W-:Y:S02]  /*41c80*/  @!P2 IMAD.MOV.U32 R23, RZ, RZ, R12 ;  /* 0x000000ffff17a224 */ /* 0x010fe400078e000c */
[----:B------:R-:W-:Y:S01]  /*41c90*/  @!P2 IMAD.MOV.U32 R22, RZ, RZ, R0 ;  /* 0x000000ffff16a224 */ /* 0x000fe200078e0000 */
[----:B------:R-:W-:-:S02]  /*41ca0*/  PRMT R86, RZ, 0x7610, R86 ;  /* 0x00007610ff567816 */ /* 0x000fc40000000056 */
[----:B------:R-:W-:-:S04]  /*41cb0*/  PRMT R110, RZ, 0x7610, R110 ;  /* 0x00007610ff6e7816 */ /* 0x000fc8000000006e */
[----:B------:R0:W4:Y:S04]  /*41cc0*/  @!P2 LDG.E.U16 R86, desc[UR4][R22.64] ;  /* 0x000000041656a981 */ /* 0x000128000c1e1500 */
[----:B---3--:R1:W-:Y:S04]  /*41cd0*/  STL [R1+0x72c], R26 ;  /* 0x00072c1a01007387 */ /* 0x0083e80000100800 */
[----:B------:R-:W3:Y:S04]  /*41ce0*/  LDL R12, [R1+0x158c] ;  /* 0x00158c00010c7983 */ /* 0x000ee80000100800 */
[----:B------:R-:W4:Y:S04]  /*41cf0*/  LDL R0, [R1+0x1590] ;  /* 0x0015900001007983 */ /* 0x000f280000100800 */
[----:B-1----:R-:W3:Y:S01]  /*41d00*/  LDL R26, [R1+0x1594] ;  /* 0x00159400011a7983 */ /* 0x002ee20000100800 */
[----:B0-----:R-:W-:-:S02]  /*41d10*/  @!P2 IMAD.MOV.U32 R22, RZ, RZ, R29 ;  /* 0x000000ffff16a224 */ /* 0x001fc400078e001d */
[----:B------:R-:W-:Y:S01]  /*41d20*/  @!P2 IMAD.MOV.U32 R23, RZ, RZ, R30 ;  /* 0x000000ffff17a224 */ /* 0x000fe200078e001e */
[----:B------:R-:W4:Y:S04]  /*41d30*/  LDL R29, [R1+0x1588] ;  /* 0x00158800011d7983 */ /* 0x000f280000100800 */
[----:B------:R-:W4:Y:S04]  /*41d40*/  LDL R30, [R1+0x1584] ;  /* 0x00158400011e7983 */ /* 0x000f280000100800 */
[----:B------:R0:W4:Y:S02]  /*41d50*/  @!P2 LDG.E.U16 R110, desc[UR4][R22.64] ;  /* 0x00000004166ea981 */ /* 0x000124000c1e1500 */
[----:B0-----:R-:W-:-:S02]  /*41d60*/  @!P2 IMAD.MOV.U32 R23, RZ, RZ, R28 ;  /* 0x000000ffff17a224 */ /* 0x001fc400078e001c */
[----:B------:R-:W4:Y:S01]  /*41d70*/  LDL R28, [R1+0x157c] ;  /* 0x00157c00011c7983 */ /* 0x000f220000100800 */
[----:B------:R-:W-:-:S03]  /*41d80*/  @!P2 IMAD.MOV.U32 R22, RZ, RZ, R27 ;  /* 0x000000ffff16a224 */ /* 0x000fc600078e001b */
[----:B------:R-:W4:Y:S01]  /*41d90*/  LDL R27, [R1+0x1580] ;  /* 0x00158000011b7983 */ /* 0x000f220000100800 */
[----:B------:R-:W-:-:S06]  /*41da0*/  PRMT R64, RZ, 0x7610, R64 ;  /* 0x00007610ff407816 */ /* 0x000fcc0000000040 */
[----:B------:R2:W4:Y:S01]  /*41db0*/  @!P2 LDG.E.U16 R64, desc[UR4][R22.64] ;  /* 0x000000041640a981 */ /* 0x000522000c1e1500 */
[----:B------:R-:W-:Y:S01]  /*41dc0*/  PRMT R126, RZ, 0x7610, R126 ;  /* 0x00007610ff7e7816 */ /* 0x000fe2000000007e */
[----:B--2---:R-:W-:Y:S02]  /*41dd0*/  @!P2 IMAD.MOV.U32 R22, RZ, RZ, R25 ;  /* 0x000000ffff16a224 */ /* 0x004fe400078e0019 */
[----:B------:R-:W2:Y:S01]  /*41de0*/  LDL R25, [R1+0x1570] ;  /* 0x0015700001197983 */ /* 0x000ea20000100800 */
[----:B---3--:R-:W-:-:S03]  /*41df0*/  @!P2 IMAD.MOV.U32 R23, RZ, RZ, R26 ;  /* 0x000000ffff17a224 */ /* 0x008fc600078e001a */
[----:B------:R-:W3:Y:S04]  /*41e00*/  LDL R26, [R1+0x156c] ;  /* 0x00156c00011a7983 */ /* 0x000ee80000100800 */
[----:B------:R0:W3:Y:S02]  /*41e10*/  @!P2 LDG.E.U16 R126, desc[UR4][R22.64] ;  /* 0x00000004167ea981 */ /* 0x0000e4000c1e1500 */
[----:B0-----:R-:W-:Y:S02]  /*41e20*/  @!P2 IMAD.MOV.U32 R23, RZ, RZ, R12 ;  /* 0x000000ffff17a224 */ /* 0x001fe400078e000c */
[----:B------:R-:W3:Y:S01]  /*41e30*/  LDL R12, [R1+0x1564] ;  /* 0x00156400010c7983 */ /* 0x000ee20000100800 */
[----:B----4-:R-:W-:-:S03]  /*41e40*/  @!P2 IMAD.MOV.U32 R22, RZ, RZ, R0 ;  /* 0x000000ffff16a224 */ /* 0x010fc600078e0000 */
[----:B------:R-:W4:Y:S01]  /*41e50*/  LDL R0, [R1+0x1568] ;  /* 0x0015680001007983 */ /* 0x000f220000100800 */
[----:B------:R-:W-:Y:S02]  /*41e60*/  PRMT R146, RZ, 0x7610, R146 ;  /* 0x00007610ff927816 */ /* 0x000fe40000000092 */
[----:B------:R-:W-:-:S04]  /*41e70*/  PRMT R96, RZ, 0x7610, R96 ;  /* 0x00007610ff607816 */ /* 0x000fc80000000060 */
[----:B------:R0:W4:Y:S02]  /*41e80*/  @!P2 LDG.E.U16 R146, desc[UR4][R22.64] ;  /* 0x000000041692a981 */ /* 0x000124000c1e1500 */
[----:B0-----:R-:W-:Y:S02]  /*41e90*/  @!P2 IMAD.MOV.U32 R22, RZ, RZ, R29 ;  /* 0x000000ffff16a224 */ /* 0x001fe400078e001d */
        /* <DEDUP_REMOVED lines=45> */
[----:B------:R-:W-:Y:S01]  /*42170*/  PRMT R37, RZ, 0x7610, R37 ;  /* 0x00007610ff257816 */ /* 0x000fe20000000025 */
[----:B------:R-:W-:Y:S04]  /*42180*/  STL [R1+0x710], R39 ;  /* 0x0007102701007387 */ /* 0x000fe80000100800 */
[----:B------:R0:W4:Y:S02]  /*42190*/  @!P2 LDG.E.U16 R95, desc[UR4][R22.64] ;  /* 0x00000004165fa981 */ /* 0x000124000c1e1500 */
        /* <DEDUP_REMOVED lines=40> */
[----:B------:R0:W3:Y:S04]  /*42420*/  @!P2 LDG.E.U16 R94, desc[UR4][R22.64] ;  /* 0x00000004165ea981 */ /* 0x0000e8000c1e1500 */
[----:B------:R-:W-:Y:S01]  /*42430*/  STL [R1+0x6f4], R37 ;  /* 0x0006f42501007387 */ /* 0x000fe20000100800 */
[----:B0-----:R-:W-:-:S03]  /*42440*/  @!P2 IMAD.MOV.U32 R23, RZ, RZ, R12 ;  /* 0x000000ffff17a224 */ /* 0x001fc600078e000c */
        /* <DEDUP_REMOVED lines=39> */
[----:B------:R-:W-:-:S03]  /*426c0*/  PRMT R93, RZ, 0x7610, R93 ;  /* 0x00007610ff5d7816 */ /* 0x000fc6000000005d */
[----:B------:R-:W-:Y:S04]  /*426d0*/  STL [R1+0x6d8], R36 ;  /* 0x0006d82401007387 */ /* 0x000fe80000100800 */
        /* <DEDUP_REMOVED lines=42> */
[----:B------:R0:W4:Y:S04]  /*42980*/  @!P2 LDG.E.U16 R92, desc[UR4][R22.64] ;  /* 0x00000004165ca981 */ /* 0x000128000c1e1500 */
[----:B------:R-:W-:Y:S01]  /*42990*/  STL [R1+0x6bc], R35 ;  /* 0x0006bc2301007387 */ /* 0x000fe20000100800 */
[----:B0-----:R-:W-:-:S03]  /*429a0*/  @!P2 IMAD.MOV.U32 R23, RZ, RZ, R28 ;  /* 0x000000ffff17a224 */ /* 0x001fc600078e001c */
        /* <DEDUP_REMOVED lines=126> */
[----:B------:R0:W-:Y:S04]  /*43190*/  STL [R1+0x668], R32 ;  /* 0x0006682001007387 */ /* 0x0001e80000100800 */
[----:B------:R2:W4:Y:S01]  /*431a0*/  @!P2 LDG.E.U16 R89, desc[UR4][R22.64] ;  /* 0x000000041659a981 */ /* 0x000522000c1e1500 */
[----:B------:R-:W-:Y:S01]  /*431b0*/  PRMT R31, RZ, 0x7610, R31 ;  /* 0x00007610ff1f7816 */ /* 0x000fe2000000001f */
[----:B--2---:R-:W-:Y:S02]  /*431c0*/  @!P2 IMAD.MOV.U32 R22, RZ, RZ, R25 ;  /* 0x000000ffff16a224 */ /* 0x004fe400078e0019 */
[----:B------:R-:W2:Y:S01]  /*431d0*/  LDL R25, [R1+0x1398] ;  /* 0x0013980001197983 */ /* 0x000ea20000100800 */
[----:B---3--:R-:W-:-:S03]  /*431e0*/  @!P2 IMAD.MOV.U32 R23, RZ, RZ, R26 ;  /* 0x000000ffff17a224 */ /* 0x008fc600078e001a */
[----:B------:R-:W3:Y:S04]  /*431f0*/  LDL R26, [R1+0x1394] ;  /* 0x00139400011a7983 */ /* 0x000ee80000100800 */
[----:B------:R1:W3:Y:S02]  /*43200*/  @!P2 LDG.E.U16 R31, desc[UR4][R22.64] ;  /* 0x00000004161fa981 */ /* 0x0002e4000c1e1500 */
[----:B-1----:R-:W-:Y:S02]  /*43210*/  @!P2 IMAD.MOV.U32 R23, RZ, RZ, R12 ;  /* 0x000000ffff17a224 */ /* 0x002fe400078e000c */
[----:B------:R-:W3:Y:S01]  /*43220*/  LDL R12, [R1+0x138c] ;  /* 0x00138c00010c7983 */ /* 0x000ee20000100800 */
[----:B----4-:R-:W-:-:S03]  /*43230*/  @!P2 IMAD.MOV.U32 R22, RZ, RZ, R0 ;  /* 0x000000ffff16a224 */ /* 0x010fc600078e0000 */
[----:B------:R-:W4:Y:S01]  /*43240*/  LDL R0, [R1+0x1390] ;  /* 0x0013900001007983 */ /* 0x000f220000100800 */
[----:B------:R-:W-:Y:S02]  /*43250*/  PRMT R68, RZ, 0x7610, R68 ;  /* 0x00007610ff447816 */ /* 0x000fe40000000044 */
[----:B------:R-:W-:-:S04]  /*43260*/  PRMT R132, RZ, 0x7610, R132 ;  /* 0x00007610ff847816 */ /* 0x000fc80000000084 */
[----:B------:R1:W4:Y:S02]  /*43270*/  @!P2 LDG.E.U16 R68, desc[UR4][R22.64] ;  /* 0x000000041644a981 */ /* 0x000324000c1e1500 */
[----:B-1----:R-:W-:Y:S02]  /*43280*/  @!P2 IMAD.MOV.U32 R22, RZ, RZ, R29 ;  /* 0x000000ffff16a224 */ /* 0x002fe400078e001d */
[----:B------:R-:W-:Y:S01]  /*43290*/  @!P2 IMAD.MOV.U32 R23, RZ, RZ, R30 ;  /* 0x000000ffff17a224 */ /* 0x000fe200078e001e */
[----:B------:R-:W4:Y:S04]  /*432a0*/  LDL R29, [R1+0x1388] ;  /* 0x00138800011d7983 */ /* 0x000f280000100800 */
[----:B------:R-:W4:Y:S04]  /*432b0*/  LDL R30, [R1+0x1384] ;  /* 0x00138400011e7983 */ /* 0x000f280000100800 */
[----:B------:R1:W4:Y:S02]  /*432c0*/  @!P2 LDG.E.U16 R132, desc[UR4][R22.64] ;  /* 0x000000041684a981 */ /* 0x000324000c1e1500 */
[----:B-1----:R-:W-:-:S02]  /*432d0*/  @!P2 IMAD.MOV.U32 R23, RZ, RZ, R28 ;  /* 0x000000ffff17a224 */ /* 0x002fc400078e001c */
        /* <DEDUP_REMOVED lines=22> */
[----:B------:R1:W4:Y:S04]  /*43440*/  @!P2 LDG.E.U16 R88, desc[UR4][R22.64] ;  /* 0x000000041658a981 */ /* 0x000328000c1e1500 */
[----:B------:R0:W-:Y:S01]  /*43450*/  STL [R1+0x64c], R31 ;  /* 0x00064c1f01007387 */ /* 0x0001e20000100800 */
[----:B------:R-:W-:-:S02]  /*43460*/  PRMT R153, RZ, 0x7610, R153 ;  /* 0x00007610ff997816 */ /* 0x000fc40000000099 */
[----:B------:R-:W-:Y:S02]  /*43470*/  PRMT R57, RZ, 0x7610, R57 ;  /* 0x00007610ff397816 */ /* 0x000fe40000000039 */
[----:B------:R-:W-:Y:S02]  /*43480*/  PRMT R117, RZ, 0x7610, R117 ;  /* 0x00007610ff757816 */ /* 0x000fe40000000075 */
[----:B------:R-:W-:Y:S02]  /*43490*/  PRMT R115, RZ, 0x7610, R115 ;  /* 0x00007610ff737816 */ /* 0x000fe40000000073 */
[----:B------:R-:W-:Y:S02]  /*434a0*/  PRMT R76, RZ, 0x7610, R76 ;  /* 0x00007610ff4c7816 */ /* 0x000fe4000000004c */
[----:B------:R-:W-:Y:S02]  /*434b0*/  PRMT R137, RZ, 0x7610, R137 ;  /* 0x00007610ff897816 */ /* 0x000fe40000000089 */
[----:B------:R-:W-:-:S02]  /*434c0*/  PRMT R87, RZ, 0x7610, R87 ;  /* 0x00007610ff577816 */ /* 0x000fc40000000057 */
[----:B------:R-:W-:Y:S01]  /*434d0*/  PRMT R2, RZ, 0x7610, R2 ;  /* 0x00007610ff027816 */ /* 0x000fe20000000002 */
[----:B-1----:R-:W-:Y:S01]  /*434e0*/  @!P2 IMAD.MOV.U32 R23, RZ, RZ, R28 ;  /* 0x000000ffff17a224 */ /* 0x002fe200078e001c */
[----:B------:R-:W-:Y:S01]  /*434f0*/  PRMT R9, RZ, 0x7610, R9 ;  /* 0x00007610ff097816 */ /* 0x000fe20000000009 */
[----:B------:R-:W4:Y:S01]  /*43500*/  LDL R28, [R1+0xf3c] ;  /* 0x000f3c00011c7983 */ /* 0x000f220000100800 */
[----:B------:R-:W-:-:S03]  /*43510*/  @!P2 IMAD.MOV.U32 R22, RZ, RZ, R27 ;  /* 0x000000ffff16a224 */ /* 0x000fc600078e001b */
[----:B------:R-:W4:Y:S01]  /*43520*/  LDL R27, [R1+0x1358] ;  /* 0x00135800011b7983 */ /* 0x000f220000100800 */
[----:B------:R-:W-:Y:S02]  /*43530*/  PRMT R8, RZ, 0x7610, R8 ;  /* 0x00007610ff087816 */ /* 0x000fe40000000008 */
[----:B------:R-:W-:Y:S02]  /*43540*/  PRMT R7, RZ, 0x7610, R7 ;  /* 0x00007610ff077816 */ /* 0x000fe40000000007 */
[----:B------:R-:W-:Y:S01]  /*43550*/  PRMT R6, RZ, 0x7610, R6 ;  /* 0x00007610ff067816 */ /* 0x000fe20000000006 */
[----:B------:R2:W4:Y:S01]  /*43560*/  @!P2 LDG.E.U16 R153, desc[UR4][R22.64] ;  /* 0x000000041699a981 */ /* 0x000522000c1e1500 */
[----:B------:R-:W-:Y:S02]  /*43570*/  PRMT R136, RZ, 0x7610, R136 ;  /* 0x00007610ff887816 */ /* 0x000fe40000000088 */
[----:B------:R-:W-:Y:S02]  /*43580*/  PRMT R252, RZ, 0x7610, R252 ;  /* 0x00007610fffc7816 */ /* 0x000fe400000000fc */
[----:B------:R-:W-:-:S02]  /*43590*/  PRMT R251, RZ, 0x7610, R251 ;  /* 0x00007610fffb7816 */ /* 0x000fc400000000fb */
[----:B------:R-:W-:Y:S02]  /*435a0*/  PRMT R250, RZ, 0x7610, R250 ;  /* 0x00007610fffa7816 */ /* 0x000fe400000000fa */
[----:B------:R-:W-:Y:S02]  /*435b0*/  PRMT R249, RZ, 0x7610, R249 ;  /* 0x00007610fff97816 */ /* 0x000fe400000000f9 */
[----:B------:R-:W-:Y:S02]  /*435c0*/  PRMT R248, RZ, 0x7610, R248 ;  /* 0x00007610fff87816 */ /* 0x000fe400000000f8 */
[----:B------:R-:W-:Y:S02]  /*435d0*/  PRMT R247, RZ, 0x7610, R247 ;  /* 0x00007610fff77816 */ /* 0x000fe400000000f7 */
[----:B------:R-:W-:Y:S02]  /*435e0*/  PRMT R246, RZ, 0x7610, R246 ;  /* 0x00007610fff67816 */ /* 0x000fe400000000f6 */
[----:B------:R-:W-:-:S02]  /*435f0*/  PRMT R245, RZ, 0x7610, R245 ;  /* 0x00007610fff57816 */ /* 0x000fc400000000f5 */
[----:B------:R-:W-:Y:S02]  /*43600*/  PRMT R244, RZ, 0x7610, R244 ;  /* 0x00007610fff47816 */ /* 0x000fe400000000f4 */
[----:B------:R-:W-:Y:S02]  /*43610*/  PRMT R243, RZ, 0x7610, R243 ;  /* 0x00007610fff37816 */ /* 0x000fe400000000f3 */
[----:B------:R-:W-:Y:S01]  /*43620*/  PRMT R242, RZ, 0x7610, R242 ;  /* 0x00007610fff27816 */ /* 0x000fe200000000f2 */
[----:B--2---:R-:W-:Y:S01]  /*43630*/  @!P2 IMAD.MOV.U32 R22, RZ, RZ, R25 ;  /* 0x000000ffff16a224 */ /* 0x004fe200078e0019 */
[----:B------:R-:W-:Y:S01]  /*43640*/  PRMT R241, RZ, 0x7610, R241 ;  /* 0x00007610fff17816 */ /* 0x000fe200000000f1 */
[----:B------:R-:W2:Y:S01]  /*43650*/  LDL R25, [R1+0xf38] ;  /* 0x000f380001197983 */ /* 0x000ea20000100800 */
        /* <DEDUP_REMOVED lines=27> */
[----:B0-----:R-:W2:Y:S04]  /*43810*/  LDL R32, [R1+0xd6c] ;  /* 0x000d6c0001207983 */ /* 0x001ea80000100800 */
[----:B------:R-:W2:Y:S01]  /*43820*/  LDL R31, [R1+0xd70] ;  /* 0x000d7000011f7983 */ /* 0x000ea20000100800 */
[----:B---3--:R-:W-:-:S03]  /*43830*/  @!P2 IMAD.MOV.U32 R23, RZ, RZ, R26 ;  /* 0x000000ffff17a224 */ /* 0x008fc600078e001a */
[----:B------:R-:W3:Y:S04]  /*43840*/  LDL R26, [R1+0xf34] ;  /* 0x000f3400011a7983 */ /* 0x000ee80000100800 */
[----:B------:R0:W3:Y:S02]  /*43850*/  @!P2 LDG.E.U16 R57, desc[UR4][R22.64] ;  /* 0x000000041639a981 */ /* 0x0000e4000c1e1500 */
[----:B0-----:R-:W-:Y:S02]  /*43860*/  @!P2 IMAD.MOV.U32 R23, RZ, RZ, R12 ;  /* 0x000000ffff17a224 */ /* 0x001fe400078e000c */
[----:B------:R-:W3:Y:S01]  /*43870*/  LDL R12, [R1+0xf2c] ;  /* 0x000f2c00010c7983 */ /* 0x000ee20000100800 */
[----:B----4-:R-:W-:-:S03]  /*43880*/  @!P2 IMAD.MOV.U32 R22, RZ, RZ, R0 ;  /* 0x000000ffff16a224 */ /* 0x010fc600078e0000 */
[----:B------:R-:W4:Y:S04]  /*43890*/  LDL R0, [R1+0xf30] ;  /* 0x000f300001007983 */ /* 0x000f280000100800 */
        /* <DEDUP_REMOVED lines=9> */
[----:B------:R-:W4:Y:S04]  /*43930*/  LDL R27, [R1+0xf18] ;  /* 0x000f1800011b7983 */ /* 0x000f280000100800 */
[----:B------:R2:W4:Y:S02]  /*43940*/  @!P2 LDG.E.U16 R76, desc[UR4][R22.64] ;  /* 0x00000004164ca981 */ /* 0x000524000c1e1500 */
        /* <DEDUP_REMOVED lines=232> */
[----:B------:R-:W-:Y:S02]  /*447d0*/  PRMT R213, RZ, 0x7610, R213 ;  /* 0x00007610ffd57816 */ /* 0x000fe400000000d5 */
[----:B------:R-:W-:Y:S01]  /*447e0*/  PRMT R212, RZ, 0x7610, R212 ;  /* 0x00007610ffd47816 */ /* 0x000fe200000000d4 */
[----:B------:R-:W4:Y:S04]  /*447f0*/  LDL R30, [R1+0xd4c] ;  /* 0x000d4c00011e7983 */ /* 0x000f280000100800 */
[----:B------:R0:W4:Y:S04]  /*44800*/  @!P2 LDG.E.U16 R214, desc[UR4][R22.64] ;  /* 0x0000000416d6a981 */ /* 0x000128000c1e1500 */
[----:B------:R-:W4:Y:S01]  /*44810*/  LDL R29, [R1+0xd50] ;  /* 0x000d5000011d7983 */ /* 0x000f220000100800 */
[----:B0-----:R-:W-:-:S03]  /*44820*/  @!P2 IMAD.MOV.U32 R23, RZ, RZ, R28 ;  /* 0x000000ffff17a224 */ /* 0x001fc600078e001c */
        /* <DEDUP_REMOVED lines=18> */
[----:B------:R-:W-:Y:S02]  /*44950*/  PRMT R209, RZ, 0x7610, R209 ;  /* 0x00007610ffd17816 */ /* 0x000fe400000000d1 */
[----:B------:R-:W-:Y:S02]  /*44960*/  PRMT R208, RZ, 0x7610, R208 ;  /* 0x00007610ffd07816 */ /* 0x000fe400000000d0 */
[----:B------:R-:W-:Y:S01]  /*44970*/  PRMT R207, RZ, 0x7610, R207 ;  /* 0x00007610ffcf7816 */ /* 0x000fe200000000cf */
        /* <DEDUP_REMOVED lines=13> */
[----:B------:R-:W-:Y:S02]  /*44a50*/  @!P2 IMAD.MOV.U32 R23, RZ, RZ, R30 ;  /* 0x000000ffff17a224 */ /* 0x000fe400078e001e */
[----:B------:R-:W3:Y:S04]  /*44a60*/  LDL R30, [R1+0xd30] ;  /* 0x000d3000011e7983 */ /* 0x000ee80000100800 */
[----:B------:R0:W3:Y:S02]  /*44a70*/  @!P2 LDG.E.U16 R207, desc[UR4][R22.64] ;  /* 0x0000000416cfa981 */ /* 0x0000e4000c1e1500 */
[----:B0-----:R-:W-:-:S02]  /*44a80*/  @!P2 IMAD.MOV.U32 R23, RZ, RZ, R12 ;  /* 0x000000ffff17a224 */ /* 0x001fc400078e000c */
[----:B------:R-:W3:Y:S01]  /*44a90*/  LDL R12, [R1+0xd24] ;  /* 0x000d2400010c7983 */ /* 0x000ee20000100800 */
[----:B----4-:R-:W-:-:S03]  /*44aa0*/  @!P2 IMAD.MOV.U32 R22, RZ, RZ, R0 ;  /* 0x000000ffff16a224 */ /* 0x010fc600078e0000 */
[----:B------:R-:W4:Y:S01]  /*44ab0*/  LDL R0, [R1+0xd28] ;  /* 0x000d280001007983 */ /* 0x000f220000100800 */
[----:B------:R-:W-:-:S06]  /*44ac0*/  PRMT R206, RZ, 0x7610, R206 ;  /* 0x00007610ffce7816 */ /* 0x000fcc00000000ce */
[----:B------:R0:W4:Y:S02]  /*44ad0*/  @!P2 LDG.E.U16 R206, desc[UR4][R22.64] ;  /* 0x0000000416cea981 */ /* 0x000124000c1e1500 */
[----:B0-----:R-:W-:Y:S02]  /*44ae0*/  @!P2 IMAD.MOV.U32 R23, RZ, RZ, R28 ;  /* 0x000000ffff17a224 */ /* 0x001fe400078e001c */
[----:B------:R-:W4:Y:S04]  /*44af0*/  LDL R28, [R1+0xd18] ;  /* 0x000d1800011c7983 */ /* 0x000f280000100800 */
[----:B------:R-:W4:Y:S04]  /*44b00*/  LDL.LU R154, [R1+0xcd4] ;  /* 0x000cd400019a7983 */ /* 0x000f280000300800 */
[----:B------:R-:W4:Y:S01]  /*44b10*/  LDL R29, [R1+0xd14] ;  /* 0x000d1400011d7983 */ /* 0x000f220000100800 */
[----:B------:R-:W-:-:S03]  /*44b20*/  @!P2 IMAD.MOV.U32 R22, RZ, RZ, R27 ;  /* 0x000000ffff16a224 */ /* 0x000fc600078e001b */
[----:B------:R-:W4:Y:S01]  /*44b30*/  LDL R27, [R1+0xcd8] ;  /* 0x000cd800011b7983 */ /* 0x000f220000100800 */
[----:B------:R-:W-:-:S06]  /*44b40*/  PRMT R205, RZ, 0x7610, R205 ;  /* 0x00007610ffcd7816 */ /* 0x000fcc00000000cd */
[----:B------:R2:W4:Y:S01]  /*44b50*/  @!P2 LDG.E.U16 R205, desc[UR4][R22.64] ;  /* 0x0000000416cda981 */ /* 0x000522000c1e1500 */
[----:B------:R-:W-:Y:S02]  /*44b60*/  PRMT R204, RZ, 0x7610, R204 ;  /* 0x00007610ffcc7816 */ /* 0x000fe400000000cc */
[----:B------:R-:W-:Y:S01]  /*44b70*/  PRMT R203, RZ, 0x7610, R203 ;  /* 0x00007610ffcb7816 */ /* 0x000fe200000000cb */
[----:B--2---:R-:W-:Y:S02]  /*44b80*/  @!P2 IMAD.MOV.U32 R22, RZ, RZ, R25 ;  /* 0x000000ffff16a224 */ /* 0x004fe400078e0019 */
[----:B------:R-:W2:Y:S01]  /*44b90*/  LDL R25, [R1+0xc98] ;  /* 0x000c980001197983 */ /* 0x000ea20000100800 */
[----:B---3--:R-:W-:-:S03]  /*44ba0*/  @!P2 IMAD.MOV.U32 R23, RZ, RZ, R26 ;  /* 0x000000ffff17a224 */ /* 0x008fc600078e001a */
[----:B------:R-:W3:Y:S04]  /*44bb0*/  LDL R26, [R1+0xc94] ;  /* 0x000c9400011a7983 */ /* 0x000ee80000100800 */
[----:B------:R0:W3:Y:S04]  /*44bc0*/  @!P2 LDG.E.U16 R204, desc[UR4][R22.64] ;  /* 0x0000000416cca981 */ /* 0x0000e8000c1e1500 */
[----:B------:R-:W3:Y:S04]  /*44bd0*/  LDL.LU R35, [R1+0xc58] ;  /* 0x000c580001237983 */ /* 0x000ee80000300800 */
[----:B------:R-:W3:Y:S01]  /*44be0*/  LDL.LU R152, [R1+0xc54] ;  /* 0x000c540001987983 */ /* 0x000ee20000300800 */
[----:B0-----:R-:W-:-:S02]  /*44bf0*/  @!P2 IMAD.MOV.U32 R23, RZ, RZ, R31 ;  /* 0x000000ffff17a224 */ /* 0x001fc400078e001f */
[----:B------:R-:W-:-:S05]  /*44c00*/  @!P2 IMAD.MOV.U32 R22, RZ, RZ, R30 ;  /* 0x000000ffff16a224 */ /* 0x000fca00078e001e */
[----:B------:R0:W3:Y:S02]  /*44c10*/  @!P2 LDG.E.U16 R203, desc[UR4][R22.64] ;  /* 0x0000000416cba981 */ /* 0x0000e4000c1e1500 */
[----:B0-----:R-:W-:Y:S02]  /*44c20*/  @!P2 IMAD.MOV.U32 R23, RZ, RZ, R12 ;  /* 0x000000ffff17a224 */ /* 0x001fe400078e000c */
[----:B------:R-:W3:Y:S01]  /*44c30*/  LDL R12, [R1+0xc14] ;  /* 0x000c1400010c7983 */ /* 0x000ee20000100800 */
[----:B----4-:R-:W-:-:S03]  /*44c40*/  @!P2 IMAD.MOV.U32 R22, RZ, RZ, R0 ;  /* 0x000000ffff16a224 */ /* 0x010fc600078e0000 */
[----:B------:R-:W4:Y:S01]  /*44c50*/  LDL R0, [R1+0xc18] ;  /* 0x000c180001007983 */ /* 0x000f220000100800 */
[----:B------:R-:W-:Y:S02]  /*44c60*/  PRMT R202, RZ, 0x7610, R202 ;  /* 0x00007610ffca7816 */ /* 0x000fe400000000ca */
[----:B------:R-:W-:Y:S01]  /*44c70*/  PRMT R201, RZ, 0x7610, R201 ;  /* 0x00007610ffc97816 */ /* 0x000fe200000000c9 */
[----:B------:R-:W4:Y:S04]  /*44c80*/  LDL.LU R43, [R1+0xbd8] ;  /* 0x000bd800012b7983 */ /* 0x000f280000300800 */
[----:B------:R-:W4:Y:S04]  /*44c90*/  LDL R32, [R1+0xbd4] ;  /* 0x000bd40001207983 */ /* 0x000f280000100800 */
[----:B------:R-:W4:Y:S04]  /*44ca0*/  LDL R31, [R1+0xd0c] ;  /* 0x000d0c00011f7983 */ /* 0x000f280000100800 */
[----:B------:R-:W4:Y:S04]  /*44cb0*/  LDL R30, [R1+0xd10] ;  /* 0x000d1000011e7983 */ /* 0x000f280000100800 */
[----:B------:R0:W4:Y:S02]  /*44cc0*/  @!P2 LDG.E.U16 R202, desc[UR4][R22.64] ;  /* 0x0000000416caa981 */ /* 0x000124000c1e1500 */
[----:B0-----:R-:W-:-:S02]  /*44cd0*/  @!P2 IMAD.MOV.U32 R22, RZ, RZ, R28 ;  /* 0x000000ffff16a224 */ /* 0x001fc400078e001c */
[----:B------:R-:W-:Y:S01]  /*44ce0*/  @!P2 IMAD.MOV.U32 R23, RZ, RZ, R29 ;  /* 0x000000ffff17a224 */ /* 0x000fe200078e001d */
[----:B------:R-:W-:Y:S01]  /*44cf0*/  PRMT R200, RZ, 0x7610, R200 ;  /* 0x00007610ffc87816 */ /* 0x000fe200000000c8 */
[----:B------:R-:W4:Y:S04]  /*44d00*/  LDL R28, [R1+0xd08] ;  /* 0x000d0800011c7983 */ /* 0x000f280000100800 */
[----:B------:R0:W4:Y:S04]  /*44d10*/  @!P2 LDG.E.U16 R201, desc[UR4][R22.64] ;  /* 0x0000000416c9a981 */ /* 0x000128000c1e1500 */
[----:B------:R-:W4:Y:S01]  /*44d20*/  LDL R29, [R1+0xd04] ;  /* 0x000d0400011d7983 */ /* 0x000f220000100800 */
[----:B0-----:R-:W-:-:S03]  /*44d30*/  @!P2 IMAD.MOV.U32 R22, RZ, RZ, R27 ;  /* 0x000000ffff16a224 */ /* 0x001fc600078e001b */
[----:B------:R-:W4:Y:S01]  /*44d40*/  LDL R27, [R1+0xb98] ;  /* 0x000b9800011b7983 */ /* 0x000f220000100800 */
[----:B------:R-:W-:-:S05]  /*44d50*/  @!P2 IMAD.MOV.U32 R23, RZ, RZ, R154 ;  /* 0x000000ffff17a224 */ /* 0x000fca00078e009a */
[----:B------:R2:W4:Y:S01]  /*44d60*/  @!P2 LDG.E.U16 R200, desc[UR4][R22.64] ;  /* 0x0000000416c8a981 */ /* 0x000522000c1e1500 */
[----:B------:R-:W-:Y:S02]  /*44d70*/  PRMT R199, RZ, 0x7610, R199 ;  /* 0x00007610ffc77816 */ /* 0x000fe400000000c7 */
[----:B------:R-:W-:Y:S01]  /*44d80*/  PRMT R198, RZ, 0x7610, R198 ;  /* 0x00007610ffc67816 */ /* 0x000fe200000000c6 */
[----:B--2---:R-:W-:Y:S02]  /*44d90*/  @!P2 IMAD.MOV.U32 R22, RZ, RZ, R25 ;  /* 0x000000ffff16a224 */ /* 0x004fe400078e0019 */
[----:B------:R-:W2:Y:S01]  /*44da0*/  LDL R25, [R1+0xd00] ;  /* 0x000d000001197983 */ /* 0x000ea20000100800 */
[----:B---3--:R-:W-:-:S03]  /*44db0*/  @!P2 IMAD.MOV.U32 R23, RZ, RZ, R26 ;  /* 0x000000ffff17a224 */ /* 0x008fc600078e001a */
[----:B------:R-:W3:Y:S04]  /*44dc0*/  LDL R26, [R1+0xcfc] ;  /* 0x000cfc00011a7983 */ /* 0x000ee80000100800 */
[----:B------:R0:W3:Y:S02]  /*44dd0*/  @!P2 LDG.E.U16 R199, desc[UR4][R22.64] ;  /* 0x0000000416c7a981 */ /* 0x0000e4000c1e1500 */
[----:B0-----:R-:W-:Y:S02]  /*44de0*/  @!P2 IMAD.MOV.U32 R22, RZ, RZ, R35 ;  /* 0x000000ffff16a224 */ /* 0x001fe400078e0023 */
[----:B------:R-:W-:-:S05]  /*44df0*/  @!P2 IMAD.MOV.U32 R23, RZ, RZ, R152 ;  /* 0x000000ffff17a224 */ /* 0x000fca00078e0098 */
[----:B------:R0:W3:Y:S02]  /*44e00*/  @!P2 LDG.E.U16 R198, desc[UR4][R22.64] ;  /* 0x0000000416c6a981 */ /* 0x0000e4000c1e1500 */
[----:B0-----:R-:W-:Y:S02]  /*44e10*/  @!P2 IMAD.MOV.U32 R23, RZ, RZ, R12 ;  /* 0x000000ffff17a224 */ /* 0x001fe400078e000c */
[----:B------:R-:W3:Y:S01]  /*44e20*/  LDL R12, [R1+0xcf4] ;  /* 0x000cf400010c7983 */ /* 0x000ee20000100800 */
[----:B----4-:R-:W-:-:S03]  /*44e30*/  @!P2 IMAD.MOV.U32 R22, RZ, RZ, R0 ;  /* 0x000000ffff16a224 */ /* 0x010fc600078e0000 */
[----:B------:R-:W4:Y:S01]  /*44e40*/  LDL R0, [R1+0xcf8] ;  /* 0x000cf80001007983 */ /* 0x000f220000100800 */
[----:B------:R-:W-:Y:S02]  /*44e50*/  PRMT R197, RZ, 0x7610, R197 ;  /* 0x00007610ffc57816 */ /* 0x000fe400000000c5 */
[----:B------:R-:W-:-:S04]  /*44e60*/  PRMT R196, RZ, 0x7610, R196 ;  /* 0x00007610ffc47816 */ /* 0x000fc800000000c4 */
[----:B------:R0:W4:Y:S01]  /*44e70*/  @!P2 LDG.E.U16 R197, desc[UR4][R22.64] ;  /* 0x0000000416c5a981 */ /* 0x000122000c1e1500 */
[----:B------:R-:W-:Y:S01]  /*44e80*/  PRMT R195, RZ, 0x7610, R195 ;  /* 0x00007610ffc37816 */ /* 0x000fe200000000c3 */
[----:B0-----:R-:W-:Y:S02]  /*44e90*/  @!P2 IMAD.MOV.U32 R22, RZ, RZ, R43 ;  /* 0x000000ffff16a224 */ /* 0x001fe400078e002b */
[----:B------:R-:W-:-:S05]  /*44ea0*/  @!P2 IMAD.MOV.U32 R23, RZ, RZ, R32 ;  /* 0x000000ffff17a224 */ /* 0x000fca00078e0020 */
[----:B------:R0:W4:Y:S01]  /*44eb0*/  @!P2 LDG.E.U16 R196, desc[UR4][R22.64] ;  /* 0x0000000416c4a981 */ /* 0x000122000c1e1500 */
[----:B------:R-:W-:Y:S01]  /*44ec0*/  PRMT R194, RZ, 0x7610, R194 ;  /* 0x00007610ffc27816 */ /* 0x000fe200000000c2 */
[----:B0-----:R-:W-:Y:S02]  /*44ed0*/  @!P2 IMAD.MOV.U32 R22, RZ, RZ, R27 ;  /* 0x000000ffff16a224 */ /* 0x001fe400078e001b */
[----:B------:R-:W-:Y:S01]  /*44ee0*/  @!P2 IMAD.MOV.U32 R23, RZ, RZ, R17 ;  /* 0x000000ffff17a224 */ /* 0x000fe200078e0011 */
[----:B------:R-:W4:Y:S04]  /*44ef0*/  LDL.LU R27, [R1+0xcec] ;  /* 0x000cec00011b7983 */ /* 0x000f280000300800 */
[----:B------:R0:W-:Y:S04]  /*44f00*/  STL [R1+0x1fb4], R17 ;  /* 0x001fb41101007387 */ /* 0x0001e80000100800 */
[----:B------:R-:W4:Y:S04]  /*44f10*/  LDL R32, [R1+0xcf0] ;  /* 0x000cf00001207983 */ /* 0x000f280000100800 */
[----:B------:R1:W4:Y:S01]  /*44f20*/  @!P2 LDG.E.U16 R195, desc[UR4][R22.64] ;  /* 0x0000000416c3a981 */ /* 0x000322000c1e1500 */
[----:B------:R-:W-:-:S03]  /*44f30*/  PRMT R193, RZ, 0x7610, R193 ;  /* 0x00007610ffc17816 */ /* 0x000fc600000000c1 */
[----:B0-----:R-:W4:Y:S01]  /*44f40*/  LDL R17, [R1+0xc90] ;  /* 0x000c900001117983 */ /* 0x001f220000100800 */
[----:B-1----:R-:W-:Y:S02]  /*44f50*/  @!P2 IMAD.MOV.U32 R22, RZ, RZ, R30 ;  /* 0x000000ffff16a224 */ /* 0x002fe400078e001e */
[----:B------:R-:W-:Y:S01]  /*44f60*/  @!P2 IMAD.MOV.U32 R23, RZ, RZ, R31 ;  /* 0x000000ffff17a224 */ /* 0x000fe200078e001f */
[----:B------:R-:W4:Y:S04]  /*44f70*/  LDL R30, [R1+0xcd0] ;  /* 0x000cd000011e7983 */ /* 0x000f280000100800 */
[----:B------:R-:W4:Y:S04]  /*44f80*/  LDL R31, [R1+0xccc] ;  /* 0x000ccc00011f7983 */ /* 0x000f280000100800 */
[----:B------:R0:W4:Y:S02]  /*44f90*/  @!P2 LDG.E.U16 R194, desc[UR4][R22.64] ;  /* 0x0000000416c2a981 */ /* 0x000124000c1e1500 */
[----:B0-----:R-:W-:-:S02]  /*44fa0*/  @!P2 IMAD.MOV.U32 R22, RZ, RZ, R28 ;  /* 0x000000ffff16a224 */ /* 0x001fc400078e001c */
[----:B------:R-:W-:-:S05]  /*44fb0*/  @!P2 IMAD.MOV.U32 R23, RZ, RZ, R29 ;  /* 0x000000ffff17a224 */ /* 0x000fca00078e001d */
[----:B------:R2:W4:Y:S01]  /*44fc0*/  @!P2 LDG.E.U16 R193, desc[UR4][R22.64] ;  /* 0x0000000416c1a981 */ /* 0x000522000c1e1500 */
[----:B------:R-:W-:Y:S01]  /*44fd0*/  PRMT R192, RZ, 0x7610, R192 ;  /* 0x00007610ffc07816 */ /* 0x000fe200000000c0 */
[----:B--2---:R-:W-:Y:S02]  /*44fe0*/  @!P2 IMAD.MOV.U32 R22, RZ, RZ, R25 ;  /* 0x000000ffff16a224 */ /* 0x004fe400078e0019 */
[----:B---3--:R-:W-:Y:S02]  /*44ff0*/  @!P2 IMAD.MOV.U32 R23, RZ, RZ, R26 ;  /* 0x000000ffff17a224 */ /* 0x008fe400078e001a */
[----:B------:R-:W2:Y:S04]  /*45000*/  LDL R26, [R1+0xc8c] ;  /* 0x000c8c00011a7983 */ /* 0x000ea80000100800 */
[----:B------:R-:W3:Y:S04]  /*45010*/  LDL.LU R39, [R1+0xc4c] ;  /* 0x000c4c0001277983 */ /* 0x000ee80000300800 */
[----:B------:R-:W3:Y:S04]  /*45020*/  LDL.LU R25, [R1+0xc0c] ;  /* 0x000c0c0001197983 */ /* 0x000ee80000300800 */
[----:B------:R-:W3:Y:S04]  /*45030*/  LDL R29, [R1+0xc50] ;  /* 0x000c5000011d7983 */ /* 0x000ee80000100800 */
[----:B------:R-:W3:Y:S04]  /*45040*/  LDL R28, [R1+0xc10] ;  /* 0x000c1000011c7983 */ /* 0x000ee80000100800 */
[----:B------:R0:W3:Y:S02]  /*45050*/  @!P2 LDG.E.U16 R192, desc[UR4][R22.64] ;  /* 0x0000000416c0a981 */ /* 0x0000e4000c1e1500 */
[----:B0-----:R-:W-:-:S02]  /*45060*/  @!P2 IMAD.MOV.U32 R23, RZ, RZ, R12 ;  /* 0x000000ffff17a224 */ /* 0x001fc400078e000c */
[----:B------:R-:W3:Y:S01]  /*45070*/  LDL R12, [R1+0xbcc] ;  /* 0x000bcc00010c7983 */ /* 0x000ee20000100800 */
[----:B----4-:R-:W-:-:S03]  /*45080*/  @!P2 IMAD.MOV.U32 R22, RZ, RZ, R0 ;  /* 0x000000ffff16a224 */ /* 0x010fc600078e0000 */
[----:B------:R-:W4:Y:S01]  /*45090*/  LDL R0, [R1+0xbd0] ;  /* 0x000bd00001007983 */ /* 0x000f220000100800 */
[----:B------:R-:W-:Y:S02]  /*450a0*/  PRMT R191, RZ, 0x7610, R191 ;  /* 0x00007610ffbf7816 */ /* 0x000fe400000000bf */
[----:B------:R-:W-:-:S04]  /*450b0*/  PRMT R190, RZ, 0x7610, R190 ;  /* 0x00007610ffbe7816 */ /* 0x000fc800000000be */
[----:B------:R0:W4:Y:S01]  /*450c0*/  @!P2 LDG.E.U16 R191, desc[UR4][R22.64] ;  /* 0x0000000416bfa981 */ /* 0x000122000c1e1500 */
[----:B------:R-:W-:Y:S02]  /*450d0*/  PRMT R189, RZ, 0x7610, R189 ;  /* 0x00007610ffbd7816 */ /* 0x000fe400000000bd */
[----:B------:R-:W-:Y:S02]  /*450e0*/  PRMT R188, RZ, 0x7610, R188 ;  /* 0x00007610ffbc7816 */ /* 0x000fe400000000bc */
[----:B------:R-:W-:Y:S01]  /*450f0*/  PRMT R187, RZ, 0x7610, R187 ;  /* 0x00007610ffbb7816 */ /* 0x000fe200000000bb */
[----:B0-----:R-:W-:Y:S02]  /*45100*/  @!P2 IMAD.MOV.U32 R23, RZ, RZ, R27 ;  /* 0x000000ffff17a224 */ /* 0x001fe400078e001b */
[----:B------:R-:W-:-:S05]  /*45110*/  @!P2 IMAD.MOV.U32 R22, RZ, RZ, R32 ;  /* 0x000000ffff16a224 */ /* 0x000fca00078e0020 */
[----:B------:R0:W4:Y:S02]  /*45120*/  @!P2 LDG.E.U16 R190, desc[UR4][R22.64] ;  /* 0x0000000416bea981 */ /* 0x000124000c1e1500 */
[----:B0-----:R-:W-:Y:S02]  /*45130*/  @!P2 IMAD.MOV.U32 R22, RZ, RZ, R30 ;  /* 0x000000ffff16a224 */ /* 0x001fe400078e001e */
[----:B------:R-:W-:Y:S01]  /*45140*/  @!P2 IMAD.MOV.U32 R23, RZ, RZ, R31 ;  /* 0x000000ffff17a224 */ /* 0x000fe200078e001f */
[----:B------:R-:W-:Y:S01]  /*45150*/  PRMT R186, RZ, 0x7610, R186 ;  /* 0x00007610ffba7816 */ /* 0x000fe200000000ba */
[----:B------:R-:W4:Y:S04]  /*45160*/  LDL R30, [R1+0xcc4] ;  /* 0x000cc400011e7983 */ /* 0x000f280000100800 */
[----:B------:R0:W4:Y:S02]  /*45170*/  @!P2 LDG.E.U16 R189, desc[UR4][R22.64] ;  /* 0x0000000416bda981 */ /* 0x000124000c1e1500 */
[----:B0-----:R-:W-:-:S02]  /*45180*/  @!P2 IMAD.MOV.U32 R22, RZ, RZ, R17 ;  /* 0x000000ffff16a224 */ /* 0x001fc400078e0011 */
[----:B------:R-:W4:Y:S01]  /*45190*/  LDL R17, [R1+0xce8] ;  /* 0x000ce80001117983 */ /* 0x000f220000100800 */
[----:B--2---:R-:W-:-:S03]  /*451a0*/  @!P2 IMAD.MOV.U32 R23, RZ, RZ, R26 ;  /* 0x000000ffff17a224 */ /* 0x004fc600078e001a */
[----:B------:R-:W2:Y:S04]  /*451b0*/  LDL R26, [R1+0xce4] ;  /* 0x000ce400011a7983 */ /* 0x000ea80000100800 */
[----:B------:R3:W2:Y:S02]  /*451c0*/  @!P2 LDG.E.U16 R188, desc[UR4][R22.64] ;  /* 0x0000000416bca981 */ /* 0x0006a4000c1e1500 */
[----:B---3--:R-:W-:Y:S02]  /*451d0*/  @!P2 IMAD.MOV.U32 R22, RZ, RZ, R29 ;  /* 0x000000ffff16a224 */ /* 0x008fe400078e001d */
[----:B------:R-:W-:Y:S01]  /*451e0*/  @!P2 IMAD.MOV.U32 R23, RZ, RZ, R39 ;  /* 0x000000ffff17a224 */ /* 0x000fe200078e0027 */
[----:B------:R-:W-:Y:S02]  /*451f0*/  PRMT R185, RZ, 0x7610, R185 ;  /* 0x00007610ffb97816 */ /* 0x000fe400000000b9 */
[----:B------:R-:W-:Y:S01]  /*45200*/  PRMT R184, RZ, 0x7610, R184 ;  /* 0x00007610ffb87816 */ /* 0x000fe200000000b8 */
[----:B------:R-:W3:Y:S04]  /*45210*/  LDL R29, [R1+0xcbc] ;  /* 0x000cbc00011d7983 */ /* 0x000ee80000100800 */
[----:B------:R0:W3:Y:S02]  /*45220*/  @!P2 LDG.E.U16 R187, desc[UR4][R22.64] ;  /* 0x0000000416bba981 */ /* 0x0000e4000c1e1500 */
[----:B0-----:R-:W-:-:S02]  /*45230*/  @!P2 IMAD.MOV.U32 R22, RZ, RZ, R28 ;  /* 0x000000ffff16a224 */ /* 0x001fc400078e001c */
[----:B------:R-:W-:-:S05]  /*45240*/  @!P2 IMAD.MOV.U32 R23, RZ, RZ, R25 ;  /* 0x000000ffff17a224 */ /* 0x000fca00078e0019 */
[----:B------:R0:W3:Y:S02]  /*45250*/  @!P2 LDG.E.U16 R186, desc[UR4][R22.64] ;  /* 0x0000000416baa981 */ /* 0x0000e4000c1e1500 */
[----:B0-----:R-:W-:Y:S02]  /*45260*/  @!P2 IMAD.MOV.U32 R23, RZ, RZ, R12 ;  /* 0x000000ffff17a224 */ /* 0x001fe400078e000c */
[----:B------:R-:W3:Y:S01]  /*45270*/  LDL R12, [R1+0xcc8] ;  /* 0x000cc800010c7983 */ /* 0x000ee20000100800 */
[----:B----4-:R-:W-:-:S03]  /*45280*/  @!P2 IMAD.MOV.U32 R22, RZ, RZ, R0 ;  /* 0x000000ffff16a224 */ /* 0x010fc600078e0000 */
[----:B------:R-:W4:Y:S04]  /*45290*/  LDL R0, [R1+0xcc0] ;  /* 0x000cc00001007983 */ /* 0x000f280000100800 */
[----:B------:R-:W4:Y:S04]  /*452a0*/  LDL.LU R34, [R1+0xcac] ;  /* 0x000cac0001227983 */ /* 0x000f280000300800 */
[----:B------:R0:W4:Y:S04]  /*452b0*/  @!P2 LDG.E.U16 R185, desc[UR4][R22.64] ;  /* 0x0000000416b9a981 */ /* 0x000128000c1e1500 */
[----:B------:R-:W-:Y:S04]  /*452c0*/  STL [R1+0x1fbc], R11 ;  /* 0x001fbc0b01007387 */ /* 0x000fe80000100800 */
[----:B------:R1:W-:Y:S01]  /*452d0*/  STL [R1+0x1fb8], R18 ;  /* 0x001fb81201007387 */ /* 0x0003e20000100800 */
[----:B0-----:R-:W-:-:S02]  /*452e0*/  @!P2 IMAD.MOV.U32 R22, RZ, RZ, R11 ;  /* 0x000000ffff16a224 */ /* 0x001fc400078e000b */
[----:B------:R-:W-:Y:S02]  /*452f0*/  @!P2 IMAD.MOV.U32 R23, RZ, RZ, R18 ;  /* 0x000000ffff17a224 */ /* 0x000fe400078e0012 */
[----:B-1----:R-:W4:Y:S04]  /*45300*/  LDL.LU R18, [R1+0xc08] ;  /* 0x000c080001127983 */ /* 0x002f280000300800 */
[----:B------:R0:W4:Y:S04]  /*45310*/  @!P2 LDG.E.U16 R184, desc[UR4][R22.64] ;  /* 0x0000000416b8a981 */ /* 0x000128000c1e1500 */
[----:B------:R-:W4:Y:S01]  /*45320*/  LDL R28, [R1+0xcb4] ;  /* 0x000cb400011c7983 */ /* 0x000f220000100800 */
[----:B------:R-:W-:-:S02]  /*45330*/  PRMT R183, RZ, 0x7610, R183 ;  /* 0x00007610ffb77816 */ /* 0x000fc400000000b7 */
[----:B------:R-:W-:Y:S01]  /*45340*/  PRMT R182, RZ, 0x7610, R182 ;  /* 0x00007610ffb67816 */ /* 0x000fe200000000b6 */
[----:B0-----:R-:W-:Y:S02]  /*45350*/  @!P2 IMAD.MOV.U32 R22, RZ, RZ, R17 ;  /* 0x000000ffff16a224 */ /* 0x001fe400078e0011 */
[----:B------:R-:W4:Y:S01]  /*45360*/  LDL R17, [R1+0xcb0] ;  /* 0x000cb00001117983 */ /* 0x000f220000100800 */
[----:B--2---:R-:W-:-:S03]  /*45370*/  @!P2 IMAD.MOV.U32 R23, RZ, RZ, R26 ;  /* 0x000000ffff17a224 */ /* 0x004fc600078e001a */
[----:B------:R-:W2:Y:S04]  /*45380*/  LDL R26, [R1+0xcb8] ;  /* 0x000cb800011a7983 */ /* 0x000ea80000100800 */
[----:B------:R-:W2:Y:S04]  /*45390*/  LDL.LU R37, [R1+0xc84] ;  /* 0x000c840001257983 */ /* 0x000ea80000300800 */
[----:B------:R-:W2:Y:S04]  /*453a0*/  LDL.LU R36, [R1+0xc88] ;  /* 0x000c880001247983 */ /* 0x000ea80000300800 */
[----:B------:R0:W2:Y:S04]  /*453b0*/  @!P2 LDG.E.U16 R183, desc[UR4][R22.64] ;  /* 0x0000000416b7a981 */ /* 0x0000a8000c1e1500 */
[----:B------:R-:W2:Y:S04]  /*453c0*/  LDL.LU R31, [R1+0xc48] ;  /* 0x000c4800011f7983 */ /* 0x000ea80000300800 */
[----:B------:R-:W2:Y:S01]  /*453d0*/  LDL R11, [R1+0xbc4] ;  /* 0x000bc400010b7983 */ /* 0x000ea20000100800 */
[----:B0-----:R-:W-:-:S02]  /*453e0*/  @!P2 IMAD.MOV.U32 R23, RZ, RZ, R30 ;  /* 0x000000ffff17a224 */ /* 0x001fc400078e001e */
[----:B---3--:R-:W-:Y:S02]  /*453f0*/  @!P2 IMAD.MOV.U32 R22, RZ, RZ, R12 ;  /* 0x000000ffff16a224 */ /* 0x008fe400078e000c */
[----:B------:R-:W3:Y:S04]  /*45400*/  LDL R12, [R1+0xc44] ;  /* 0x000c4400010c7983 */ /* 0x000ee80000100800 */
[----:B------:R4:W3:Y:S02]  /*45410*/  @!P2 LDG.E.U16 R182, desc[UR4][R22.64] ;  /* 0x0000000416b6a981 */ /* 0x0008e4000c1e1500 */
[----:B----4-:R-:W-:Y:S02]  /*45420*/  @!P2 IMAD.MOV.U32 R22, RZ, RZ, R0 ;  /* 0x000000ffff16a224 */ /* 0x010fe400078e0000 */
[----:B------:R-:W4:Y:S04]  /*45430*/  LDL R0, [R1+0xbc8] ;  /* 0x000bc80001007983 */ /* 0x000f280000100800 */
[----:B------:R-:W4:Y:S01]  /*45440*/  LDL.LU R45, [R1+0xc04] ;  /* 0x000c0400012d7983 */ /* 0x000f220000300800 */
[----:B------:R-:W-:Y:S01]  /*45450*/  PRMT R181, RZ, 0x7610, R181 ;  /* 0x00007610ffb57816 */ /* 0x000fe200000000b5 */
[----:B------:R-:W-:Y:S01]  /*45460*/  @!P2 IMAD.MOV.U32 R23, RZ, RZ, R29 ;  /* 0x000000ffff17a224 */ /* 0x000fe200078e001d */
[----:B------:R-:W-:-:S04]  /*45470*/  PRMT R180, RZ, 0x7610, R180 ;  /* 0x00007610ffb47816 */ /* 0x000fc800000000b4 */
[----:B------:R0:W4:Y:S01]  /*45480*/  @!P2 LDG.E.U16 R181, desc[UR4][R22.64] ;  /* 0x0000000416b5a981 */ /* 0x000122000c1e1500 */
[----:B------:R-:W-:Y:S01]  /*45490*/  PRMT R179, RZ, 0x7610, R179 ;  /* 0x00007610ffb37816 */ /* 0x000fe200000000b3 */
[----:B0-----:R-:W-:Y:S01]  /*454a0*/  @!P2 IMAD.MOV.U32 R23, RZ, RZ, R28 ;  /* 0x000000ffff17a224 */ /* 0x001fe200078e001c */
[----:B------:R-:W-:Y:S02]  /*454b0*/  PRMT R178, RZ, 0x7610, R178 ;  /* 0x00007610ffb27816 */ /* 0x000fe400000000b2 */
[----:B------:R-:W-:Y:S02]  /*454c0*/  PRMT R177, RZ, 0x7610, R177 ;  /* 0x00007610ffb17816 */ /* 0x000fe400000000b1 */
[----:B------:R-:W-:Y:S01]  /*454d0*/  PRMT R176, RZ, 0x7610, R176 ;  /* 0x00007610ffb07816 */ /* 0x000fe200000000b0 */
[----:B--2---:R-:W-:-:S05]  /*454e0*/  @!P2 IMAD.MOV.U32 R22, RZ, RZ, R26 ;  /* 0x000000ffff16a224 */ /* 0x004fca00078e001a */
[----:B------:R0:W2:Y:S02]  /*454f0*/  @!P2 LDG.E.U16 R180, desc[UR4][R22.64] ;  /* 0x0000000416b4a981 */ /* 0x0000a4000c1e1500 */
[----:B0-----:R-:W-:Y:S02]  /*45500*/  @!P2 IMAD.MOV.U32 R22, RZ, RZ, R17 ;  /* 0x000000ffff16a224 */ /* 0x001fe400078e0011 */
[----:B------:R-:W-:-:S05]  /*45510*/  @!P2 IMAD.MOV.U32 R23, RZ, RZ, R34 ;  /* 0x000000ffff17a224 */ /* 0x000fca00078e0022 */
[----:B------:R0:W2:Y:S02]  /*45520*/  @!P2 LDG.E.U16 R179, desc[UR4][R22.64] ;  /* 0x0000000416b3a981 */ /* 0x0000a4000c1e1500 */
[----:B0-----:R-:W-:Y:S02]  /*45530*/  @!P2 IMAD.MOV.U32 R22, RZ, RZ, R36 ;  /* 0x000000ffff16a224 */ /* 0x001fe400078e0024 */
[----:B------:R-:W-:-:S05]  /*45540*/  @!P2 IMAD.MOV.U32 R23, RZ, RZ, R37 ;  /* 0x000000ffff17a224 */ /* 0x000fca00078e0025 */
[----:B------:R0:W2:Y:S02]  /*45550*/  @!P2 LDG.E.U16 R178, desc[UR4][R22.64] ;  /* 0x0000000416b2a981 */ /* 0x0000a4000c1e1500 */
[----:B0-----:R-:W-:Y:S02]  /*45560*/  @!P2 IMAD.MOV.U32 R22, RZ, RZ, R31 ;  /* 0x000000ffff16a224 */ /* 0x001fe400078e001f */
[----:B---3--:R-:W-:Y:S02]  /*45570*/  @!P2 IMAD.MOV.U32 R23, RZ, RZ, R12 ;  /* 0x000000ffff17a224 */ /* 0x008fe400078e000c */
[----:B------:R-:W3:Y:S04]  /*45580*/  LDL.LU R12, [R1+0xca8] ;  /* 0x000ca800010c7983 */ /* 0x000ee80000300800 */
[----:B------:R0:W2:Y:S04]  /*45590*/  @!P2 LDG.E.U16 R177, desc[UR4][R22.64] ;  /* 0x0000000416b1a981 */ /* 0x0000a8000c1e1500 */
[----:B------:R-:W2:Y:S04]  /*455a0*/  LDL.LU R32, [R1+0xca4] ;  /* 0x000ca40001207983 */ /* 0x000ea80000300800 */
[----:B------:R1:W-:Y:S04]  /*455b0*/  STL [R1+0x1fe8], R18 ;  /* 0x001fe81201007387 */ /* 0x0003e80000100800 */
[----:B------:R-:W2:Y:S04]  /*455c0*/  LDL R44, [R1+0xc7c] ;  /* 0x000c7c00012c7983 */ /* 0x000ea80000100800 */
[----:B------:R-:W2:Y:S01]  /*455d0*/  LDL R30, [R1+0xc70] ;  /* 0x000c7000011e7983 */ /* 0x000ea20000100800 */
[----:B0-----:R-:W-:-:S02]  /*455e0*/  @!P2 IMAD.MOV.U32 R22, RZ, RZ, R18 ;  /* 0x000000ffff16a224 */ /* 0x001fc400078e0012 */
[----:B----4-:R-:W-:Y:S01]  /*455f0*/  @!P2 IMAD.MOV.U32 R23, RZ, RZ, R45 ;  /* 0x000000ffff17a224 */ /* 0x010fe200078e002d */
[----:B-1----:R-:W4:Y:S04]  /*45600*/  LDL R18, [R1+0xc74] ;  /* 0x000c740001127983 */ /* 0x002f280000100800 */
[----:B------:R0:W4:Y:S02]  /*45610*/  @!P2 LDG.E.U16 R176, desc[UR4][R22.64] ;  /* 0x0000000416b0a981 */ /* 0x000124000c1e1500 */
[----:B0-----:R-:W-:Y:S02]  /*45620*/  @!P2 IMAD.MOV.U32 R23, RZ, RZ, R11 ;  /* 0x000000ffff17a224 */ /* 0x001fe400078e000b */
[----:B------:R-:W4:Y:S04]  /*45630*/  LDL R11, [R1+0xc68] ;  /* 0x000c6800010b7983 */ /* 0x000f280000100800 */
[----:B------:R-:W4:Y:S04]  /*45640*/  LDL.LU R33, [R1+0xc80] ;  /* 0x000c800001217983 */ /* 0x000f280000300800 */
[----:B------:R-:W4:Y:S04]  /*45650*/  LDL.LU R29, [R1+0xc40] ;  /* 0x000c4000011d7983 */ /* 0x000f280000300800 */
[----:B------:R-:W4:Y:S01]  /*45660*/  LDL.LU R28, [R1+0xc78] ;  /* 0x000c7800011c7983 */ /* 0x000f220000300800 */
[----:B------:R-:W-:Y:S01]  /*45670*/  PRMT R175, RZ, 0x7610, R175 ;  /* 0x00007610ffaf7816 */ /* 0x000fe200000000af */
[----:B------:R-:W-:-:S02]  /*45680*/  @!P2 IMAD.MOV.U32 R22, RZ, RZ, R0 ;  /* 0x000000ffff16a224 */ /* 0x000fc400078e0000 */
[----:B------:R-:W4:Y:S04]  /*45690*/  LDL.LU R26, [R1+0xc64] ;  /* 0x000c6400011a7983 */ /* 0x000f280000300800 */
[----:B------:R-:W4:Y:S04]  /*456a0*/  LDL.LU R0, [R1+0xc38] ;  /* 0x000c380001007983 */ /* 0x000f280000300800 */
[----:B------:R-:W4:Y:S04]  /*456b0*/  LDL.LU R17, [R1+0xc2c] ;  /* 0x000c2c0001117983 */ /* 0x000f280000300800 */
[----:B------:R0:W-:Y:S04]  /*456c0*/  STL [R1+0x1fc4], R14 ;  /* 0x001fc40e01007387 */ /* 0x0001e80000100800 */
[----:B------:R1:W4:Y:S02]  /*456d0*/  @!P2 LDG.E.U16 R175, desc[UR4][R22.64] ;  /* 0x0000000416afa981 */ /* 0x000324000c1e1500 */
[----:B-1----:R-:W-:-:S02]  /*456e0*/  @!P2 IMAD.MOV.U32 R22, RZ, RZ, R14 ;  /* 0x000000ffff16a224 */ /* 0x002fc400078e000e */
[----:B0-----:R-:W4:Y:S01]  /*456f0*/  LDL R14, [R1+0xc6c] ;  /* 0x000c6c00010e7983 */ /* 0x001f220000100800 */
[----:B------:R-:W-:Y:S01]  /*45700*/  PRMT R174, RZ, 0x7610, R174 ;  /* 0x00007610ffae7816 */ /* 0x000fe200000000ae */
[----:B------:R-:W-:Y:S01]  /*45710*/  @!P2 IMAD.MOV.U32 R23, RZ, RZ, R19 ;  /* 0x000000ffff17a224 */ /* 0x000fe200078e0013 */
[----:B------:R-:W-:-:S04]  /*45720*/  PRMT R173, RZ, 0x7610, R173 ;  /* 0x00007610ffad7816 */ /* 0x000fc800000000ad */
[----:B------:R3:W4:Y:S01]  /*45730*/  @!P2 LDG.E.U16 R174, desc[UR4][R22.64] ;  /* 0x0000000416aea981 */ /* 0x000722000c1e1500 */
[----:B------:R-:W-:-:S03]  /*45740*/  PRMT R172, RZ, 0x7610, R172 ;  /* 0x00007610ffac7816 */ /* 0x000fc600000000ac */
[----:B------:R0:W-:Y:S04]  /*45750*/  STL [R1+0x1fc0], R19 ;  /* 0x001fc01301007387 */ /* 0x0001e80000100800 */
[----:B------:R-:W4:Y:S01]  /*45760*/  LDL R47, [R1+0xc3c] ;  /* 0x000c3c00012f7983 */ /* 0x000f220000100800 */
[----:B------:R-:W-:Y:S01]  /*45770*/  PRMT R171, RZ, 0x7610, R171 ;  /* 0x00007610ffab7816 */ /* 0x000fe200000000ab */
[----:B---3--:R-:W-:Y:S02]  /*45780*/  @!P2 IMAD.MOV.U32 R22, RZ, RZ, R12 ;  /* 0x000000ffff16a224 */ /* 0x008fe400078e000c */
[----:B--2---:R-:W-:-:S05]  /*45790*/  @!P2 IMAD.MOV.U32 R23, RZ, RZ, R32 ;  /* 0x000000ffff17a224 */ /* 0x004fca00078e0020 */
[----:B------:R1:W2:Y:S02]  /*457a0*/  @!P2 LDG.E.U16 R173, desc[UR4][R22.64] ;  /* 0x0000000416ada981 */ /* 0x0002a4000c1e1500 */
[----:B-1----:R-:W-:Y:S02]  /*457b0*/  @!P2 IMAD.MOV.U32 R23, RZ, RZ, R44 ;  /* 0x000000ffff17a224 */ /* 0x002fe400078e002c */
[----:B----4-:R-:W-:-:S05]  /*457c0*/  @!P2 IMAD.MOV.U32 R22, RZ, RZ, R33 ;  /* 0x000000ffff16a224 */ /* 0x010fca00078e0021 */
[----:B------:R1:W3:Y:S02]  /*457d0*/  @!P2 LDG.E.U16 R172, desc[UR4][R22.64] ;  /* 0x0000000416aca981 */ /* 0x0002e4000c1e1500 */
[----:B-1----:R-:W-:Y:S02]  /*457e0*/  @!P2 IMAD.MOV.U32 R23, RZ, RZ, R18 ;  /* 0x000000ffff17a224 */ /* 0x002fe400078e0012 */
[----:B------:R-:W4:Y:S01]  /*457f0*/  LDL R18, [R1+0xc34] ;  /* 0x000c340001127983 */ /* 0x000f220000100800 */
[----:B------:R-:W-:-:S03]  /*45800*/  @!P2 IMAD.MOV.U32 R22, RZ, RZ, R28 ;  /* 0x000000ffff16a224 */ /* 0x000fc600078e001c */
[----:B------:R-:W2:Y:S01]  /*45810*/  LDL.LU R44, [R1+0xc30] ;  /* 0x000c3000012c7983 */ /* 0x000ea20000300800 */
[----:B------:R-:W-:-:S03]  /*45820*/  PRMT R170, RZ, 0x7610, R170 ;  /* 0x00007610ffaa7816 */ /* 0x000fc600000000aa */
[----:B------:R1:W3:Y:S02]  /*45830*/  @!P2 LDG.E.U16 R171, desc[UR4][R22.64] ;  /* 0x0000000416aba981 */ /* 0x0002e4000c1e1500 */
[----:B-1----:R-:W-:Y:S02]  /*45840*/  @!P2 IMAD.MOV.U32 R22, RZ, RZ, R30 ;  /* 0x000000ffff16a224 */ /* 0x002fe400078e001e */
[----:B------:R-:W3:Y:S04]  /*45850*/  LDL.LU R30, [R1+0xc00] ;  /* 0x000c0000011e7983 */ /* 0x000ee80000300800 */
[----:B0-----:R-:W3:Y:S01]  /*45860*/  LDL R19, [R1+0xbfc] ;  /* 0x000bfc0001137983 */ /* 0x001ee20000100800 */
[----:B------:R-:W-:-:S03]  /*45870*/  @!P2 IMAD.MOV.U32 R23, RZ, RZ, R14 ;  /* 0x000000ffff17a224 */ /* 0x000fc600078e000e */
[----:B------:R-:W3:Y:S04]  /*45880*/  LDL R14, [R1+0xbbc] ;  /* 0x000bbc00010e7983 */ /* 0x000ee80000100800 */
[----:B------:R0:W3:Y:S02]  /*45890*/  @!P2 LDG.E.U16 R170, desc[UR4][R22.64] ;  /* 0x0000000416aaa981 */ /* 0x0000e4000c1e1500 */
[----:B0-----:R-:W-:Y:S02]  /*458a0*/  @!P2 IMAD.MOV.U32 R22, RZ, RZ, R11 ;  /* 0x000000ffff16a224 */ /* 0x001fe400078e000b */
[----:B------:R-:W3:Y:S01]  /*458b0*/  LDL R11, [R1+0xbc0] ;  /* 0x000bc000010b7983 */ /* 0x000ee20000100800 */
[----:B------:R-:W-:Y:S01]  /*458c0*/  PRMT R169, RZ, 0x7610, R169 ;  /* 0x00007610ffa97816 */ /* 0x000fe200000000a9 */
[----:B------:R-:W-:Y:S01]  /*458d0*/  @!P2 IMAD.MOV.U32 R23, RZ, RZ, R26 ;  /* 0x000000ffff17a224 */ /* 0x000fe200078e001a */
[----:B------:R-:W-:-:S04]  /*458e0*/  PRMT R168, RZ, 0x7610, R168 ;  /* 0x00007610ffa87816 */ /* 0x000fc800000000a8 */
[----:B------:R0:W3:Y:S02]  /*458f0*/  @!P2 LDG.E.U16 R169, desc[UR4][R22.64] ;  /* 0x0000000416a9a981 */ /* 0x0000e4000c1e1500 */
[----:B0-----:R-:W-:Y:S02]  /*45900*/  @!P2 IMAD.MOV.U32 R22, RZ, RZ, R29 ;  /* 0x000000ffff16a224 */ /* 0x001fe400078e001d */
[----:B------:R-:W-:-:S05]  /*45910*/  @!P2 IMAD.MOV.U32 R23, RZ, RZ, R47 ;  /* 0x000000ffff17a224 */ /* 0x000fca00078e002f */
[----:B------:R0:W3:Y:S01]  /*45920*/  @!P2 LDG.E.U16 R168, desc[UR4][R22.64] ;  /* 0x0000000416a8a981 */ /* 0x0000e2000c1e1500 */
[----:B------:R-:W-:Y:S02]  /*45930*/  PRMT R167, RZ, 0x7610, R167 ;  /* 0x00007610ffa77816 */ /* 0x000fe400000000a7 */
[----:B------:R-:W-:Y:S01]  /*45940*/  PRMT R166, RZ, 0x7610, R166 ;  /* 0x00007610ffa67816 */ /* 0x000fe200000000a6 */
[----:B0-----:R-:W-:Y:S02]  /*45950*/  @!P2 IMAD.MOV.U32 R22, RZ, RZ, R0 ;  /* 0x000000ffff16a224 */ /* 0x001fe400078e0000 */
[----:B----4-:R-:W-:Y:S02]  /*45960*/  @!P2 IMAD.MOV.U32 R23, RZ, RZ, R18 ;  /* 0x000000ffff17a224 */ /* 0x010fe400078e0012 */
[----:B------:R-:W4:Y:S04]  /*45970*/  LDL R18, [R1+0xc24] ;  /* 0x000c240001127983 */ /* 0x000f280000100800 */
[----:B------:R-:W4:Y:S04]  /*45980*/  LDL.LU R47, [R1+0xc28] ;  /* 0x000c2800012f7983 */ /* 0x000f280000300800 */
[----:B------:R2:W4:Y:S01]  /*45990*/  @!P2 LDG.E.U16 R167, desc[UR4][R22.64] ;  /* 0x0000000416a7a981 */ /* 0x000522000c1e1500 */
[----:B------:R-:W-:Y:S01]  /*459a0*/  PRMT R165, RZ, 0x7610, R165 ;  /* 0x00007610ffa57816 */ /* 0x000fe200000000a5 */
[----:B--2---:R-:W-:-:S02]  /*459b0*/  @!P2 IMAD.MOV.U32 R22, RZ, RZ, R44 ;  /* 0x000000ffff16a224 */ /* 0x004fc400078e002c */
[----:B------:R-:W-:-:S05]  /*459c0*/  @!P2 IMAD.MOV.U32 R23, RZ, RZ, R17 ;  /* 0x000000ffff17a224 */ /* 0x000fca00078e0011 */
[----:B------:R3:W2:Y:S04]  /*459d0*/  @!P2 LDG.E.U16 R166, desc[UR4][R22.64] ;  /* 0x0000000416a6a981 */ /* 0x0006a8000c1e1500 */
[----:B------:R0:W-:Y:S01]  /*459e0*/  STL [R1+0x1fec], R17 ;  /* 0x001fec1101007387 */ /* 0x0001e20000100800 */
[----:B---3--:R-:W-:Y:S02]  /*459f0*/  @!P2 IMAD.MOV.U32 R22, RZ, RZ, R30 ;  /* 0x000000ffff16a224 */ /* 0x008fe400078e001e */
[----:B------:R-:W-:-:S05]  /*45a00*/  @!P2 IMAD.MOV.U32 R23, RZ, RZ, R19 ;  /* 0x000000ffff17a224 */ /* 0x000fca00078e0013 */
[----:B------:R1:W3:Y:S02]  /*45a10*/  @!P2 LDG.E.U16 R165, desc[UR4][R22.64] ;  /* 0x0000000416a5a981 */ /* 0x0002e4000c1e1500 */
[----:B-1----:R-:W-:Y:S02]  /*45a20*/  @!P2 IMAD.MOV.U32 R23, RZ, RZ, R14 ;  /* 0x000000ffff17a224 */ /* 0x002fe400078e000e */
[----:B------:R-:W-:Y:S01]  /*45a30*/  @!P2 IMAD.MOV.U32 R22, RZ, RZ, R11 ;  /* 0x000000ffff16a224 */ /* 0x000fe200078e000b */
[----:B------:R-:W2:Y:S04]  /*45a40*/  LDL.LU R14, [R1+0xbb8] ;  /* 0x000bb800010e7983 */ /* 0x000ea80000300800 */
[----:B------:R-:W3:Y:S04]  /*45a50*/  LDL.LU R19, [R1+0xbb0] ;  /* 0x000bb00001137983 */ /* 0x000ee80000300800 */
[----:B------:R-:W3:Y:S01]  /*45a60*/  LDL.LU R11, [R1+0xba8] ;  /* 0x000ba800010b7983 */ /* 0x000ee20000300800 */
[----:B------:R-:W-:-:S02]  /*45a70*/  PRMT R164, RZ, 0x7610, R164 ;  /* 0x00007610ffa47816 */ /* 0x000fc400000000a4 */
[----:B------:R-:W-:-:S04]  /*45a80*/  PRMT R163, RZ, 0x7610, R163 ;  /* 0x00007610ffa37816 */ /* 0x000fc800000000a3 */
[----:B------:R1:W3:Y:S04]  /*45a90*/  @!P2 LDG.E.U16 R164, desc[UR4][R22.64] ;  /* 0x0000000416a4a981 */ /* 0x0002e8000c1e1500 */
[----:B------:R1:W-:Y:S04]  /*45aa0*/  STL [R1+0x1fcc], R15 ;  /* 0x001fcc0f01007387 */ /* 0x0003e80000100800 */
[----:B------:R1:W-:Y:S04]  /*45ab0*/  STL [R1+0x1fc8], R20 ;  /* 0x001fc81401007387 */ /* 0x0003e80000100800 */
[----:B0-----:R-:W3:Y:S01]  /*45ac0*/  LDL R17, [R1+0xba4] ;  /* 0x000ba40001117983 */ /* 0x001ee20000100800 */
[----:B-1----:R-:W-:-:S02]  /*45ad0*/  @!P2 IMAD.MOV.U32 R22, RZ, RZ, R15 ;  /* 0x000000ffff16a224 */ /* 0x002fc400078e000f */
[----:B------:R-:W-:Y:S01]  /*45ae0*/  @!P2 IMAD.MOV.U32 R23, RZ, RZ, R20 ;  /* 0x000000ffff17a224 */ /* 0x000fe200078e0014 */
[----:B------:R-:W3:Y:S04]  /*45af0*/  LDL R15, [R1+0xb78] ;  /* 0x000b7800010f7983 */ /* 0x000ee80000100800 */
[----:B------:R-:W3:Y:S04]  /*45b00*/  LDL R20, [R1+0xbb4] ;  /* 0x000bb40001147983 */ /* 0x000ee80000100800 */
[----:B------:R4:W3:Y:S02]  /*45b10*/  @!P2 LDG.E.U16 R163, desc[UR4][R22.64] ;  /* 0x0000000416a3a981 */ /* 0x0008e4000c1e1500 */
[----:B----4-:R-:W-:-:S02]  /*45b20*/  @!P2 IMAD.MOV.U32 R23, RZ, RZ, R18 ;  /* 0x000000ffff17a224 */ /* 0x010fc400078e0012 */
[----:B------:R-:W4:Y:S04]  /*45b30*/  LDL R18, [R1+0xbac] ;  /* 0x000bac0001127983 */ /* 0x000f280000100800 */
[----:B------:R0:W-:Y:S01]  /*45b40*/  STL [R1+0x24ac], R151 ;  /* 0x0024ac9701007387 */ /* 0x0001e20000100800 */
[----:B------:R-:W-:-:S03]  /*45b50*/  @!P2 IMAD.MOV.U32 R22, RZ, RZ, R47 ;  /* 0x000000ffff16a224 */ /* 0x000fc600078e002f */
[----:B0-----:R-:W4:Y:S04]  /*45b60*/  LDL R151, [R1+0xbe8] ;  /* 0x000be80001977983 */ /* 0x001f280000100800 */
[----:B------:R0:W-:Y:S04]  /*45b70*/  STL [R1+0x24a8], R48 ;  /* 0x0024a83001007387 */ /* 0x0001e80000100800 */
[----:B0-----:R-:W4:Y:S04]  /*45b80*/  LDL R48, [R1+0xbe4] ;  /* 0x000be40001307983 */ /* 0x001f280000100800 */
[----:B------:R0:W-:Y:S04]  /*45b90*/  STL.64 [R1+0x24a0], R46 ;  /* 0x0024a02e01007387 */ /* 0x0001e80000100a00 */
[----:B0-----:R-:W4:Y:S04]  /*45ba0*/  LDL R46, [R1+0xbec] ;  /* 0x000bec00012e7983 */ /* 0x001f280000100800 */
[----:B------:R-:W4:Y:S04]  /*45bb0*/  LDL R47, [R1+0xbf0] ;  /* 0x000bf000012f7983 */ /* 0x000f280000100800 */
[----:B------:R0:W-:Y:S04]  /*45bc0*/  STL.64 [R1+0x2498], R44 ;  /* 0x0024982c01007387 */ /* 0x0001e80000100a00 */
[----:B0-----:R-:W4:Y:S04]  /*45bd0*/  LDL R44, [R1+0xbf4] ;  /* 0x000bf400012c7983 */ /* 0x001f280000100800 */
[----:B------:R-:W4:Y:S04]  /*45be0*/  LDL R45, [R1+0xbf8] ;  /* 0x000bf800012d7983 */ /* 0x000f280000100800 */
        /* <DEDUP_REMOVED lines=8> */
[----:B------:R0:W-:Y:S04]  /*45c70*/  STL.64 [R1+0x2450], R26 ;  /* 0x0024501a01007387 */ /* 0x0001e80000100a00 */
[----:B------:R-:W-:Y:S04]  /*45c80*/  STL.64 [R1+0x2448], R24 ;  /* 0x0024481801007387 */ /* 0x000fe80000100a00 */
[----:B--2---:R-:W-:Y:S04]  /*45c90*/  STL [R1+0x1fd0], R14 ;  /* 0x001fd00e01007387 */ /* 0x004fe80000100800 */
[----:B---3--:R-:W-:Y:S04]  /*45ca0*/  STL [R1+0x1fd4], R19 ;  /* 0x001fd41301007387 */ /* 0x008fe80000100800 */
[----:B------:R-:W-:Y:S04]  /*45cb0*/  STL [R1+0x1fd8], R11 ;  /* 0x001fd80b01007387 */ /* 0x000fe80000100800 */
[----:B0-----:R-:W2:Y:S04]  /*45cc0*/  LDL.LU R26, [R1+0xab0] ;  /* 0x000ab000011a7983 */ /* 0x001ea80000300800 */
[----:B------:R-:W3:Y:S04]  /*45cd0*/  LDL.LU R27, [R1+0xa94] ;  /* 0x000a9400011b7983 */ /* 0x000ee80000300800 */
[----:B------:R-:W3:Y:S04]  /*45ce0*/  LDL.LU R28, [R1+0xa78] ;  /* 0x000a7800011c7983 */ /* 0x000ee80000300800 */
[----:B------:R-:W3:Y:S04]  /*45cf0*/  LDL.LU R29, [R1+0xa5c] ;  /* 0x000a5c00011d7983 */ /* 0x000ee80000300800 */
[----:B------:R-:W3:Y:S04]  /*45d00*/  LDL.LU R30, [R1+0xa40] ;  /* 0x000a4000011e7983 */ /* 0x000ee80000300800 */
[----:B------:R-:W3:Y:S01]  /*45d10*/  LDL.LU R31, [R1+0xa24] ;  /* 0x000a2400011f7983 */ /* 0x000ee20000300800 */
[----:B------:R-:W-:-:S03]  /*45d20*/  PRMT R162, RZ, 0x7610, R162 ;  /* 0x00007610ffa27816 */ /* 0x000fc600000000a2 */
[----:B------:R-:W3:Y:S04]  /*45d30*/  LDL.LU R32, [R1+0xa08] ;  /* 0x000a080001207983 */ /* 0x000ee80000300800 */
[----:B------:R-:W3:Y:S04]  /*45d40*/  LDL.LU R33, [R1+0x9ec] ;  /* 0x0009ec0001217983 */ /* 0x000ee80000300800 */
[----:B------:R-:W3:Y:S04]  /*45d50*/  LDL.LU R34, [R1+0x9d0] ;  /* 0x0009d00001227983 */ /* 0x000ee80000300800 */
[----:B------:R-:W3:Y:S04]  /*45d60*/  LDL.LU R35, [R1+0x9b4] ;  /* 0x0009b40001237983 */ /* 0x000ee80000300800 */
[----:B------:R-:W3:Y:S04]  /*45d70*/  LDL.LU R36, [R1+0x998] ;  /* 0x0009980001247983 */ /* 0x000ee80000300800 */
[----:B------:R-:W3:Y:S04]  /*45d80*/  LDL.LU R37, [R1+0x97c] ;  /* 0x00097c0001257983 */ /* 0x000ee80000300800 */
[----:B------:R4:W3:Y:S01]  /*45d90*/  @!P2 LDG.E.U16 R162, desc[UR4][R22.64] ;  /* 0x0000000416a2a981 */ /* 0x0008e2000c1e1500 */
[----:B------:R-:W-:-:S03]  /*45da0*/  PRMT R161, RZ, 0x7610, R161 ;  /* 0x00007610ffa17816 */ /* 0x000fc600000000a1 */
[----:B------:R-:W3:Y:S04]  /*45db0*/  LDL.LU R38, [R1+0x960] ;  /* 0x0009600001267983 */ /* 0x000ee80000300800 */
[----:B------:R-:W3:Y:S04]  /*45dc0*/  LDL.LU R39, [R1+0x944] ;  /* 0x0009440001277983 */ /* 0x000ee80000300800 */
[----:B------:R-:W3:Y:S04]  /*45dd0*/  LDL.LU R40, [R1+0x928] ;  /* 0x0009280001287983 */ /* 0x000ee80000300800 */
[----:B------:R-:W3:Y:S04]  /*45de0*/  LDL.LU R41, [R1+0x90c] ;  /* 0x00090c0001297983 */ /* 0x000ee80000300800 */
[----:B------:R-:W3:Y:S04]  /*45df0*/  LDL.LU R42, [R1+0x8f0] ;  /* 0x0008f000012a7983 */ /* 0x000ee80000300800 */
[----:B------:R-:W3:Y:S01]  /*45e00*/  LDL.LU R43, [R1+0x8d4] ;  /* 0x0008d400012b7983 */ /* 0x000ee20000300800 */
[----:B------:R-:W-:-:S02]  /*45e10*/  PRMT R160, RZ, 0x7610, R160 ;  /* 0x00007610ffa07816 */ /* 0x000fc400000000a0 */
[----:B------:R-:W-:Y:S02]  /*45e20*/  PRMT R159, RZ, 0x7610, R159 ;  /* 0x00007610ff9f7816 */ /* 0x000fe4000000009f */
[----:B------:R-:W-:Y:S02]  /*45e30*/  PRMT R158, RZ, 0x7610, R158 ;  /* 0x00007610ff9e7816 */ /* 0x000fe4000000009e */
[----:B------:R-:W-:Y:S02]  /*45e40*/  PRMT R157, RZ, 0x7610, R157 ;  /* 0x00007610ff9d7816 */ /* 0x000fe4000000009d */
[----:B------:R-:W-:Y:S02]  /*45e50*/  PRMT R156, RZ, 0x7610, R156 ;  /* 0x00007610ff9c7816 */ /* 0x000fe4000000009c */
[----:B------:R-:W-:Y:S02]  /*45e60*/  PRMT R155, RZ, 0x7610, R155 ;  /* 0x00007610ff9b7816 */ /* 0x000fe4000000009b */
[----:B------:R-:W-:Y:S01]  /*45e70*/  PRMT R13, RZ, 0x7610, R13 ;  /* 0x00007610ff0d7816 */ /* 0x000fe2000000000d */
[----:B----4-:R-:W-:-:S02]  /*45e80*/  @!P2 IMAD.MOV.U32 R23, RZ, RZ, R44 ;  /* 0x000000ffff17a224 */ /* 0x010fc400078e002c */
[----:B------:R-:W-:Y:S01]  /*45e90*/  @!P2 IMAD.MOV.U32 R22, RZ, RZ, R45 ;  /* 0x000000ffff16a224 */ /* 0x000fe200078e002d */
[----:B------:R-:W4:Y:S04]  /*45ea0*/  LDL.LU R44, [R1+0x8b8] ;  /* 0x0008b800012c7983 */ /* 0x000f280000300800 */
[----:B------:R-:W4:Y:S04]  /*45eb0*/  LDL.LU R45, [R1+0x89c] ;  /* 0x00089c00012d7983 */ /* 0x000f280000300800 */
[----:B------:R0:W4:Y:S02]  /*45ec0*/  @!P2 LDG.E.U16 R161, desc[UR4][R22.64] ;  /* 0x0000000416a1a981 */ /* 0x000124000c1e1500 */
[----:B0-----:R-:W-:-:S02]  /*45ed0*/  @!P2 IMAD.MOV.U32 R23, RZ, RZ, R46 ;  /* 0x000000ffff17a224 */ /* 0x001fc400078e002e */
[----:B------:R-:W-:Y:S01]  /*45ee0*/  @!P2 IMAD.MOV.U32 R22, RZ, RZ, R47 ;  /* 0x000000ffff16a224 */ /* 0x000fe200078e002f */
[----:B------:R-:W4:Y:S04]  /*45ef0*/  LDL.LU R46, [R1+0x880] ;  /* 0x00088000012e7983 */ /* 0x000f280000300800 */
[----:B------:R-:W4:Y:S04]  /*45f00*/  LDL.LU R47, [R1+0x864] ;  /* 0x00086400012f7983 */ /* 0x000f280000300800 */
[----:B------:R0:W4:Y:S02]  /*45f10*/  @!P2 LDG.E.U16 R160, desc[UR4][R22.64] ;  /* 0x0000000416a0a981 */ /* 0x000124000c1e1500 */
[----:B0-----:R-:W-:-:S02]  /*45f20*/  @!P2 IMAD.MOV.U32 R22, RZ, RZ, R151 ;  /* 0x000000ffff16a224 */ /* 0x001fc400078e0097 */
[----:B------:R-:W-:Y:S02]  /*45f30*/  @!P2 IMAD.MOV.U32 R23, RZ, RZ, R48 ;  /* 0x000000ffff17a224 */ /* 0x000fe400078e0030 */
[----:B------:R-:W4:Y:S04]  /*45f40*/  LDL.LU R48, [R1+0x848] ;  /* 0x0008480001307983 */ /* 0x000f280000300800 */
[----:B------:R0:W4:Y:S04]  /*45f50*/  @!P2 LDG.E.U16 R159, desc[UR4][R22.64] ;  /* 0x00000004169fa981 */ /* 0x000128000c1e1500 */
[----:B------:R-:W4:Y:S01]  /*45f60*/  LDL.LU R151, [R1+0x82c] ;  /* 0x00082c0001977983 */ /* 0x000f220000300800 */
[----:B0-----:R-:W-:-:S02]  /*45f70*/  @!P2 IMAD.MOV.U32 R22, RZ, RZ, R14 ;  /* 0x000000ffff16a224 */ /* 0x001fc400078e000e */
[----:B------:R-:W-:Y:S02]  /*45f80*/  @!P2 IMAD.MOV.U32 R23, RZ, RZ, R20 ;  /* 0x000000ffff17a224 */ /* 0x000fe400078e0014 */
[----:B------:R-:W4:Y:S04]  /*45f90*/  LDL.LU R20, [R1+0x810] ;  /* 0x0008100001147983 */ /* 0x000f280000300800 */
[----:B------:R0:W4:Y:S02]  /*45fa0*/  @!P2 LDG.E.U16 R158, desc[UR4][R22.64] ;  /* 0x00000004169ea981 */ /* 0x000124000c1e1500 */
[----:B0-----:R-:W-:Y:S02]  /*45fb0*/  @!P2 IMAD.MOV.U32 R22, RZ, RZ, R19 ;  /* 0x000000ffff16a224 */ /* 0x001fe400078e0013 */
[----:B------:R-:W-:-:S05]  /*45fc0*/  @!P2 IMAD.MOV.U32 R23, RZ, RZ, R18 ;  /* 0x000000ffff17a224 */ /* 0x000fca00078e0012 */
[----:B------:R0:W4:Y:S02]  /*45fd0*/  @!P2 LDG.E.U16 R157, desc[UR4][R22.64] ;  /* 0x00000004169da981 */ /* 0x000124000c1e1500 */
[----:B0-----:R-:W-:Y:S02]  /*45fe0*/  @!P2 IMAD.MOV.U32 R22, RZ, RZ, R11 ;  /* 0x000000ffff16a224 */ /* 0x001fe400078e000b */
[----:B------:R-:W-:-:S05]  /*45ff0*/  @!P2 IMAD.MOV.U32 R23, RZ, RZ, R17 ;  /* 0x000000ffff17a224 */ /* 0x000fca00078e0011 */
[----:B------:R0:W4:Y:S02]  /*46000*/  @!P2 LDG.E.U16 R156, desc[UR4][R22.64] ;  /* 0x00000004169ca981 */ /* 0x000124000c1e1500 */
[----:B0-----:R-:W-:Y:S02]  /*46010*/  @!P2 IMAD.MOV.U32 R22, RZ, RZ, R15 ;  /* 0x000000ffff16a224 */ /* 0x001fe400078e000f */
[----:B------:R-:W4:Y:S01]  /*46020*/  LDL.LU R15, [R1+0x7f4] ;  /* 0x0007f400010f7983 */ /* 0x000f220000300800 */
[----:B------:R-:W-:-:S05]  /*46030*/  @!P2 IMAD.MOV.U32 R23, RZ, RZ, R21 ;  /* 0x000000ffff17a224 */ /* 0x000fca00078e0015 */
[----:B------:R0:W4:Y:S04]  /*46040*/  @!P2 LDG.E.U16 R155, desc[UR4][R22.64] ;  /* 0x00000004169ba981 */ /* 0x000128000c1e1500 */
[----:B------:R-:W-:Y:S04]  /*46050*/  STL [R1+0x1fdc], R21 ;  /* 0x001fdc1501007387 */ /* 0x000fe80000100800 */
[----:B------:R-:W-:Y:S04]  /*46060*/  STL [R1+0x1fe4], R16 ;  /* 0x001fe41001007387 */ /* 0x000fe80000100800 */
[----:B------:R-:W-:Y:S01]  /*46070*/  STL [R1+0x1fe0], R3 ;  /* 0x001fe00301007387 */ /* 0x000fe20000100800 */
[----:B0-----:R-:W-:-:S02]  /*46080*/  @!P2 IMAD.MOV.U32 R22, RZ, RZ, R16 ;  /* 0x000000ffff16a224 */ /* 0x001fc400078e0010 */
[----:B------:R-:W-:-:S05]  /*46090*/  @!P2 IMAD.MOV.U32 R23, RZ, RZ, R3 ;  /* 0x000000ffff17a224 */ /* 0x000fca00078e0003 */
[----:B------:R-:W4:Y:S04]  /*460a0*/  @!P2 LDG.E.U16 R13, desc[UR4][R22.64] ;  /* 0x00000004160da981 */ /* 0x000f28000c1e1500 */
[----:B--2---:R-:W-:Y:S04]  /*460b0*/  STS.U16 [R10+0x1c80], R26 ;  /* 0x001c801a0a007388 */ /* 0x004fe80000000400 */
[----:B------:R0:W-:Y:S04]  /*460c0*/  STS.U16 [R10+0x10480], R135 ;  /* 0x010480870a007388 */ /* 0x0001e80000000400 */
[----:B------:R1:W-:Y:S04]  /*460d0*/  STS.U16 [R10+0x10880], R119 ;  /* 0x010880770a007388 */ /* 0x0003e80000000400 */
[----:B------:R2:W-:Y:S04]  /*460e0*/  STS.U16 [R10+0x10c80], R111 ;  /* 0x010c806f0a007388 */ /* 0x0005e80000000400 */
[----:B------:R3:W-:Y:S04]  /*460f0*/  STS.U16 [R10+0x11080], R85 ;  /* 0x011080550a007388 */ /* 0x0007e80000000400 */
[----:B------:R3:W-:Y:S04]  /*46100*/  STS.U16 [R10+0x11480], R55 ;  /* 0x011480370a007388 */ /* 0x0007e80000000400 */
[----:B------:R3:W-:Y:S04]  /*46110*/  STS.U16 [R10+0x11880], R104 ;  /* 0x011880680a007388 */ /* 0x0007e80000000400 */
[----:B0-----:R-:W4:Y:S04]  /*46120*/  LDL.LU R135, [R1+0x2678] ;  /* 0x0026780001877983 */ /* 0x001f280000300800 */
[----:B-1----:R-:W4:Y:S04]  /*46130*/  LDL.LU R119, [R1+0x2674] ;  /* 0x0026740001777983 */ /* 0x002f280000300800 */
[----:B--2---:R-:W2:Y:S04]  /*46140*/  LDL.LU R111, [R1+0x2670] ;  /* 0x00267000016f7983 */ /* 0x004ea80000300800 */
[----:B---3--:R-:W3:Y:S04]  /*46150*/  LDL.LU R85, [R1+0x266c] ;  /* 0x00266c0001557983 */ /* 0x008ee80000300800 */
[----:B------:R-:W2:Y:S04]  /*46160*/  LDL.LU R55, [R1+0x2668] ;  /* 0x0026680001377983 */ /* 0x000ea80000300800 */
[----:B------:R-:W2:Y:S04]  /*46170*/  LDL.LU R104, [R1+0x2664] ;  /* 0x0026640001687983 */ /* 0x000ea80000300800 */
[----:B------:R0:W-:Y:S04]  /*46180*/  STS.U16 [R10+0x11c80], R86 ;  /* 0x011c80560a007388 */ /* 0x0001e80000000400 */
[----:B------:R1:W-:Y:S04]  /*46190*/  STS.U16 [R10+0x12080], R70 ;  /* 0x012080460a007388 */ /* 0x0003e80000000400 */
[----:B------:R1:W-:Y:S04]  /*461a0*/  STS.U16 [R10+0x12480], R62 ;  /* 0x0124803e0a007388 */ /* 0x0003e80000000400 */
[----:B------:R1:W-:Y:S04]  /*461b0*/  STS.U16 [R10+0x12880], R106 ;  /* 0x0128806a0a007388 */ /* 0x0003e80000000400 */
[----:B------:R1:W-:Y:S04]  /*461c0*/  STS.U16 [R10+0x12c80], R56 ;  /* 0x012c80380a007388 */ /* 0x0003e80000000400 */
[----:B------:R1:W-:Y:S04]  /*461d0*/  STS.U16 [R10+0x13080], R105 ;  /* 0x013080690a007388 */ /* 0x0003e80000000400 */
[----:B0-----:R-:W2:Y:S04]  /*461e0*/  LDL.LU R86, [R1+0x2660] ;  /* 0x0026600001567983 */ /* 0x001ea80000300800 */
[----:B-1----:R-:W2:Y:S04]  /*461f0*/  LDL.LU R70, [R1+0x265c] ;  /* 0x00265c0001467983 */ /* 0x002ea80000300800 */
[----:B------:R-:W2:Y:S04]  /*46200*/  LDL.LU R62, [R1+0x2658] ;  /* 0x00265800013e7983 */ /* 0x000ea80000300800 */
[----:B------:R-:W3:Y:S04]  /*46210*/  LDL.LU R106, [R1+0x2654] ;  /* 0x00265400016a7983 */ /* 0x000ee80000300800 */
[----:B------:R-:W2:Y:S04]  /*46220*/  LDL.LU R56, [R1+0x2650] ;  /* 0x0026500001387983 */ /* 0x000ea80000300800 */
[----:B------:R-:W2:Y:S04]  /*46230*/  LDL.LU R105, [R1+0x264c] ;  /* 0x00264c0001697983 */ /* 0x000ea80000300800 */
        /* <DEDUP_REMOVED lines=9> */
[----:B------:R-:W3:Y:S04]  /*462d0*/  LDL.LU R9, [R1+0x2638] ;  /* 0x0026380001097983 */ /* 0x000ee80000300800 */
[----:B------:R-:W2:Y:S04]  /*462e0*/  LDL.LU R19, [R1+0xb5c] ;  /* 0x000b5c0001137983 */ /* 0x000ea80000300800 */
[----:B------:R-:W2:Y:S04]  /*462f0*/  LDL.LU R14, [R1+0xb44] ;  /* 0x000b4400010e7983 */ /* 0x000ea80000300800 */
[----:B------:R-:W2:Y:S04]  /*46300*/  LDL.LU R24, [R1+0xb2c] ;  /* 0x000b2c0001187983 */ /* 0x000ea80000300800 */
[----:B------:R-:W2:Y:S04]  /*46310*/  LDL.LU R25, [R1+0xb14] ;  /* 0x000b140001197983 */ /* 0x000ea80000300800 */
[----:B------:R0:W-:Y:S04]  /*46320*/  STS.U16 [R10+0x2080], R27 ;  /* 0x0020801b0a007388 */ /* 0x0001e80000000400 */
        /* <DEDUP_REMOVED lines=34> */
[----:B----4-:R0:W-:Y:S04]  /*46550*/  STS.U16 [R10+0x6480], R44 ;  /* 0x0064802c0a007388 */ /* 0x0101e80000000400 */
[----:B------:R1:W-:Y:S04]  /*46560*/  STS.U16 [R10+0x6880], R45 ;  /* 0x0068802d0a007388 */ /* 0x0003e80000000400 */
[----:B0-----:R-:W4:Y:S04]  /*46570*/  LDL.LU R44, [R1+0x908] ;  /* 0x00090800012c7983 */ /* 0x001f280000300800 */
[----:B-1----:R-:W4:Y:S04]  /*46580*/  LDL.LU R45, [R1+0x8ec] ;  /* 0x0008ec00012d7983 */ /* 0x002f280000300800 */
[----:B------:R0:W-:Y:S04]  /*46590*/  STS.U16 [R10+0x6c80], R46 ;  /* 0x006c802e0a007388 */ /* 0x0001e80000000400 */
        /* <DEDUP_REMOVED lines=8> */
[----:B0-----:R-:W4:Y:S04]  /*46620*/  LDL.LU R20, [R1+0x860] ;  /* 0x0008600001147983 */ /* 0x001f280000300800 */
[----:B------:R0:W-:Y:S04]  /*46630*/  STS.U16 [R10+0x10080], R15 ;  /* 0x0100800f0a007388 */ /* 0x0001e80000000400 */
[----:B0-----:R-:W4:Y:S04]  /*46640*/  LDL.LU R15, [R1+0x844] ;  /* 0x00084400010f7983 */ /* 0x001f280000300800 */
        /* <DEDUP_REMOVED lines=14> */
[----:B------:R-:W-:Y:S04]  /*46730*/  STL [R1+0x1ff0], R10 ;  /* 0x001ff00a01007387 */ /* 0x000fe80000100800 */
[----:B---3--:R0:W-:Y:S04]  /*46740*/  STS.U16 [R9+0x7900], R57 ;  /* 0x0079003909007388 */ /* 0x0081e80000000400 */
[----:B------:R1:W-:Y:S04]  /*46750*/  STS.U16 [R9+0x7d00], R106 ;  /* 0x007d006a09007388 */ /* 0x0003e80000000400 */
[----:B------:R3:W-:Y:S04]  /*46760*/  STS.U16 [R9+0x10100], R85 ;  /* 0x0101005509007388 */ /* 0x0007e80000000400 */
[----:B------:R3:W-:Y:S04]  /*46770*/  STS.U16 [R9+0x10500], R118 ;  /* 0x0105007609007388 */ /* 0x0007e80000000400 */
[----:B------:R3:W-:Y:S04]  /*46780*/  STS.U16 [R9+0x10900], R83 ;  /* 0x0109005309007388 */ /* 0x0007e80000000400 */
[----:B------:R3:W-:Y:S04]  /*46790*/  STS.U16 [R9+0x10d00], R58 ;  /* 0x010d003a09007388 */ /* 0x0007e80000000400 */
[----:B0-----:R-:W4:Y:S04]  /*467a0*/  LDL.LU R57, [R1+0x2634] ;  /* 0x0026340001397983 */ /* 0x001f280000300800 */
[----:B-1----:R-:W4:Y:S04]  /*467b0*/  LDL.LU R106, [R1+0x2630] ;  /* 0x00263000016a7983 */ /* 0x002f280000300800 */
[----:B---3--:R-:W3:Y:S04]  /*467c0*/  LDL.LU R85, [R1+0x262c] ;  /* 0x00262c0001557983 */ /* 0x008ee80000300800 */
[----:B------:R-:W3:Y:S04]  /*467d0*/  LDL.LU R118, [R1+0x2628] ;  /* 0x0026280001767983 */ /* 0x000ee80000300800 */
[----:B------:R-:W3:Y:S04]  /*467e0*/  LDL.LU R83, [R1+0x2624] ;  /* 0x0026240001537983 */ /* 0x000ee80000300800 */
[----:B------:R-:W3:Y:S04]  /*467f0*/  LDL.LU R58, [R1+0x2620] ;  /* 0x00262000013a7983 */ /* 0x000ee80000300800 */
[----:B------:R0:W-:Y:S04]  /*46800*/  STS.U16 [R9+0x11100], R107 ;  /* 0x0111006b09007388 */ /* 0x0001e80000000400 */
[----:B------:R1:W-:Y:S04]  /*46810*/  STS.U16 [R9+0x11500], R133 ;  /* 0x0115008509007388 */ /* 0x0003e80000000400 */
[----:B------:R1:W-:Y:S04]  /*46820*/  STS.U16 [R9+0x11900], R69 ;  /* 0x0119004509007388 */ /* 0x0003e80000000400 */
[----:B------:R1:W-:Y:S04]  /*46830*/  STS.U16 [R9+0x11d00], R110 ;  /* 0x011d006e09007388 */ /* 0x0003e80000000400 */
[----:B------:R1:W-:Y:S04]  /*46840*/  STS.U16 [R9+0x12100], R59 ;  /* 0x0121003b09007388 */ /* 0x0003e80000000400 */
[----:B------:R1:W-:Y:S04]  /*46850*/  STS.U16 [R9+0x12500], R108 ;  /* 0x0125006c09007388 */ /* 0x0003e80000000400 */
[----:B0-----:R-:W3:Y:S04]  /*46860*/  LDL.LU R107, [R1+0x261c] ;  /* 0x00261c00016b7983 */ /* 0x001ee80000300800 */
[----:B-1----:R-:W3:Y:S04]  /*46870*/  LDL.LU R133, [R1+0x2618] ;  /* 0x0026180001857983 */ /* 0x002ee80000300800 */
[----:B------:R-:W3:Y:S04]  /*46880*/  LDL.LU R69, [R1+0x2614] ;  /* 0x0026140001457983 */ /* 0x000ee80000300800 */
        /* <DEDUP_REMOVED lines=17> */
[----:B0-----:R-:W3:Y:S04]  /*469a0*/  LDL.LU R117, [R1+0x25ec] ;  /* 0x0025ec0001757983 */ /* 0x001ee80000300800 */
[----:B-1----:R-:W3:Y:S04]  /*469b0*/  LDL.LU R8, [R1+0x25e8] ;  /* 0x0025e80001087983 */ /* 0x002ee80000300800 */
[----:B--2---:R0:W-:Y:S04]  /*469c0*/  STS.U16 [R9+0xd00], R25 ;  /* 0x000d001909007388 */ /* 0x0041e80000000400 */
[----:B------:R1:W-:Y:S04]  /*469d0*/  STS.U16 [R9+0x1100], R26 ;  /* 0x0011001a09007388 */ /* 0x0003e80000000400 */
[----:B------:R2:W-:Y:S04]  /*469e0*/  STS.U16 [R9+0x1500], R27 ;  /* 0x0015001b09007388 */ /* 0x0005e80000000400 */
[----:B------:R2:W-:Y:S04]  /*469f0*/  STS.U16 [R9+0x1900], R28 ;  /* 0x0019001c09007388 */ /* 0x0005e80000000400 */
[----:B------:R2:W-:Y:S04]  /*46a00*/  STS.U16 [R9+0x1d00], R29 ;  /* 0x001d001d09007388 */ /* 0x0005e80000000400 */
[----:B------:R2:W-:Y:S04]  /*46a10*/  STS.U16 [R9+0x2100], R30 ;  /* 0x0021001e09007388 */ /* 0x0005e80000000400 */
[----:B0-----:R-:W3:Y:S04]  /*46a20*/  LDL.LU R25, [R1+0xb58] ;  /* 0x000b580001197983 */ /* 0x001ee80000300800 */
[----:B-1----:R-:W3:Y:S04]  /*46a30*/  LDL.LU R26, [R1+0xb40] ;  /* 0x000b4000011a7983 */ /* 0x002ee80000300800 */
[----:B--2---:R-:W2:Y:S04]  /*46a40*/  LDL.LU R27, [R1+0xb28] ;  /* 0x000b2800011b7983 */ /* 0x004ea80000300800 */
        /* <DEDUP_REMOVED lines=28> */
[----:B0-----:R-:W2:Y:S04]  /*46c10*/  LDL.LU R43, [R1+0x974] ;  /* 0x00097400012b7983 */ /* 0x001ea80000300800 */
        /* <DEDUP_REMOVED lines=75> */
[----:B--2---:R2:W-:Y:S04]  /*470d0*/  STS.U16 [R8+0x1980], R31 ;  /* 0x0019801f08007388 */ /* 0x0045e80000000400 */
[----:B0-----:R-:W3:Y:S04]  /*470e0*/  LDL.LU R81, [R1+0x259c] ;  /* 0x00259c0001517983 */ /* 0x001ee80000300800 */
[----:B-1----:R-:W3:Y:S04]  /*470f0*/  LDL.LU R129, [R1+0x2598] ;  /* 0x0025980001817983 */ /* 0x002ee80000300800 */
[----:B------:R-:W3:Y:S04]  /*47100*/  LDL.LU R66, [R1+0x2594] ;  /* 0x0025940001427983 */ /* 0x000ee80000300800 */
[----:B------:R-:W3:Y:S04]  /*47110*/  LDL.LU R115, [R1+0x2590] ;  /* 0x0025900001737983 */ /* 0x000ee80000300800 */
[----:B------:R-:W3:Y:S04]  /*47120*/  LDL.LU R7, [R1+0x258c] ;  /* 0x00258c0001077983 */ /* 0x000ee80000300800 */
[----:B------:R0:W-:Y:S04]  /*47130*/  STS.U16 [R8+0x1d80], R32 ;  /* 0x001d802008007388 */ /* 0x0001e80000000400 */
[----:B--2---:R-:W3:Y:S04]  /*47140*/  LDL.LU R31, [R1+0xb54] ;  /* 0x000b5400011f7983 */ /* 0x004ee80000300800 */
        /* <DEDUP_REMOVED lines=60> */
[----:B---3--:R-:W-:Y:S04]  /*47510*/  STS.U16 [R7+0x200], R31 ;  /* 0x0002001f07007388 */ /* 0x008fe80000000400 */
[----:B------:R-:W-:Y:S04]  /*47520*/  STS.U16 [R7+0x600], R32 ;  /* 0x0006002007007388 */ /* 0x000fe80000000400 */
[----:B------:R-:W-:Y:S04]  /*47530*/  STS.U16 [R7+0xa00], R33 ;  /* 0x000a002107007388 */ /* 0x000fe80000000400 */
[----:B--2---:R-:W-:Y:S04]  /*47540*/  STS.U16 [R7+0xe00], R34 ;  /* 0x000e002207007388 */ /* 0x004fe80000000400 */
        /* <DEDUP_REMOVED lines=9> */
[----:B----4-:R-:W-:Y:S04]  /*475e0*/  STS.U16 [R7+0x3600], R44 ;  /* 0x0036002c07007388 */ /* 0x010fe80000000400 */
[----:B------:R-:W-:Y:S04]  /*475f0*/  STS.U16 [R7+0x3a00], R45 ;  /* 0x003a002d07007388 */ /* 0x000fe80000000400 */
[----:B------:R-:W-:Y:S04]  /*47600*/  STS.U16 [R7+0x3e00], R46 ;  /* 0x003e002e07007388 */ /* 0x000fe80000000400 */
[----:B------:R-:W-:Y:S04]  /*47610*/  STS.U16 [R7+0x4200], R47 ;  /* 0x0042002f07007388 */ /* 0x000fe80000000400 */
        /* <DEDUP_REMOVED lines=10> */
[----:B----4-:R-:W4:Y:S04]  /*476c0*/  LDL.LU R68, [R1+0x2578] ;  /* 0x0025780001447983 */ /* 0x010f280000300800 */
[----:B------:R-:W2:Y:S04]  /*476d0*/  LDL.LU R117, [R1+0x2574] ;  /* 0x0025740001757983 */ /* 0x000ea80000300800 */
[----:B------:R0:W-:Y:S04]  /*476e0*/  STS.U16 [R7+0x6e00], R128 ;  /* 0x006e008007007388 */ /* 0x0001e80000000400 */
[----:B------:R1:W-:Y:S04]  /*476f0*/  STS.U16 [R7+0x7200], R69 ;  /* 0x0072004507007388 */ /* 0x0003e80000000400 */
[----:B------:R1:W-:Y:S04]  /*47700*/  STS.U16 [R7+0x7600], R118 ;  /* 0x0076007607007388 */ /* 0x0003e80000000400 */
[----:B------:R1:W-:Y:S04]  /*47710*/  STS.U16 [R7+0x7a00], R79 ;  /* 0x007a004f07007388 */ /* 0x0003e80000000400 */
[----:B------:R1:W-:Y:S04]  /*47720*/  STS.U16 [R7+0x7e00], R70 ;  /* 0x007e004607007388 */ /* 0x0003e80000000400 */
[----:B------:R1:W-:Y:S04]  /*47730*/  STS.U16 [R7+0x10200], R119 ;  /* 0x0102007707007388 */ /* 0x0003e80000000400 */
[----:B0-----:R-:W3:Y:S04]  /*47740*/  LDL.LU R128, [R1+0x2570] ;  /* 0x0025700001807983 */ /* 0x001ee80000300800 */
[----:B-1----:R-:W4:Y:S04]  /*47750*/  LDL.LU R69, [R1+0x256c] ;  /* 0x00256c0001457983 */ /* 0x002f280000300800 */
[----:B------:R-:W2:Y:S04]  /*47760*/  LDL.LU R118, [R1+0x2568] ;  /* 0x0025680001767983 */ /* 0x000ea80000300800 */
[----:B------:R-:W3:Y:S04]  /*47770*/  LDL.LU R79, [R1+0x2564] ;  /* 0x00256400014f7983 */ /* 0x000ee80000300800 */
[----:B------:R-:W4:Y:S04]  /*47780*/  LDL.LU R70, [R1+0x2560] ;  /* 0x0025600001467983 */ /* 0x000f280000300800 */
        /* <DEDUP_REMOVED lines=25> */
[----:B------:R-:W4:Y:S04]  /*47920*/  LDL.LU R41, [R1+0xb50] ;  /* 0x000b500001297983 */ /* 0x000f280000300800 */
[----:B------:R-:W2:Y:S04]  /*47930*/  LDL.LU R42, [R1+0xb38] ;  /* 0x000b3800012a7983 */ /* 0x000ea80000300800 */
        /* <DEDUP_REMOVED lines=13> */
[----:B------:R-:W4:Y:S04]  /*47a10*/  LDL.LU R20, [R1+0xa68] ;  /* 0x000a680001147983 */ /* 0x000f280000300800 */
[----:B------:R-:W2:Y:S04]  /*47a20*/  LDL.LU R15, [R1+0xa4c] ;  /* 0x000a4c00010f7983 */ /* 0x000ea80000300800 */
[----:B------:R-:W3:Y:S04]  /*47a30*/  LDL.LU R125, [R1+0x2528] ;  /* 0x00252800017d7983 */ /* 0x000ee80000300800 */
[----:B------:R-:W2:Y:S04]  /*47a40*/  LDL.LU R75, [R1+0x2524] ;  /* 0x00252400014b7983 */ /* 0x000ea80000300800 */
[----:B------:R0:W-:Y:S04]  /*47a50*/  STS.U16 [R7+0x13e00], R124 ;  /* 0x013e007c07007388 */ /* 0x0001e80000000400 */
[----:B------:R1:W-:Y:S04]  /*47a60*/  STS.U16 [R7+0x14200], R76 ;  /* 0x0142004c07007388 */ /* 0x0003e80000000400 */
[----:B------:R1:W-:Y:S04]  /*47a70*/  STS.U16 [R7+0x14600], R6 ;  /* 0x0146000607007388 */ /* 0x0003e80000000400 */
[----:B0-----:R-:W2:Y:S04]  /*47a80*/  LDL.LU R124, [R1+0x2520] ;  /* 0x00252000017c7983 */ /* 0x001ea80000300800 */
[----:B-1----:R-:W4:Y:S04]  /*47a90*/  LDL.LU R76, [R1+0x251c] ;  /* 0x00251c00014c7983 */ /* 0x002f280000300800 */
[----:B------:R-:W4:Y:S04]  /*47aa0*/  LDL.LU R6, [R1+0x2518] ;  /* 0x0025180001067983 */ /* 0x000f280000300800 */
        /* <DEDUP_REMOVED lines=15> */
[----:B----4-:R0:W-:Y:S04]  /*47ba0*/  STS.U16 [R6+0x2e80], R76 ;  /* 0x002e804c06007388 */ /* 0x0101e80000000400 */
[----:B---3--:R1:W-:Y:S04]  /*47bb0*/  STS.U16 [R6+0x3280], R125 ;  /* 0x0032807d06007388 */ /* 0x0083e80000000400 */
[----:B------:R3:W-:Y:S04]  /*47bc0*/  STS.U16 [R6+0x3680], R77 ;  /* 0x0036804d06007388 */ /* 0x0007e80000000400 */
[----:B------:R4:W-:Y:S04]  /*47bd0*/  STS.U16 [R6+0x3a80], R126 ;  /* 0x003a807e06007388 */ /* 0x0009e80000000400 */
[----:B------:R2:W-:Y:S04]  /*47be0*/  STS.U16 [R6+0x3e80], R78 ;  /* 0x003e804e06007388 */ /* 0x0005e80000000400 */
[----:B------:R2:W-:Y:S04]  /*47bf0*/  STS.U16 [R6+0x4280], R127 ;  /* 0x0042807f06007388 */ /* 0x0005e80000000400 */
[----:B0-----:R-:W2:Y:S04]  /*47c00*/  LDL.LU R76, [R1+0x2514] ;  /* 0x00251400014c7983 */ /* 0x001ea80000300800 */
[----:B-1----:R-:W2:Y:S04]  /*47c10*/  LDL.LU R125, [R1+0x2510] ;  /* 0x00251000017d7983 */ /* 0x002ea80000300800 */
[----:B---3--:R-:W3:Y:S04]  /*47c20*/  LDL.LU R77, [R1+0x250c] ;  /* 0x00250c00014d7983 */ /* 0x008ee80000300800 */
[----:B----4-:R-:W4:Y:S04]  /*47c30*/  LDL.LU R126, [R1+0x2508] ;  /* 0x00250800017e7983 */ /* 0x010f280000300800 */
[----:B--2---:R-:W2:Y:S04]  /*47c40*/  LDL.LU R78, [R1+0x2504] ;  /* 0x00250400014e7983 */ /* 0x004ea80000300800 */
[----:B------:R-:W3:Y:S04]  /*47c50*/  LDL.LU R127, [R1+0x2500] ;  /* 0x00250000017f7983 */ /* 0x000ee80000300800 */
[----:B------:R0:W-:Y:S04]  /*47c60*/  STS.U16 [R6+0x4680], R79 ;  /* 0x0046804f06007388 */ /* 0x0001e80000000400 */
[----:B------:R1:W-:Y:S04]  /*47c70*/  STS.U16 [R6+0x4a80], R128 ;  /* 0x004a808006007388 */ /* 0x0003e80000000400 */
[----:B------:R1:W-:Y:S04]  /*47c80*/  STS.U16 [R6+0x4e80], R80 ;  /* 0x004e805006007388 */ /* 0x0003e80000000400 */
[----:B------:R1:W-:Y:S04]  /*47c90*/  STS.U16 [R6+0x5280], R129 ;  /* 0x0052808106007388 */ /* 0x0003e80000000400 */
[----:B------:R1:W-:Y:S04]  /*47ca0*/  STS.U16 [R6+0x5680], R81 ;  /* 0x0056805106007388 */ /* 0x0003e80000000400 */
[----:B------:R1:W-:Y:S04]  /*47cb0*/  STS.U16 [R6+0x5a80], R130 ;  /* 0x005a808206007388 */ /* 0x0003e80000000400 */
[----:B0-----:R-:W2:Y:S04]  /*47cc0*/  LDL.LU R79, [R1+0x24fc] ;  /* 0x0024fc00014f7983 */ /* 0x001ea80000300800 */
[----:B-1----:R-:W4:Y:S04]  /*47cd0*/  LDL.LU R128, [R1+0x24f8] ;  /* 0x0024f80001807983 */ /* 0x002f280000300800 */
[----:B------:R-:W2:Y:S04]  /*47ce0*/  LDL.LU R80, [R1+0x24f4] ;  /* 0x0024f40001507983 */ /* 0x000ea80000300800 */
[----:B------:R-:W3:Y:S04]  /*47cf0*/  LDL.LU R129, [R1+0x24f0] ;  /* 0x0024f00001817983 */ /* 0x000ee80000300800 */
[----:B------:R-:W2:Y:S04]  /*47d00*/  LDL.LU R81, [R1+0x24ec] ;  /* 0x0024ec0001517983 */ /* 0x000ea80000300800 */
[----:B------:R-:W4:Y:S04]  /*47d10*/  LDL.LU R130, [R1+0x24e8] ;  /* 0x0024e80001827983 */ /* 0x000f280000300800 */
[----:B------:R0:W-:Y:S04]  /*47d20*/  STS.U16 [R6+0x5e80], R82 ;  /* 0x005e805206007388 */ /* 0x0001e80000000400 */
[----:B------:R1:W-:Y:S04]  /*47d30*/  STS.U16 [R6+0x6280], R131 ;  /* 0x0062808306007388 */ /* 0x0003e80000000400 */
[----:B------:R1:W-:Y:S04]  /*47d40*/  STS.U16 [R6+0x6680], R83 ;  /* 0x0066805306007388 */ /* 0x0003e80000000400 */
[----:B------:R1:W-:Y:S04]  /*47d50*/  STS.U16 [R6+0x6a80], R132 ;  /* 0x006a808406007388 */ /* 0x0003e80000000400 */
[----:B------:R1:W-:Y:S04]  /*47d60*/  STS.U16 [R6+0x6e80], R84 ;  /* 0x006e805406007388 */ /* 0x0003e80000000400 */
[----:B------:R1:W-:Y:S04]  /*47d70*/  STS.U16 [R6+0x7280], R133 ;  /* 0x0072808506007388 */ /* 0x0003e80000000400 */
[----:B0-----:R-:W2:Y:S04]  /*47d80*/  LDL.LU R82, [R1+0x24e4] ;  /* 0x0024e40001527983 */ /* 0x001ea80000300800 */
[----:B-1----:R-:W3:Y:S04]  /*47d90*/  LDL.LU R131, [R1+0x24e0] ;  /* 0x0024e00001837983 */ /* 0x002ee80000300800 */
[----:B------:R-:W2:Y:S04]  /*47da0*/  LDL.LU R83, [R1+0x24dc] ;  /* 0x0024dc0001537983 */ /* 0x000ea80000300800 */
[----:B------:R-:W4:Y:S04]  /*47db0*/  LDL.LU R132, [R1+0x24d8] ;  /* 0x0024d80001847983 */ /* 0x000f280000300800 */
[----:B------:R-:W2:Y:S04]  /*47dc0*/  LDL.LU R84, [R1+0x24d4] ;  /* 0x0024d40001547983 */ /* 0x000ea80000300800 */
[----:B------:R-:W3:Y:S04]  /*47dd0*/  LDL.LU R133, [R1+0x24d0] ;  /* 0x0024d00001857983 */ /* 0x000ee80000300800 */
        /* <DEDUP_REMOVED lines=9> */
[----:B------:R-:W4:Y:S04]  /*47e70*/  LDL.LU R5, [R1+0x24bc] ;  /* 0x0024bc0001057983 */ /* 0x000f280000300800 */
[----:B------:R0:W-:Y:S04]  /*47e80*/  STS.U16 [R6+0x10a80], R4 ;  /* 0x010a800406007388 */ /* 0x0001e80000000400 */
[----:B0-----:R-:W2:Y:S04]  /*47e90*/  LDL.LU R4, [R1+0x24b8] ;  /* 0x0024b80001047983 */ /* 0x001ea80000300800 */
[----:B------:R-:W-:Y:S04]  /*47ea0*/  STL [R1+0x2000], R6 ;  /* 0x0020000601007387 */ /* 0x000fe80000100800 */
[----:B------:R0:W-:Y:S04]  /*47eb0*/  STS.U16 [R6+0x2680], R20 ;  /* 0x0026801406007388 */ /* 0x0001e80000000400 */
[----:B------:R1:W-:Y:S04]  /*47ec0*/  STS.U16 [R6+0x2a80], R15 ;  /* 0x002a800f06007388 */ /* 0x0003e80000000400 */
[----:B------:R3:W-:Y:S04]  /*47ed0*/  STS.U16 [R6+0x280], R41 ;  /* 0x0002802906007388 */ /* 0x0007e80000000400 */
[----:B------:R-:W-:Y:S04]  /*47ee0*/  STS.U16 [R6+0x680], R42 ;  /* 0x0006802a06007388 */ /* 0x000fe80000000400 */
[----:B------:R2:W-:Y:S04]  /*47ef0*/  STS.U16 [R6+0xa80], R43 ;  /* 0x000a802b06007388 */ /* 0x0005e80000000400 */
[----:B------:R-:W-:Y:S04]  /*47f00*/  STS.U16 [R6+0xe80], R44 ;  /* 0x000e802c06007388 */ /* 0x000fe80000000400 */
[----:B------:R2:W-:Y:S04]  /*47f10*/  STS.U16 [R6+0x1280], R45 ;  /* 0x0012802d06007388 */ /* 0x0005e80000000400 */
[----:B------:R-:W-:Y:S04]  /*47f20*/  STS.U16 [R6+0x1680], R46 ;  /* 0x0016802e06007388 */ /* 0x000fe80000000400 */
[----:B------:R2:W-:Y:S04]  /*47f30*/  STS.U16 [R6+0x1a80], R47 ;  /* 0x001a802f06007388 */ /* 0x0005e80000000400 */
        /* <DEDUP_REMOVED lines=31> */
[----:B----4-:R-:W-:Y:S04]  /*48130*/  STL [R1+0x2004], R5 ;  /* 0x0020040501007387 */ /* 0x010fe80000100800 */
        /* <DEDUP_REMOVED lines=8> */
[----:B-1----:R-:W4:Y:S04]  /*481c0*/  LDL.LU R15, [R1+0x64c] ;  /* 0x00064c00010f7983 */ /* 0x002f280000300800 */
[----:B------:R-:W4:Y:S04]  /*481d0*/  LDL.LU.64 R24, [R1+0x400] ;  /* 0x0004000001187983 */ /* 0x000f280000300a00 */
[----:B------:R-:W4:Y:S04]  /*481e0*/  LDL.LU.64 R26, [R1+0x408] ;  /* 0x00040800011a7983 */ /* 0x000f280000300a00 */
[----:B------:R-:W4:Y:S04]  /*481f0*/  LDL.LU.64 R28, [R1+0x410] ;  /* 0x00041000011c7983 */ /* 0x000f280000300a00 */
[----:B------:R-:W4:Y:S04]  /*48200*/  LDL.LU.64 R30, [R1+0x418] ;  /* 0x00041800011e7983 */ /* 0x000f280000300a00 */
[----:B------:R-:W4:Y:S04]  /*48210*/  LDL.LU.64 R32, [R1+0x420] ;  /* 0x0004200001207983 */ /* 0x000f280000300a00 */
[----:B------:R-:W4:Y:S04]  /*48220*/  LDL.LU.64 R34, [R1+0x428] ;  /* 0x0004280001227983 */ /* 0x000f280000300a00 */
[----:B------:R-:W4:Y:S04]  /*48230*/  LDL.LU.64 R36, [R1+0x430] ;  /* 0x0004300001247983 */ /* 0x000f280000300a00 */
[----:B------:R-:W4:Y:S04]  /*48240*/  LDL.LU.64 R38, [R1+0x438] ;  /* 0x0004380001267983 */ /* 0x000f280000300a00 */
[----:B---3--:R-:W-:Y:S04]  /*48250*/  STS.U16 [R5+0x300], R135 ;  /* 0x0003008705007388 */ /* 0x008fe80000000400 */
        /* <DEDUP_REMOVED lines=63> */
[----:B------:R-:W3:Y:S04]  /*48650*/  LDL.LU.64 R40, [R1+0x440] ;  /* 0x0004400001287983 */ /* 0x000ee80000300a00 */
        /* <DEDUP_REMOVED lines=26> */
[----:B------:R-:W-:Y:S04]  /*48800*/  STS.U16 [R4+0x6780], R61 ;  /* 0x0067803d04007388 */ /* 0x000fe80000000400 */
[----:B------:R-:W3:Y:S04]  /*48810*/  LDL.LU.64 R44, [R1+0x450] ;  /* 0x00045000012c7983 */ /* 0x000ee80000300a00 */
[----:B------:R0:W-:Y:S04]  /*48820*/  STS.U16 [R4+0x11780], R49 ;  /* 0x0117803104007388 */ /* 0x0001e80000000400 */
[----:B------:R-:W3:Y:S04]  /*48830*/  LDL.LU.64 R46, [R1+0x458] ;  /* 0x00045800012e7983 */ /* 0x000ee80000300a00 */
[----:B------:R-:W-:Y:S04]  /*48840*/  STS.U16 [R4+0x10f80], R51 ;  /* 0x010f803304007388 */ /* 0x000fe80000000400 */
[----:B------:R1:W-:Y:S04]  /*48850*/  STS.U16 [R4+0x11380], R50 ;  /* 0x0113803204007388 */ /* 0x0003e80000000400 */
[----:B------:R-:W-:Y:S04]  /*48860*/  STS.U16 [R4+0x10780], R53 ;  /* 0x0107803504007388 */ /* 0x000fe80000000400 */
[----:B------:R2:W-:Y:S04]  /*48870*/  STS.U16 [R4+0x10b80], R52 ;  /* 0x010b803404007388 */ /* 0x0005e80000000400 */
[----:B------:R-:W-:Y:S04]  /*48880*/  STS.U16 [R4+0x7f80], R55 ;  /* 0x007f803704007388 */ /* 0x000fe80000000400 */
[----:B------:R4:W-:Y:S04]  /*48890*/  STS.U16 [R4+0x10380], R54 ;  /* 0x0103803604007388 */ /* 0x0009e80000000400 */
[----:B0-----:R-:W3:Y:S04]  /*488a0*/  LDL.LU.64 R48, [R1+0x460] ;  /* 0x0004600001307983 */ /* 0x001ee80000300a00 */
[----:B------:R-:W-:Y:S04]  /*488b0*/  STS.U16 [R4+0x7780], R57 ;  /* 0x0077803904007388 */ /* 0x000fe80000000400 */
[----:B------:R0:W-:Y:S04]  /*488c0*/  STS.U16 [R4+0x7b80], R56 ;  /* 0x007b803804007388 */ /* 0x0001e80000000400 */
[----:B-1----:R-:W3:Y:S04]  /*488d0*/  LDL.LU.64 R50, [R1+0x468] ;  /* 0x0004680001327983 */ /* 0x002ee80000300a00 */
[----:B------:R-:W-:Y:S04]  /*488e0*/  STS.U16 [R4+0x6f80], R59 ;  /* 0x006f803b04007388 */ /* 0x000fe80000000400 */
[----:B--2---:R-:W3:Y:S04]  /*488f0*/  LDL.LU.64 R52, [R1+0x470] ;  /* 0x0004700001347983 */ /* 0x004ee80000300a00 */
[----:B------:R1:W-:Y:S04]  /*48900*/  STS.U16 [R4+0x7380], R58 ;  /* 0x0073803a04007388 */ /* 0x0003e80000000400 */
[----:B----4-:R-:W3:Y:S04]  /*48910*/  LDL.LU.64 R54, [R1+0x478] ;  /* 0x0004780001367983 */ /* 0x010ee80000300a00 */
[----:B------:R2:W-:Y:S04]  /*48920*/  STS.U16 [R4+0x6b80], R60 ;  /* 0x006b803c04007388 */ /* 0x0005e80000000400 */
[----:B0-----:R-:W3:Y:S04]  /*48930*/  LDL.LU.64 R56, [R1+0x480] ;  /* 0x0004800001387983 */ /* 0x001ee80000300a00 */
[----:B-1----:R-:W3:Y:S04]  /*48940*/  LDL.LU.64 R58, [R1+0x488] ;  /* 0x00048800013a7983 */ /* 0x002ee80000300a00 */
[----:B--2---:R-:W3:Y:S04]  /*48950*/  LDL.LU.64 R60, [R1+0x490] ;  /* 0x00049000013c7983 */ /* 0x004ee80000300a00 */
[----:B------:R-:W3:Y:S04]  /*48960*/  LDL.LU.64 R62, [R1+0x498] ;  /* 0x00049800013e7983 */ /* 0x000ee80000300a00 */
        /* <DEDUP_REMOVED lines=44> */
[----:B------:R0:W-:Y:S04]  /*48c30*/  STS.U16 [R4+0x13f80], R153 ;  /* 0x013f809904007388 */ /* 0x0001e80000000400 */
[----:B0-----:R-:W2:Y:S04]  /*48c40*/  LDL.LU R153, [R1+0x24b4] ;  /* 0x0024b40001997983 */ /* 0x001ea80000300800 */
        /* <DEDUP_REMOVED lines=14> */
[----:B------:R-:W-:Y:S01]  /*48d30*/  STS.U16 [R4+0x17b80], R156 ;  /* 0x017b809c04007388 */ /* 0x000fe20000000400 */
[----:B------:R-:W-:-:S03]  /*48d40*/  MOV R17, UR5 ;  /* 0x0000000500117c02 */ /* 0x000fc60008000f00 */
[----:B------:R-:W-:Y:S04]  /*48d50*/  STS.U16 [R4+0x11b80], R23 ;  /* 0x011b801704007388 */ /* 0x000fe80000000400 */
[----:B------:R-:W-:Y:S04]  /*48d60*/  STS.U16 [R4+0x11f80], R3 ;  /* 0x011f800304007388 */ /* 0x000fe80000000400 */
[----:B------:R-:W-:Y:S04]  /*48d70*/  STS.U16 [R4+0x12380], R16 ;  /* 0x0123801004007388 */ /* 0x000fe80000000400 */
[----:B------:R-:W-:Y:S04]  /*48d80*/  STS.U16 [R4+0x12780], R21 ;  /* 0x0127801504007388 */ /* 0x000fe80000000400 */
[----:B------:R-:W-:Y:S04]  /*48d90*/  STS.U16 [R4+0x12b80], R11 ;  /* 0x012b800b04007388 */ /* 0x000fe80000000400 */
[----:B------:R-:W-:Y:S04]  /*48da0*/  STS.U16 [R4+0x12f80], R19 ;  /* 0x012f801304007388 */ /* 0x000fe80000000400 */
[----:B------:R1:W-:Y:S04]  /*48db0*/  STS.U16 [R4+0x13380], R14 ;  /* 0x0133800e04007388 */ /* 0x0003e80000000400 */
[----:B------:R4:W-:Y:S04]  /*48dc0*/  STS.U16 [R4+0x13780], R20 ;  /* 0x0137801404007388 */ /* 0x0009e80000000400 */
[----:B------:R4:W-:Y:S04]  /*48dd0*/  STS.U16 [R4+0x13b80], R15 ;  /* 0x013b800f04007388 */ /* 0x0009e80000000400 */
[----:B--2---:R2:W-:Y:S01]  /*48de0*/  STS.U16 [R4+0x17f80], R153 ;  /* 0x017f809904007388 */ /* 0x0045e20000000400 */
[----:B------:R0:W-:Y:S06]  /*48df0*/  MEMBAR.ALL.CTA ;  /* 0x0000000000007992 */ /* 0x0001ec0000008000 */
[----:B0-----:R-:W0:Y:S01]  /*48e00*/  FENCE.VIEW.ASYNC.S ;  /* 0x00000000000073c6 */ /* 0x001e220000000000 */
[----:B------:R-:W-:Y:S01]  /*48e10*/  MOV R18, UR4 ;  /* 0x0000000400127c02 */ /* 0x000fe20008000f00 */
[----:B------:R-:W-:Y:S01]  /*48e20*/  UMOV UR8, UR32 ;  /* 0x0000002000087c82 */ /* 0x000fe20008000000 */
[----:B------:R-:W-:Y:S01]  /*48e30*/  UMOV UR9, UR33 ;  /* 0x0000002100097c82 */ /* 0x000fe20008000000 */
[----:B------:R-:W-:-:S02]  /*48e40*/  UIADD3.64 UR48, UR36, 0x100, URZ ;  /* 0x0000010024307897 */ /* 0x000fc4000fffe03f */
[----:B------:R-:W-:Y:S01]  /*48e50*/  UIADD3.64 UR50, UR38, 0x4, URZ ;  /* 0x0000000426327897 */ /* 0x000fe2000fffe03f */
[----:B------:R-:W-:Y:S02]  /*48e60*/  MOV R22, UR41 ;  /* 0x0000002900167c02 */ /* 0x000fe40008000f00 */
[----:B------:R-:W-:Y:S01]  /*48e70*/  MOV R13, UR40 ;  /* 0x00000028000d7c02 */ /* 0x000fe20008000f00 */
[----:B------:R-:W3:Y:S01]  /*48e80*/  LDL.LU R2, [R1+0x24b0] ;  /* 0x0024b00001027983 */ /* 0x000ee20000300800 */
[----:B0-----:R-:W-:Y:S06]  /*48e90*/  BAR.SYNC.DEFER_BLOCKING 0x0 ;  /* 0x0000000000007b1d */ /* 0x001fec0000010000 */
[----:B------:R-:W-:Y:S01]  /*48ea0*/  UMOV UR4, UR34 ;  /* 0x0000002200047c82 */ /* 0x000fe20008000000 */
[----:B------:R-:W-:Y:S01]  /*48eb0*/  UMOV UR5, UR35 ;  /* 0x0000002300057c82 */ /* 0x000fe20008000000 */
[----:B------:R-:W-:Y:S01]  /*48ec0*/  UMOV UR16, UR48 ;  /* 0x0000003000107c82 */ /* 0x000fe20008000000 */
[----:B------:R-:W-:Y:S01]  /*48ed0*/  UMOV UR17, UR49 ;  /* 0x0000003100117c82 */ /* 0x000fe20008000000 */
[----:B------:R-:W-:Y:S01]  /*48ee0*/  UMOV UR6, UR50 ;  /* 0x0000003200067c82 */ /* 0x000fe20008000000 */
[----:B------:R-:W-:Y:S01]  /*48ef0*/  UMOV UR7, UR51 ;  /* 0x0000003300077c82 */ /* 0x000fe20008000000 */
[----:B------:R-:W-:Y:S01]  /*48f00*/  UIADD3.64 UR40, UR36, 0x200, URZ ;  /* 0x0000020024287897 */ /* 0x000fe2000fffe03f */
[----:B-1----:R-:W3:Y:S04]  /*48f10*/  LDL.LU R14, [R1+0x1f60] ;  /* 0x001f6000010e7983 */ /* 0x002ee80000300800 */
[----:B----4-:R-:W4:Y:S04]  /*48f20*/  LDL.LU R20, [R1+0x1f5c] ;  /* 0x001f5c0001147983 */ /* 0x010f280000300800 */
[----:B------:R-:W4:Y:S04]  /*48f30*/  LDL.LU R15, [R1+0x1f68] ;  /* 0x001f6800010f7983 */ /* 0x000f280000300800 */
[----:B--2---:R-:W2:Y:S01]  /*48f40*/  LDL.LU R153, [R1+0x1f64] ;  /* 0x001f640001997983 */ /* 0x004ea20000300800 */
[----:B---3--:R-:W-:-:S06]  /*48f50*/  WARPGROUP.ARRIVE ;  /* 0x00000000000079c5 */ /* 0x008fcc0000000000 */
[----:B------:R-:W-:Y:S01]  /*48f60*/  HGMMA.64x256x16.F32 R24, gdesc[UR32].tnspA, R24, gsb0 ;  /* 0x23e00000201879f0 */ /* 0x000fe20008000818 */
[----:B------:R-:W-:Y:S02]  /*48f70*/  UIADD3.64 UR32, UR36, 0x80, URZ ;  /* 0x0000008024207897 */ /* 0x000fe4000fffe03f */
[----:B------:R-:W-:Y:S01]  /*48f80*/  UIADD3.64 UR34, UR38, 0x2, URZ ;  /* 0x0000000226227897 */ /* 0x000fe2000fffe03f */
[----:B------:R-:W-:Y:S02]  /*48f90*/  WARPGROUP.DEPBAR.LE gsb0, 0x0 ;  /* 0x00008000000079c5 */ /* 0x000fe40000010000 */
[----:B------:R-:W-:-:S15]  /*48fa0*/  WARPGROUP.ARRIVE ;  /* 0x00000000000079c5 */ /* 0x000fde0000000000 */
[----:B------:R-:W-:-:S07]  /*48fb0*/  NOP ;  /* 0x0000000000007918 */ /* 0x000fce0000000000 */
[----:B------:R-:W-:Y:S03]  /*48fc0*/  HGMMA.64x256x16.F32 R24, gdesc[UR36].tnspA, R24, gsb0 ;  /* 0x23e00000241879f0 */ /* 0x000fe60008000818 */
[----:B------:R-:W-:Y:S02]  /*48fd0*/  WARPGROUP.DEPBAR.LE gsb0, 0x0 ;  /* 0x00008000000079c5 */ /* 0x000fe40000010000 */
[----:B------:R-:W-:-:S15]  /*48fe0*/  WARPGROUP.ARRIVE ;  /* 0x00000000000079c5 */ /* 0x000fde0000000000 */
[----:B------:R-:W-:-:S08]  /*48ff0*/  NOP ;  /* 0x0000000000007918 */ /* 0x000fd00000000000 */
[----:B------:R-:W-:Y:S03]  /*49000*/  HGMMA.64x256x16.F32 R24, gdesc[UR32].tnspA, R24, gsb0 ;  /* 0x23e00000201879f0 */ /* 0x000fe60008000818 */
[----:B------:R-:W-:Y:S02]  /*49010*/  WARPGROUP.DEPBAR.LE gsb0, 0x0 ;  /* 0x00008000000079c5 */ /* 0x000fe40000010000 */
[----:B------:R-:W-:-:S15]  /*49020*/  WARPGROUP.ARRIVE ;  /* 0x00000000000079c5 */ /* 0x000fde0000000000 */
[----:B------:R-:W-:-:S08]  /*49030*/  NOP ;  /* 0x0000000000007918 */ /* 0x000fd00000000000 */
[----:B------:R-:W-:Y:S01]  /*49040*/  HGMMA.64x256x16.F32 R24, gdesc[UR48].tnspA, R24, gsb0 ;  /* 0x23e00000301879f0 */ /* 0x000fe20008000818 */
[----:B------:R-:W-:Y:S02]  /*49050*/  UIADD3.64 UR48, UR36, 0x180, URZ ;  /* 0x0000018024307897 */ /* 0x000fe4000fffe03f */
[----:B------:R-:W-:-:S07]  /*49060*/  UIADD3.64 UR50, UR38, 0x7fe, URZ ;  /* 0x000007fe26327897 */ /* 0x000fce000fffe03f */
[----:B------:R-:W-:Y:S01]  /*49070*/  UMOV UR42, UR50 ;  /* 0x00000032002a7c82 */ /* 0x000fe20008000000 */
[----:B------:R-:W-:Y:S01]  /*49080*/  UMOV UR43, UR51 ;  /* 0x00000033002b7c82 */ /* 0x000fe20008000000 */
[----:B------:R-:W-:Y:S02]  /*49090*/  MOV R23, UR42 ;  /* 0x0000002a00177c02 */ /* 0x000fe40008000f00 */
[----:B------:R-:W-:Y:S01]  /*490a0*/  MOV R155, UR43 ;  /* 0x0000002b009b7c02 */ /* 0x000fe20008000f00 */
[----:B------:R-:W-:Y:S01]  /*490b0*/  UIADD3.64 UR42, UR38, 0x800, URZ ;  /* 0x00000800262a7897 */ /* 0x000fe2000fffe03f */
[----:B------:R-:W-:Y:S02]  /*490c0*/  WARPGROUP.DEPBAR.LE gsb0, 0x0 ;  /* 0x00008000000079c5 */ /* 0x000fe40000010000 */
[----:B------:R-:W-:-:S10]  /*490d0*/  WARPGROUP.ARRIVE ;  /* 0x00000000000079c5 */ /* 0x000fd40000000000 */
[----:B------:R-:W-:Y:S01]  /*490e0*/  HGMMA.64x256x16.F32 R24, gdesc[UR48].tnspA, R24, gsb0 ;  /* 0x23e00000301879f0 */ /* 0x000fe20008000818 */
[----:B------:R-:W-:Y:S01]  /*490f0*/  UMOV UR20, UR48 ;  /* 0x0000003000147c82 */ /* 0x000fe20008000000 */
[----:B------:R-:W-:Y:S01]  /*49100*/  UMOV UR21, UR49 ;  /* 0x0000003100157c82 */ /* 0x000fe20008000000 */
[----:B------:R-:W-:Y:S02]  /*49110*/  UIADD3.64 UR48, UR36, 0x280, URZ ;  /* 0x0000028024307897 */ /* 0x000fe4000fffe03f */
[----:B------:R-:W-:Y:S01]  /*49120*/  UIADD3.64 UR50, UR38, 0x802, URZ ;  /* 0x0000080226327897 */ /* 0x000fe2000fffe03f */
[----:B------:R-:W-:Y:S02]  /*49130*/  WARPGROUP.DEPBAR.LE gsb0, 0x0 ;  /* 0x00008000000079c5 */ /* 0x000fe40000010000 */
[----:B------:R-:W-:-:S15]  /*49140*/  WARPGROUP.ARRIVE ;  /* 0x00000000000079c5 */ /* 0x000fde0000000000 */
[----:B------:R-:W-:-:S05]  /*49150*/  NOP ;  /* 0x0000000000007918 */ /* 0x000fca0000000000 */
[----:B------:R-:W-:Y:S01]  /*49160*/  HGMMA.64x256x16.F32 R24, gdesc[UR40].tnspA, R24, gsb0 ;  /* 0x23e00000281879f0 */ /* 0x000fe20008000818 */
[----:B------:R-:W-:Y:S01]  /*49170*/  UMOV UR24, UR40 ;  /* 0x0000002800187c82 */ /* 0x000fe20008000000 */
[----:B------:R-:W-:Y:S01]  /*49180*/  UMOV UR25, UR41 ;  /* 0x0000002900197c82 */ /* 0x000fe20008000000 */
[----:B------:R-:W-:Y:S01]  /*49190*/  UMOV UR46, UR42 ;  /* 0x0000002a002e7c82 */ /* 0x000fe20008000000 */
[----:B------:R-:W-:Y:S01]  /*491a0*/  UMOV UR47, UR43 ;  /* 0x0000002b002f7c82 */ /* 0x000fe20008000000 */
[----:B------:R-:W-:Y:S02]  /*491b0*/  UIADD3.64 UR40, UR36, 0x300, URZ ;  /* 0x0000030024287897 */ /* 0x000fe4000fffe03f */
[----:B------:R-:W-:Y:S01]  /*491c0*/  UIADD3.64 UR42, UR38, 0x804, URZ ;  /* 0x00000804262a7897 */ /* 0x000fe2000fffe03f */
[----:B------:R-:W-:Y:S02]  /*491d0*/  WARPGROUP.DEPBAR.LE gsb0, 0x0 ;  /* 0x00008000000079c5 */ /* 0x000fe40000010000 */
[----:B------:R-:W-:-:S15]  /*491e0*/  WARPGROUP.ARRIVE ;  /* 0x00000000000079c5 */ /* 0x000fde0000000000 */
[----:B------:R-:W-:-:S03]  /*491f0*/  NOP ;  /* 0x0000000000007918 */ /* 0x000fc60000000000 */
[----:B------:R-:W-:Y:S01]  /*49200*/  HGMMA.64x256x16.F32 R24, gdesc[UR48].tnspA, R24, gsb0 ;  /* 0x23e00000301879f0 */ /* 0x000fe20008000818 */
[----:B------:R-:W-:Y:S02]  /*49210*/  STL [R1+0x2008], R4 ;  /* 0x0020080401007387 */ /* 0x000fe40000100800 */
[----:B------:R-:W-:Y:S02]  /*49220*/  WARPGROUP.DEPBAR.LE gsb0, 0x0 ;  /* 0x00008000000079c5 */ /* 0x000fe40000010000 */
[----:B------:R-:W-:-:S15]  /*49230*/  WARPGROUP.ARRIVE ;  /* 0x00000000000079c5 */ /* 0x000fde0000000000 */
[----:B------:R-:W-:-:S08]  /*49240*/  NOP ;  /* 0x0000000000007918 */ /* 0x000fd00000000000 */
[----:B------:R-:W-:Y:S03]  /*49250*/  HGMMA.64x256x16.F32 R24, gdesc[UR40].tnspA, R24, gsb0 ;  /* 0x23e00000281879f0 */ /* 0x000fe60008000818 */
[----:B------:R-:W-:Y:S02]  /*49260*/  WARPGROUP.DEPBAR.LE gsb0, 0x0 ;  /* 0x00008000000079c5 */ /* 0x000fe40000010000 */
        /* <DEDUP_REMOVED lines=63> */
[----:B------:R0:W-:Y:S01]  /*49660*/  STL.64 [R1+0x5f8], R150 ;  /* 0x0005f89601007387 */ /* 0x0001e20000100a00 */
[----:B------:R-:W-:-:S02]  /*49670*/  IMAD.MOV.U32 R192, RZ, RZ, R48 ;  /* 0x000000ffffc07224 */ /* 0x000fc400078e0030 */
[----:B------:R-:W-:Y:S02]  /*49680*/  IMAD.MOV.U32 R201, RZ, RZ, R46 ;  /* 0x000000ffffc97224 */ /* 0x000fe400078e002e */
[----:B------:R-:W-:Y:S02]  /*49690*/  IMAD.MOV.U32 R200, RZ, RZ, R44 ;  /* 0x000000ffffc87224 */ /* 0x000fe400078e002c */
[----:B------:R-:W-:Y:S02]  /*496a0*/  IMAD.MOV.U32 R209, RZ, RZ, R42 ;  /* 0x000000ffffd17224 */ /* 0x000fe400078e002a */
[----:B------:R-:W-:Y:S02]  /*496b0*/  IMAD.MOV.U32 R208, RZ, RZ, R40 ;  /* 0x000000ffffd07224 */ /* 0x000fe400078e0028 */
[----:B------:R-:W-:Y:S01]  /*496c0*/  IMAD.MOV.U32 R217, RZ, RZ, R38 ;  /* 0x000000ffffd97224 */ /* 0x000fe200078e0026 */
[----:B0-----:R-:W3:Y:S04]  /*496d0*/  LDL.LU R151, [R1+0x24ac] ;  /* 0x0024ac0001977983 */ /* 0x001ee80000300800 */
[----:B------:R-:W3:Y:S04]  /*496e0*/  LDL.LU R48, [R1+0x24a8] ;  /* 0x0024a80001307983 */ /* 0x000ee80000300800 */
[----:B------:R-:W3:Y:S04]  /*496f0*/  LDL.LU.64 R46, [R1+0x24a0] ;  /* 0x0024a000012e7983 */ /* 0x000ee80000300a00 */
[----:B------:R-:W3:Y:S04]  /*49700*/  LDL.LU.64 R44, [R1+0x2498] ;  /* 0x00249800012c7983 */ /* 0x000ee80000300a00 */
[----:B------:R-:W3:Y:S04]  /*49710*/  LDL.LU.64 R42, [R1+0x2490] ;  /* 0x00249000012a7983 */ /* 0x000ee80000300a00 */
[----:B------:R-:W3:Y:S01]  /*49720*/  LDL.LU.64 R40, [R1+0x2488] ;  /* 0x0024880001287983 */ /* 0x000ee20000300a00 */
[----:B------:R-:W-:-:S03]  /*49730*/  IMAD.MOV.U32 R216, RZ, RZ, R36 ;  /* 0x000000ffffd87224 */ /* 0x000fc600078e0024 */
[----:B------:R-:W3:Y:S01]  /*49740*/  LDL.LU.64 R38, [R1+0x2480] ;  /* 0x0024800001267983 */ /* 0x000ee20000300a00 */
[----:B------:R-:W-:-:S03]  /*49750*/  IMAD.MOV.U32 R225, RZ, RZ, R34 ;  /* 0x000000ffffe17224 */ /* 0x000fc600078e0022 */
[----:B------:R-:W3:Y:S01]  /*49760*/  LDL.LU.64 R36, [R1+0x2478] ;  /* 0x0024780001247983 */ /* 0x000ee20000300a00 */
[----:B------:R-:W-:-:S03]  /*49770*/  IMAD.MOV.U32 R224, RZ, RZ, R32 ;  /* 0x000000ffffe07224 */ /* 0x000fc600078e0020 */
[----:B------:R-:W3:Y:S01]  /*49780*/  LDL.LU.64 R34, [R1+0x2470] ;  /* 0x0024700001227983 */ /* 0x000ee20000300a00 */
[----:B------:R-:W-:-:S03]  /*49790*/  IMAD.MOV.U32 R233, RZ, RZ, R30 ;  /* 0x000000ffffe97224 */ /* 0x000fc600078e001e */
[----:B------:R-:W3:Y:S01]  /*497a0*/  LDL.LU.64 R32, [R1+0x2468] ;  /* 0x0024680001207983 */ /* 0x000ee20000300a00 */
[----:B------:R-:W-:Y:S02]  /*497b0*/  IMAD.MOV.U32 R252, RZ, RZ, R29 ;  /* 0x000000fffffc7224 */ /* 0x000fe400078e001d */
[----:B------:R-:W-:Y:S01]  /*497c0*/  IMAD.MOV.U32 R232, RZ, RZ, R28 ;  /* 0x000000ffffe87224 */ /* 0x000fe200078e001c */
[----:B------:R-:W3:Y:S01]  /*497d0*/  LDL.LU.64 R30, [R1+0x2460] ;  /* 0x00246000011e7983 */ /* 0x000ee20000300a00 */
[----:B------:R-:W-:Y:S02]  /*497e0*/  IMAD.MOV.U32 R249, RZ, RZ, R27 ;  /* 0x000000fffff97224 */ /* 0x000fe400078e001b */
[----:B------:R-:W-:Y:S01]  /*497f0*/  IMAD.MOV.U32 R241, RZ, RZ, R26 ;  /* 0x000000fffff17224 */ /* 0x000fe200078e001a */
[----:B------:R-:W3:Y:S01]  /*49800*/  LDL.LU.64 R28, [R1+0x2458] ;  /* 0x00245800011c7983 */ /* 0x000ee20000300a00 */
[----:B------:R-:W-:Y:S02]  /*49810*/  IMAD.MOV.U32 R248, RZ, RZ, R25 ;  /* 0x000000fffff87224 */ /* 0x000fe400078e0019 */
[----:B------:R-:W-:Y:S01]  /*49820*/  IMAD.MOV.U32 R240, RZ, RZ, R24 ;  /* 0x000000fffff07224 */ /* 0x000fe200078e0018 */
[----:B------:R-:W3:Y:S04]  /*49830*/  LDL.LU.64 R26, [R1+0x2450] ;  /* 0x00245000011a7983 */ /* 0x000ee80000300a00 */
[----:B------:R-:W3:Y:S01]  /*49840*/  LDL.LU.64 R24, [R1+0x2448] ;  /* 0x0024480001187983 */ /* 0x000ee20000300a00 */
[----:B------:R-:W-:Y:S01]  /*49850*/  IMAD.MOV.U32 R250, RZ, RZ, R0 ;  /* 0x000000fffffa7224 */ /* 0x000fe200078e0000 */
[----:B------:R-:W-:Y:S01]  /*49860*/  UMOV UR60, UR34 ;  /* 0x00000022003c7c82 */ /* 0x000fe20008000000 */
[----:B------:R-:W-:Y:S01]  /*49870*/  IMAD.MOV.U32 R219, RZ, RZ, R18 ;  /* 0x000000ffffdb7224 */ /* 0x000fe200078e0012 */
[----:B----4-:R-:W-:Y:S01]  /*49880*/  R2UR UR34, R20 ;  /* 0x00000000142272ca */ /* 0x010fe200000e0000 */
[----:B------:R-:W-:Y:S01]  /*49890*/  UMOV UR28, UR48 ;  /* 0x00000030001c7c82 */ /* 0x000fe20008000000 */
[----:B------:R-:W-:Y:S01]  /*498a0*/  IMAD.MOV.U32 R163, RZ, RZ, R17 ;  /* 0x000000ffffa37224 */ /* 0x000fe200078e0011 */
[----:B------:R-:W-:Y:S01]  /*498b0*/  UMOV UR61, UR35 ;  /* 0x00000023003d7c82 */ /* 0x000fe20008000000 */
[----:B--2---:R-:W-:-:S02]  /*498c0*/  R2UR UR48, R153 ;  /* 0x00000000993072ca */ /* 0x004fc400000e0000 */
[----:B------:R-:W-:Y:S01]  /*498d0*/  R2UR UR35, R14 ;  /* 0x000000000e2372ca */ /* 0x000fe200000e0000 */
[----:B------:R-:W-:Y:S01]  /*498e0*/  IMAD.MOV.U32 R8, RZ, RZ, R12 ;  /* 0x000000ffff087224 */ /* 0x000fe200078e000c */
[----:B------:R-:W-:Y:S01]  /*498f0*/  UMOV UR29, UR49 ;  /* 0x00000031001d7c82 */ /* 0x000fe20008000000 */
[----:B------:R-:W-:Y:S01]  /*49900*/  R2UR UR49, R15 ;  /* 0x000000000f3172ca */ /* 0x000fe200000e0000 */
[----:B------:R-:W-:Y:S02]  /*49910*/  IMAD.MOV.U32 R193, RZ, RZ, R50 ;  /* 0x000000ffffc17224 */ /* 0x000fe400078e0032 */
[----:B------:R-:W-:Y:S02]  /*49920*/  IMAD.MOV.U32 R184, RZ, RZ, R52 ;  /* 0x000000ffffb87224 */ /* 0x000fe400078e0034 */
[----:B------:R-:W-:Y:S02]  /*49930*/  IMAD.MOV.U32 R185, RZ, RZ, R54 ;  /* 0x000000ffffb97224 */ /* 0x000fe400078e0036 */
[----:B------:R-:W-:-:S02]  /*49940*/  IMAD.MOV.U32 R176, RZ, RZ, R56 ;  /* 0x000000ffffb07224 */ /* 0x000fc400078e0038 */
[----:B------:R-:W-:Y:S02]  /*49950*/  IMAD.MOV.U32 R177, RZ, RZ, R58 ;  /* 0x000000ffffb17224 */ /* 0x000fe400078e003a */
[----:B------:R-:W-:Y:S02]  /*49960*/  IMAD.MOV.U32 R168, RZ, RZ, R60 ;  /* 0x000000ffffa87224 */ /* 0x000fe400078e003c */
[----:B------:R-:W-:Y:S02]  /*49970*/  IMAD.MOV.U32 R169, RZ, RZ, R62 ;  /* 0x000000ffffa97224 */ /* 0x000fe400078e003e */
[----:B------:R-:W-:Y:S02]  /*49980*/  IMAD.MOV.U32 R160, RZ, RZ, R64 ;  /* 0x000000ffffa07224 */ /* 0x000fe400078e0040 */
[----:B------:R-:W-:Y:S02]  /*49990*/  IMAD.MOV.U32 R161, RZ, RZ, R66 ;  /* 0x000000ffffa17224 */ /* 0x000fe400078e0042 */
[----:B---3--:R-:W-:-:S02]  /*499a0*/  IMAD.MOV.U32 R15, RZ, RZ, R48 ;  /* 0x000000ffff0f7224 */ /* 0x008fc400078e0030 */
[----:B------:R-:W-:Y:S02]  /*499b0*/  IMAD.MOV.U32 R226, RZ, RZ, R47 ;  /* 0x000000ffffe27224 */ /* 0x000fe400078e002f */
[----:B------:R-:W-:Y:S02]  /*499c0*/  IMAD.MOV.U32 R9, RZ, RZ, R45 ;  /* 0x000000ffff097224 */ /* 0x000fe400078e002d */
        /* <DEDUP_REMOVED lines=18> */
[----:B------:R-:W-:Y:S01]  /*49af0*/  IMAD.MOV.U32 R195, RZ, RZ, R26 ;  /* 0x000000ffffc37224 */ /* 0x000fe200078e001a */
[----:B------:R-:W2:Y:S04]  /*49b00*/  LDL.LU.64 R24, [R1] ;  /* 0x0000000001187983 */ /* 0x000ea80000300a00 */
[----:B------:R-:W3:Y:S04]  /*49b10*/  LDL.LU.64 R26, [R1+0x8] ;  /* 0x00000800011a7983 */ /* 0x000ee80000300a00 */
[----:B------:R-:W4:Y:S04]  /*49b20*/  LDL.LU.64 R28, [R1+0x10] ;  /* 0x00001000011c7983 */ /* 0x000f280000300a00 */
[----:B------:R-:W2:Y:S04]  /*49b30*/  LDL.LU.64 R30, [R1+0x18] ;  /* 0x00001800011e7983 */ /* 0x000ea80000300a00 */
[----:B------:R-:W3:Y:S04]  /*49b40*/  LDL.LU.64 R32, [R1+0x20] ;  /* 0x0000200001207983 */ /* 0x000ee80000300a00 */
[----:B------:R-:W4:Y:S04]  /*49b50*/  LDL.LU.64 R34, [R1+0x28] ;  /* 0x0000280001227983 */ /* 0x000f280000300a00 */
[----:B------:R-:W2:Y:S04]  /*49b60*/  LDL.LU.64 R36, [R1+0x30] ;  /* 0x0000300001247983 */ /* 0x000ea80000300a00 */
[----:B------:R-:W3:Y:S01]  /*49b70*/  LDL.LU.64 R38, [R1+0x38] ;  /* 0x0000380001267983 */ /* 0x000ee20000300a00 */
[----:B------:R-:W-:-:S03]  /*49b80*/  IMAD.MOV.U32 R12, RZ, RZ, R42 ;  /* 0x000000ffff0c7224 */ /* 0x000fc600078e002a */
[----:B------:R-:W4:Y:S01]  /*49b90*/  LDL.LU.64 R40, [R1+0x40] ;  /* 0x0000400001287983 */ /* 0x000f220000300a00 */
[----:B------:R-:W-:-:S03]  /*49ba0*/  IMAD.MOV.U32 R19, RZ, RZ, R44 ;  /* 0x000000ffff137224 */ /* 0x000fc600078e002c */
[----:B------:R-:W2:Y:S01]  /*49bb0*/  LDL.LU.64 R42, [R1+0x48] ;  /* 0x00004800012a7983 */ /* 0x000ea20000300a00 */
[----:B------:R-:W-:-:S03]  /*49bc0*/  IMAD.MOV.U32 R11, RZ, RZ, R46 ;  /* 0x000000ffff0b7224 */ /* 0x000fc600078e002e */
[----:B------:R-:W3:Y:S04]  /*49bd0*/  LDL.LU.64 R44, [R1+0x50] ;  /* 0x00005000012c7983 */ /* 0x000ee80000300a00 */
[----:B------:R-:W4:Y:S04]  /*49be0*/  LDL.LU.64 R46, [R1+0x58] ;  /* 0x00005800012e7983 */ /* 0x000f280000300a00 */
[----:B------:R-:W2:Y:S04]  /*49bf0*/  LDL.LU.64 R48, [R1+0x60] ;  /* 0x0000600001307983 */ /* 0x000ea80000300a00 */
        /* <DEDUP_REMOVED lines=40> */
[----:B------:R-:W4:Y:S01]  /*49e80*/  LDL.LU.64 R130, [R1+0x1a8] ;  /* 0x0001a80001827983 */ /* 0x000f220000300a00 */
[----:B------:R-:W-:-:S03]  /*49e90*/  IMAD.MOV.U32 R10, RZ, RZ, R151 ;  /* 0x000000ffff0a7224 */ /* 0x000fc600078e0097 */
[----:B----4-:R-:W-:Y:S04]  /*49ea0*/  STL.64 [R1+0x2440], R130 ;  /* 0x0024408201007387 */ /* 0x010fe80000100a00 */
[----:B---3--:R-:W-:Y:S04]  /*49eb0*/  STL.64 [R1+0x2438], R128 ;  /* 0x0024388001007387 */ /* 0x008fe80000100a00 */
[----:B--2---:R-:W-:Y:S04]  /*49ec0*/  STL.64 [R1+0x2430], R126 ;  /* 0x0024307e01007387 */ /* 0x004fe80000100a00 */
        /* <DEDUP_REMOVED lines=59> */
[----:B------:R-:W2:Y:S04]  /*4a280*/  LDL.LU.64 R4, [R1+0x200] ;  /* 0x0002000001047983 */ /* 0x000ea80000300a00 */
[----:B------:R-:W2:Y:S04]  /*4a290*/  LDL.LU.64 R6, [R1+0x208] ;  /* 0x0002080001067983 */ /* 0x000ea80000300a00 */
[----:B0-----:R-:W2:Y:S04]  /*4a2a0*/  LDL.LU.64 R8, [R1+0x210] ;  /* 0x0002100001087983 */ /* 0x001ea80000300a00 */
[----:B------:R-:W2:Y:S04]  /*4a2b0*/  LDL.LU.64 R10, [R1+0x218] ;  /* 0x00021800010a7983 */ /* 0x000ea80000300a00 */
        /* <DEDUP_REMOVED lines=59> */
[----:B------:R-:W2:Y:S01]  /*4a670*/  LDL.LU.64 R130, [R1+0x3f8] ;  /* 0x0003f80001827983 */ /* 0x000ea20000300a00 */
[----:B------:R-:W-:Y:S01]  /*4a680*/  UMOV UR56, UR8 ;  /* 0x0000000800387c82 */ /* 0x000fe20008000000 */
[----:B------:R-:W-:Y:S01]  /*4a690*/  UMOV UR57, UR9 ;  /* 0x0000000900397c82 */ /* 0x000fe20008000000 */
[----:B------:R-:W-:Y:S01]  /*4a6a0*/  UMOV UR8, UR36 ;  /* 0x0000002400087c82 */ /* 0x000fe20008000000 */
[----:B------:R-:W-:Y:S01]  /*4a6b0*/  UMOV UR9, UR37 ;  /* 0x0000002500097c82 */ /* 0x000fe20008000000 */
[----:B------:R-:W-:Y:S01]  /*4a6c0*/  UMOV UR12, UR32 ;  /* 0x00000020000c7c82 */ /* 0x000fe20008000000 */
[----:B------:R-:W-:Y:S01]  /*4a6d0*/  UMOV UR13, UR33 ;  /* 0x00000021000d7c82 */ /* 0x000fe20008000000 */
[----:B------:R-:W-:Y:S01]  /*4a6e0*/  MOV R157, UR7 ;  /* 0x00000007009d7c02 */ /* 0x000fe20008000f00 */
[----:B--2---:R-:W-:Y:S01]  /*4a6f0*/  WARPGROUP.ARRIVE ;  /* 0x00000000000079c5 */ /* 0x004fe20000000000 */
[----:B------:R-:W-:Y:S01]  /*4a700*/  MOV R156, UR6 ;  /* 0x00000006009c7c02 */ /* 0x000fe20008000f00 */
[----:B------:R-:W2:Y:S04]  /*4a710*/  LDL.LU.64 R132, [R1+0x1b0] ;  /* 0x0001b00001847983 */ /* 0x000ea80000300a00 */
[----:B------:R-:W-:Y:S01]  /*4a720*/  HGMMA.64x256x16.F32 R4, gdesc[UR56].tnspA, R4, gsb0 ;  /* 0x23e00000380479f0 */ /* 0x000fe20008000804 */
[----:B------:R-:W-:Y:S01]  /*4a730*/  UMOV UR6, UR4 ;  /* 0x0000000400067c82 */ /* 0x000fe20008000000 */
[----:B------:R-:W-:Y:S01]  /*4a740*/  UMOV UR7, UR5 ;  /* 0x0000000500077c82 */ /* 0x000fe20008000000 */
[----:B------:R-:W2:Y:S01]  /*4a750*/  LDL.LU.64 R134, [R1+0x1b8] ;  /* 0x0001b80001867983 */ /* 0x000ea20000300a00 */
[----:B------:R-:W-:-:S02]  /*4a760*/  WARPGROUP.DEPBAR.LE gsb0, 0x0 ;  /* 0x00008000000079c5 */ /* 0x000fc40000010000 */
[----:B------:R-:W-:Y:S01]  /*4a770*/  WARPGROUP.ARRIVE ;  /* 0x00000000000079c5 */ /* 0x000fe20000000000 */
[----:B------:R-:W-:Y:S01]  /*4a780*/  UMOV UR4, UR40 ;  /* 0x0000002800047c82 */ /* 0x000fe20008000000 */
[----:B------:R-:W-:Y:S01]  /*4a790*/  UMOV UR5, UR41 ;  /* 0x0000002900057c82 */ /* 0x000fe20008000000 */
[----:B------:R-:W2:-:S15]  /*4a7a0*/  LDL.LU.64 R136, [R1+0x1c0] ;  /* 0x0001c00001887983 */ /* 0x000e9e0000300a00 */
[----:B------:R-:W-:-:S04]  /*4a7b0*/  NOP ;  /* 0x0000000000007918 */ /* 0x000fc80000000000 */
[----:B------:R-:W-:Y:S01]  /*4a7c0*/  HGMMA.64x256x16.F32 R4, gdesc[UR8].tnspA, R4, gsb0 ;  /* 0x23e00000080479f0 */ /* 0x000fe20008000804 */
[----:B------:R-:W-:Y:S01]  /*4a7d0*/  UMOV UR32, UR4 ;  /* 0x0000000400207c82 */ /* 0x000fe20008000000 */
[----:B------:R-:W-:Y:S01]  /*4a7e0*/  UMOV UR33, UR5 ;  /* 0x0000000500217c82 */ /* 0x000fe20008000000 */
[----:B------:R-:W2:Y:S04]  /*4a7f0*/  LDL.LU.64 R138, [R1+0x1c8] ;  /* 0x0001c800018a7983 */ /* 0x000ea80000300a00 */
[----:B------:R-:W2:Y:S04]  /*4a800*/  LDL.LU.64 R140, [R1+0x1d0] ;  /* 0x0001d000018c7983 */ /* 0x000ea80000300a00 */
[----:B------:R-:W2:Y:S04]  /*4a810*/  LDL.LU.64 R142, [R1+0x1d8] ;  /* 0x0001d800018e7983 */ /* 0x000ea80000300a00 */
[----:B------:R-:W2:Y:S04]  /*4a820*/  LDL.LU.64 R144, [R1+0x1e0] ;  /* 0x0001e00001907983 */ /* 0x000ea80000300a00 */
[----:B------:R-:W2:Y:S04]  /*4a830*/  LDL.LU.64 R146, [R1+0x1e8] ;  /* 0x0001e80001927983 */ /* 0x000ea80000300a00 */
[----:B------:R-:W2:Y:S04]  /*4a840*/  LDL.LU.64 R148, [R1+0x1f0] ;  /* 0x0001f00001947983 */ /* 0x000ea80000300a00 */
[----:B------:R-:W2:Y:S01]  /*4a850*/  LDL.LU.64 R150, [R1+0x1f8] ;  /* 0x0001f80001967983 */ /* 0x000ea20000300a00 */
[----:B------:R-:W-:-:S02]  /*4a860*/  WARPGROUP.DEPBAR.LE gsb0, 0x0 ;  /* 0x00008000000079c5 */ /* 0x000fc40000010000 */
[----:B------:R-:W-:-:S06]  /*4a870*/  WARPGROUP.ARRIVE ;  /* 0x00000000000079c5 */ /* 0x000fcc0000000000 */
        /* <DEDUP_REMOVED lines=17> */
[----:B------:R-:W-:Y:S04]  /*4a990*/  STL [R1+0x203c], R184 ;  /* 0x00203cb801007387 */ /* 0x000fe80000100800 */
[----:B------:R-:W-:Y:S04]  /*4a9a0*/  STL [R1+0x2024], R185 ;  /* 0x002024b901007387 */ /* 0x000fe80000100800 */
[----:B------:R-:W-:Y:S04]  /*4a9b0*/  STL [R1+0x2020], R176 ;  /* 0x002020b001007387 */ /* 0x000fe80000100800 */
[----:B------:R-:W-:Y:S04]  /*4a9c0*/  STL [R1+0x201c], R177 ;  /* 0x00201cb101007387 */ /* 0x000fe80000100800 */
[----:B------:R-:W-:Y:S04]  /*4a9d0*/  STL [R1+0x2018], R168 ;  /* 0x002018a801007387 */ /* 0x000fe80000100800 */
[----:B------:R-:W-:Y:S04]  /*4a9e0*/  STL [R1+0x2014], R169 ;  /* 0x002014a901007387 */ /* 0x000fe80000100800 */
[----:B------:R-:W-:Y:S04]  /*4a9f0*/  STL [R1+0x2010], R160 ;  /* 0x002010a001007387 */ /* 0x000fe80000100800 */
[----:B------:R-:W-:Y:S01]  /*4aa00*/  STL [R1+0x200c], R161 ;  /* 0x00200ca101007387 */ /* 0x000fe20000100800 */
[----:B------:R-:W-:-:S02]  /*4aa10*/  WARPGROUP.DEPBAR.LE gsb0, 0x0 ;  /* 0x00008000000079c5 */ /* 0x000fc40000010000 */
[----:B------:R-:W-:-:S06]  /*4aa20*/  WARPGROUP.ARRIVE ;  /* 0x00000000000079c5 */ /* 0x000fcc0000000000 */
        /* <DEDUP_REMOVED lines=72> */
[----:B0-----:R-:W2:Y:S04]  /*4aeb0*/  LDL.LU.64 R130, [R1+0x2440] ;  /* 0x0024400001827983 */ /* 0x001ea80000300a00 */
[----:B------:R-:W2:Y:S04]  /*4aec0*/  LDL.LU.64 R128, [R1+0x2438] ;  /* 0x0024380001807983 */ /* 0x000ea80000300a00 */
[----:B------:R-:W2:Y:S04]  /*4aed0*/  LDL.LU.64 R126, [R1+0x2430] ;  /* 0x00243000017e7983 */ /* 0x000ea80000300a00 */
[----:B------:R-:W2:Y:S04]  /*4aee0*/  LDL.LU.64 R124, [R1+0x2428] ;  /* 0x00242800017c7983 */ /* 0x000ea80000300a00 */
[----:B------:R-:W2:Y:S04]  /*4aef0*/  LDL.LU.64 R122, [R1+0x2420] ;  /* 0x00242000017a7983 */ /* 0x000ea80000300a00 */
[----:B------:R-:W2:Y:S04]  /*4af00*/  LDL.LU.64 R120, [R1+0x2418] ;  /* 0x0024180001787983 */ /* 0x000ea80000300a00 */
[----:B------:R-:W2:Y:S01]  /*4af10*/  LDL.LU.64 R118, [R1+0x2410] ;  /* 0x0024100001767983 */ /* 0x000ea20000300a00 */
[----:B------:R-:W-:-:S02]  /*4af20*/  IMAD.MOV.U32 R237, RZ, RZ, R115 ;  /* 0x000000ffffed7224 */ /* 0x000fc400078e0073 */
[----:B------:R-:W-:Y:S01]  /*4af30*/  IMAD.MOV.U32 R236, RZ, RZ, R114 ;  /* 0x000000ffffec7224 */ /* 0x000fe200078e0072 */
[----:B------:R-:W2:Y:S01]  /*4af40*/  LDL.LU.64 R116, [R1+0x2408] ;  /* 0x0024080001747983 */ /* 0x000ea20000300a00 */
[----:B------:R-:W-:Y:S02]  /*4af50*/  IMAD.MOV.U32 R231, RZ, RZ, R113 ;  /* 0x000000ffffe77224 */ /* 0x000fe400078e0071 */
[----:B------:R-:W-:Y:S01]  /*4af60*/  IMAD.MOV.U32 R230, RZ, RZ, R112 ;  /* 0x000000ffffe67224 */ /* 0x000fe200078e0070 */
[----:B------:R-:W2:Y:S01]  /*4af70*/  LDL.LU.64 R114, [R1+0x2400] ;  /* 0x0024000001727983 */ /* 0x000ea20000300a00 */
[----:B------:R-:W-:Y:S02]  /*4af80*/  IMAD.MOV.U32 R229, RZ, RZ, R111 ;  /* 0x000000ffffe57224 */ /* 0x000fe400078e006f */
[----:B------:R-:W-:Y:S01]  /*4af90*/  IMAD.MOV.U32 R228, RZ, RZ, R110 ;  /* 0x000000ffffe47224 */ /* 0x000fe200078e006e */
        /* <DEDUP_REMOVED lines=79> */
[----:B------:R-:W-:Y:S01]  /*4b490*/  UIADD3.64 UR40, UR36, 0x380, URZ ;  /* 0x0000038024287897 */ /* 0x000fe2000fffe03f */
[----:B------:R-:W-:Y:S01]  /*4b4a0*/  UMOV UR54, UR42 ;  /* 0x0000002a00367c82 */ /* 0x000fe20008000000 */
[----:B------:R-:W-:Y:S01]  /*4b4b0*/  UMOV UR55, UR43 ;  /* 0x0000002b00377c82 */ /* 0x000fe20008000000 */
[----:B------:R-:W-:Y:S01]  /*4b4c0*/  UMOV UR42, UR6 ;  /* 0x00000006002a7c82 */ /* 0x000fe20008000000 */
[----:B------:R-:W-:Y:S01]  /*4b4d0*/  UMOV UR43, UR7 ;  /* 0x00000007002b7c82 */ /* 0x000fe20008000000 */
[----:B------:R-:W-:Y:S01]  /*4b4e0*/  UIADD3.64 UR4, UR36, 0x400, URZ ;  /* 0x0000040024047897 */ /* 0x000fe2000fffe03f */
[----:B------:R-:W-:Y:S01]  /*4b4f0*/  UMOV UR6, UR38 ;  /* 0x0000002600067c82 */ /* 0x000fe20008000000 */
[----:B------:R-:W-:Y:S01]  /*4b500*/  UMOV UR7, UR39 ;  /* 0x0000002700077c82 */ /* 0x000fe20008000000 */
[----:B--2---:R-:W-:Y:S01]  /*4b510*/  WARPGROUP.ARRIVE ;  /* 0x00000000000079c5 */ /* 0x004fe20000000000 */
[----:B------:R-:W2:Y:S01]  /*4b520*/  LDL.LU.64 R22, [R1+0x2290] ;  /* 0x0022900001167983 */ /* 0x000ea20000300a00 */
[----:B------:R-:W-:Y:S01]  /*4b530*/  UMOV UR16, UR40 ;  /* 0x0000002800107c82 */ /* 0x000fe20008000000 */
[----:B------:R-:W-:-:S02]  /*4b540*/  UMOV UR17, UR41 ;  /* 0x0000002900117c82 */ /* 0x000fc40008000000 */
[----:B------:R-:W3:Y:S04]  /*4b550*/  LDL.LU.64 R20, [R1+0x2288] ;  /* 0x0022880001147983 */ /* 0x000ee80000300a00 */
[----:B------:R-:W4:Y:S01]  /*4b560*/  LDL.LU.64 R18, [R1+0x2280] ;  /* 0x0022800001127983 */ /* 0x000f220000300a00 */
[----:B------:R-:W-:Y:S01]  /*4b570*/  HGMMA.64x256x16.F32 R24, gdesc[UR40].tnspA, R24, gsb0 ;  /* 0x23e00000281879f0 */ /* 0x000fe20008000818 */
[----:B------:R-:W-:Y:S01]  /*4b580*/  UIADD3.64 UR40, UR36, 0x480, URZ ;  /* 0x0000048024287897 */ /* 0x000fe2000fffe03f */
[----:B------:R-:W-:Y:S01]  /*4b590*/  UMOV UR42, UR60 ;  /* 0x0000003c002a7c82 */ /* 0x000fe20008000000 */
[----:B------:R-:W-:Y:S01]  /*4b5a0*/  UMOV UR43, UR61 ;  /* 0x0000003d002b7c82 */ /* 0x000fe20008000000 */
[----:B------:R-:W3:Y:S04]  /*4b5b0*/  LDL.LU.64 R16, [R1+0x2278] ;  /* 0x0022780001107983 */ /* 0x000ee80000300a00 */
[----:B------:R-:W3:Y:S04]  /*4b5c0*/  LDL.LU.64 R14, [R1+0x2270] ;  /* 0x00227000010e7983 */ /* 0x000ee80000300a00 */
[----:B------:R-:W4:Y:S01]  /*4b5d0*/  LDL.LU.64 R12, [R1+0x2268] ;  /* 0x00226800010c7983 */ /* 0x000f220000300a00 */
[----:B------:R-:W-:Y:S01]  /*4b5e0*/  UMOV UR8, UR4 ;  /* 0x0000000400087c82 */ /* 0x000fe20008000000 */
[----:B------:R-:W-:-:S02]  /*4b5f0*/  WARPGROUP.DEPBAR.LE gsb0, 0x0 ;  /* 0x00008000000079c5 */ /* 0x000fc40000010000 */
[----:B------:R-:W-:Y:S01]  /*4b600*/  WARPGROUP.ARRIVE ;  /* 0x00000000000079c5 */ /* 0x000fe20000000000 */
[----:B------:R-:W-:Y:S01]  /*4b610*/  UMOV UR9, UR5 ;  /* 0x0000000500097c82 */ /* 0x000fe20008000000 */
[----:B------:R-:W-:Y:S01]  /*4b620*/  UMOV UR12, UR40 ;  /* 0x00000028000c7c82 */ /* 0x000fe20008000000 */
[----:B------:R-:W-:Y:S01]  /*4b630*/  UMOV UR13, UR41 ;  /* 0x00000029000d7c82 */ /* 0x000fe20008000000 */
[----:B------:R-:W3:Y:S04]  /*4b640*/  LDL.LU.64 R10, [R1+0x2260] ;  /* 0x00226000010a7983 */ /* 0x000ee80000300a00 */
[----:B------:R-:W3:Y:S04]  /*4b650*/  LDL.LU.64 R8, [R1+0x2258] ;  /* 0x0022580001087983 */ /* 0x000ee80000300a00 */
[----:B------:R-:W-:Y:S01]  /*4b660*/  HGMMA.64x256x16.F32 R24, gdesc[UR4].tnspA, R24, gsb0 ;  /* 0x23e00000041879f0 */ /* 0x000fe20008000818 */
[----:B------:R-:W-:-:S02]  /*4b670*/  R2UR UR7, R157 ;  /* 0x000000009d0772ca */ /* 0x000fc400000e0000 */
[----:B------:R-:W-:Y:S01]  /*4b680*/  R2UR UR6, R156 ;  /* 0x000000009c0672ca */ /* 0x000fe200000e0000 */
[----:B------:R-:W-:Y:S01]  /*4b690*/  UIADD3.64 UR4, UR36, 0x500, URZ ;  /* 0x0000050024047897 */ /* 0x000fe2000fffe03f */
[----:B------:R-:W-:Y:S02]  /*4b6a0*/  WARPGROUP.DEPBAR.LE gsb0, 0x0 ;  /* 0x00008000000079c5 */ /* 0x000fe40000010000 */
[----:B------:R-:W-:-:S15]  /*4b6b0*/  WARPGROUP.ARRIVE ;  /* 0x00000000000079c5 */ /* 0x000fde0000000000 */
[----:B------:R-:W-:-:S06]  /*4b6c0*/  NOP ;  /* 0x0000000000007918 */ /* 0x000fcc0000000000 */
[----:B------:R-:W-:Y:S01]  /*4b6d0*/  HGMMA.64x256x16.F32 R24, gdesc[UR40].tnspA, R24, gsb0 ;  /* 0x23e00000281879f0 */ /* 0x000fe20008000818 */
[----:B------:R-:W-:Y:S02]  /*4b6e0*/  R2UR UR43, R155 ;  /* 0x000000009b2b72ca */ /* 0x000fe400000e0000 */
[----:B--2---:R-:W-:Y:S02]  /*4b6f0*/  R2UR UR42, R23 ;  /* 0x00000000172a72ca */ /* 0x004fe400000e0000 */
[----:B------:R-:W-:Y:S02]  /*4b700*/  R2UR UR41, R22 ;  /* 0x00000000162972ca */ /* 0x000fe400000e0000 */
[----:B----4-:R-:W-:Y:S01]  /*4b710*/  R2UR UR40, R13 ;  /* 0x000000000d2872ca */ /* 0x010fe200000e0000 */
[----:B------:R-:W-:Y:S02]  /*4b720*/  WARPGROUP.DEPBAR.LE gsb0, 0x0 ;  /* 0x00008000000079c5 */ /* 0x000fe40000010000 */
[----:B------:R-:W-:-:S15]  /*4b730*/  WARPGROUP.ARRIVE ;  /* 0x00000000000079c5 */ /* 0x000fde0000000000 */
[----:B------:R-:W-:-:S03]  /*4b740*/  NOP ;  /* 0x0000000000007918 */ /* 0x000fc60000000000 */
        /* <DEDUP_REMOVED lines=13> */
[----:B------:R-:W-:Y:S02]  /*4b820*/  IMAD.MOV.U32 R7, RZ, RZ, R163 ;  /* 0x000000ffff077224 */ /* 0x000fe400078e00a3 */
[----:B------:R-:W-:Y:S02]  /*4b830*/  IMAD.MOV.U32 R163, RZ, RZ, R219 ;  /* 0x000000ffffa37224 */ /* 0x000fe400078e00db */
[----:B------:R-:W-:Y:S02]  /*4b840*/  IMAD.MOV.U32 R219, RZ, RZ, R226 ;  /* 0x000000ffffdb7224 */ /* 0x000fe400078e00e2 */
[----:B---3--:R-:W-:Y:S02]  /*4b850*/  IMAD.MOV.U32 R226, RZ, RZ, R10 ;  /* 0x000000ffffe27224 */ /* 0x008fe400078e000a */
[----:B------:R-:W-:Y:S02]  /*4b860*/  IMAD.MOV.U32 R10, RZ, RZ, R154 ;  /* 0x000000ffff0a7224 */ /* 0x000fe400078e009a */
[----:B------:R-:W2:Y:S01]  /*4b870*/  LDL.LU R154, [R1+0x2250] ;  /* 0x00225000019a7983 */ /* 0x000ea20000300800 */
[----:B------:R-:W-:-:S04]  /*4b880*/  IMAD.MOV.U32 R168, RZ, RZ, R226 ;  /* 0x000000ffffa87224 */ /* 0x000fc800078e00e2 */
[----:B------:R-:W-:Y:S02]  /*4b890*/  IMAD.MOV.U32 R156, RZ, RZ, R168 ;  /* 0x000000ffff9c7224 */ /* 0x000fe400078e00a8 */
[----:B------:R-:W-:Y:S02]  /*4b8a0*/  IMAD.MOV.U32 R168, RZ, RZ, R9 ;  /* 0x000000ffffa87224 */ /* 0x000fe400078e0009 */
[----:B------:R-:W-:Y:S02]  /*4b8b0*/  IMAD.MOV.U32 R9, RZ, RZ, R19 ;  /* 0x000000ffff097224 */ /* 0x000fe400078e0013 */
[----:B------:R-:W-:Y:S02]  /*4b8c0*/  IMAD.MOV.U32 R19, RZ, RZ, R14 ;  /* 0x000000ffff137224 */ /* 0x000fe400078e000e */
[----:B------:R-:W-:Y:S02]  /*4b8d0*/  IMAD.MOV.U32 R14, RZ, RZ, R152 ;  /* 0x000000ffff0e7224 */ /* 0x000fe400078e0098 */
[----:B------:R-:W0:Y:S01]  /*4b8e0*/  LDC R152, c[0x0][0x230] ;  /* 0x00008c00ff987b82 */ /* 0x000e220000000800 */
[----:B------:R-:W-:-:S02]  /*4b8f0*/  WARPGROUP.DEPBAR.LE gsb0, 0x0 ;  /* 0x00008000000079c5 */ /* 0x000fc40000010000 */
[----:B------:R-:W-:-:S06]  /*4b900*/  WARPGROUP.ARRIVE ;  /* 0x00000000000079c5 */ /* 0x000fcc0000000000 */
[----:B------:R-:W-:Y:S01]  /*4b910*/  HGMMA.64x256x16.F32 R24, gdesc[UR52].tnspA, R24, gsb0 ;  /* 0x23e00000341879f0 */ /* 0x000fe20008000818 */
[----:B0-----:R-:W-:-:S05]  /*4b920*/  VIADD R152, R152, 0x7f ;  /* 0x0000007f98987836 */ /* 0x001fca0000000000 */
[----:B------:R-:W-:-:S04]  /*4b930*/  SHF.R.S32.HI R13, RZ, 0x1f, R152 ;  /* 0x0000001fff0d7819 */ /* 0x000fc80000011498 */
[----:B------:R-:W-:Y:S02]  /*4b940*/  LEA.HI R13, R13, R152, RZ, 0x7 ;  /* 0x000000980d0d7211 */ /* 0x000fe400078f38ff */
[----:B------:R-:W0:Y:S01]  /*4b950*/  LDC R152, c[0x0][0x238] ;  /* 0x00008e00ff987b82 */ /* 0x000e220000000800 */
[----:B------:R-:W-:Y:S01]  /*4b960*/  UMOV UR6, UR4 ;  /* 0x0000000400067c82 */ /* 0x000fe20008000000 */
[----:B------:R-:W-:Y:S01]  /*4b970*/  R2UR UR4, R163 ;  /* 0x00000000a30472ca */ /* 0x000fe200000e0000 */
[----:B------:R-:W-:Y:S02]  /*4b980*/  IMAD.MOV.U32 R184, RZ, RZ, R178 ;  /* 0x000000ffffb87224 */ /* 0x000fe400078e00b2 */
[----:B------:R-:W-:Y:S01]  /*4b990*/  IMAD.MOV.U32 R169, RZ, RZ, R187 ;  /* 0x000000ffffa97224 */ /* 0x000fe200078e00bb */
[----:B------:R-:W-:Y:S01]  /*4b9a0*/  UMOV UR7, UR5 ;  /* 0x0000000500077c82 */ /* 0x000fe20008000000 */
[----:B------:R-:W-:Y:S01]  /*4b9b0*/  IMAD.MOV.U32 R6, RZ, RZ, R186 ;  /* 0x000000ffff067224 */ /* 0x000fe200078e00ba */
[----:B------:R-:W-:Y:S01]  /*4b9c0*/  R2UR UR5, R7 ;  /* 0x00000000070572ca */ /* 0x000fe200000e0000 */
[----:B------:R-:W-:-:S02]  /*4b9d0*/  IMAD.MOV.U32 R161, RZ, RZ, R195 ;  /* 0x000000ffffa17224 */ /* 0x000fc400078e00c3 */
[----:B------:R-:W-:Y:S02]  /*4b9e0*/  IMAD.MOV.U32 R7, RZ, RZ, R194 ;  /* 0x000000ffff077224 */ /* 0x000fe400078e00c2 */
[----:B------:R-:W-:Y:S02]  /*4b9f0*/  IMAD.MOV.U32 R4, RZ, RZ, R219 ;  /* 0x000000ffff047224 */ /* 0x000fe400078e00db */
[----:B------:R-:W-:Y:S02]  /*4ba00*/  IMAD.MOV.U32 R177, RZ, RZ, R227 ;  /* 0x000000ffffb17224 */ /* 0x000fe400078e00e3 */
[----:B------:R-:W-:Y:S02]  /*4ba10*/  IMAD.MOV.U32 R160, RZ, RZ, R235 ;  /* 0x000000ffffa07224 */ /* 0x000fe400078e00eb */
[----:B------:R-:W-:Y:S01]  /*4ba20*/  IMAD.MOV.U32 R5, RZ, RZ, R234 ;  /* 0x000000ffff057224 */ /* 0x000fe200078e00ea */
[----:B------:R-:W-:Y:S01]  /*4ba30*/  SHF.R.S32.HI R13, RZ, 0x7, R13 ;  /* 0x00000007ff0d7819 */ /* 0x000fe2000001140d */
[----:B------:R-:W-:-:S02]  /*4ba40*/  VIADD R156, R156, 0x1 ;  /* 0x000000019c9c7836 */ /* 0x000fc40000000000 */
[----:B------:R-:W-:Y:S02]  /*4ba50*/  IMAD.MOV.U32 R176, RZ, RZ, R8 ;  /* 0x000000ffffb07224 */ /* 0x000fe400078e0008 */
[----:B------:R-:W-:Y:S02]  /*4ba60*/  IMAD.MOV.U32 R185, RZ, RZ, R243 ;  /* 0x000000ffffb97224 */ /* 0x000fe400078e00f3 */
[----:B0-----:R-:W-:-:S04]  /*4ba70*/  IMAD.SHL.U32 R152, R152, 0x80, RZ ;  /* 0x0000008098987824 */ /* 0x001fc800078e00ff */
[----:B------:R-:W-:Y:S02]  /*4ba80*/  IMAD.SHL.U32 R152, R152, 0x2, RZ ;  /* 0x0000000298987824 */ /* 0x000fe400078e00ff */
[----:B------:R-:W-:Y:S02]  /*4ba90*/  IMAD.MOV.U32 R157, RZ, RZ, R242 ;  /* 0x000000ffff9d7224 */ /* 0x000fe400078e00f2 */
[----:B------:R-:W-:Y:S01]  /*4baa0*/  IMAD.MOV.U32 R8, RZ, RZ, R250 ;  /* 0x000000ffff087224 */ /* 0x000fe200078e00fa */
[----:B------:R-:W-:Y:S02]  /*4bab0*/  ISETP.NE.U32.AND P0, PT, R156, R13, PT ;  /* 0x0000000d9c00720c */ /* 0x000fe40003f05070 */
[----:B------:R-:W-:Y:S01]  /*4bac0*/  IADD3 R153, P3, R153, R152, RZ ;  /* 0x0000009899997210 */ /* 0x000fe20007f7e0ff */
[----:B------:R-:W-:Y:S02]  /*4bad0*/  WARPGROUP.DEPBAR.LE gsb0, 0x0 ;  /* 0x00008000000079c5 */ /* 0x000fe40000010000 */
[----:B------:R-:W-:Y:S04]  /*4bae0*/  STL.64 [R1], R24 ;  /* 0x0000001801007387 */ /* 0x000fe80000100a00 */
        /* <DEDUP_REMOVED lines=64> */
[----:B------:R-:W-:Y:S01]  /*4bef0*/  IMAD.MOV.U32 R22, RZ, RZ, R132 ;  /* 0x000000ffff167224 */ /* 0x000fe200078e0084 */
[----:B0-----:R-:W3:Y:S04]  /*4bf00*/  LDL.LU.64 R150, [R1+0x2248] ;  /* 0x0022480001967983 */ /* 0x001ee80000300a00 */
        /* <DEDUP_REMOVED lines=37> */
[----:B------:R-:W3:Y:S01]  /*4c160*/  LDL.LU.64 R74, [R1+0x2118] ;  /* 0x00211800014a7983 */ /* 0x000ee20000300a00 */
[----:B------:R-:W-:-:S03]  /*4c170*/  IMAD.MOV.U32 R155, RZ, RZ, R70 ;  /* 0x000000ffff9b7224 */ /* 0x000fc600078e0046 */
        /* <DEDUP_REMOVED lines=47> */
[----:B------:R-:W3:Y:S04]  /*4c470*/  LDL.LU.64 R26, [R1+0x2058] ;  /* 0x00205800011a7983 */ /* 0x000ee80000300a00 */
[----:B------:R-:W3:Y:S04]  /*4c480*/  LDL.LU.64 R24, [R1+0x2050] ;  /* 0x0020500001187983 */ /* 0x000ee80000300a00 */
[----:B------:R0:W-:Y:S04]  /*4c490*/  STL [R1+0xae0], R156 ;  /* 0x000ae09c01007387 */ /* 0x0001e80000100800 */
[----:B------:R-:W4:Y:S04]  /*4c4a0*/  LDL.LU R13, [R1+0x1334] ;  /* 0x00133400010d7983 */ /* 0x000f280000300800 */
[----:B0-----:R-:W2:Y:S04]  /*4c4b0*/  LDL.LU R156, [R1+0x132c] ;  /* 0x00132c00019c7983 */ /* 0x001ea80000300800 */
[----:B------:R0:W-:Y:S04]  /*4c4c0*/  STL [R1+0x133c], R153 ;  /* 0x00133c9901007387 */ /* 0x0001e80000100800 */
[----:B0-----:R-:W3:Y:S01]  /*4c4d0*/  LDL.LU R153, [R1+0x2048] ;  /* 0x0020480001997983 */ /* 0x001ee20000300800 */
[----:B------:R-:W-:-:S02]  /*4c4e0*/  IADD3 R2, P1, R2, R152, RZ ;  /* 0x0000009802027210 */ /* 0x000fc40007f3e0ff */
[----:B----4-:R-:W-:-:S05]  /*4c4f0*/  IADD3 R13, P4, R13, R152, RZ ;  /* 0x000000980d0d7210 */ /* 0x010fca0007f9e0ff */
[----:B------:R-:W-:Y:S01]  /*4c500*/  STL [R1+0x1334], R13 ;  /* 0x0013340d01007387 */ /* 0x000fe20000100800 */
[----:B--2---:R-:W-:-:S05]  /*4c510*/  IADD3 R156, P5, R156, R152, RZ ;  /* 0x000000989c9c7210 */ /* 0x004fca0007fbe0ff */
[----:B------:R-:W-:Y:S01]  /*4c520*/  STL [R1+0x132c], R156 ;  /* 0x00132c9c01007387 */ /* 0x000fe20000100800 */
[----:B---3--:R-:W-:-:S05]  /*4c530*/  IADD3 R153, P6, R153, R152, RZ ;  /* 0x0000009899997210 */ /* 0x008fca0007fde0ff */
[----:B------:R0:W-:Y:S04]  /*4c540*/  STL [R1+0x1324], R153 ;  /* 0x0013249901007387 */ /* 0x0001e80000100800 */
[----:B0-----:R-:W2:Y:S04]  /*4c550*/  LDL.LU R153, [R1+0x2044] ;  /* 0x0020440001997983 */ /* 0x001ea80000300800 */
[----:B------:R0:W-:Y:S04]  /*4c560*/  STL [R1+0x131c], R2 ;  /* 0x00131c0201007387 */ /* 0x0001e80000100800 */
[----:B0-----:R-:W2:Y:S04]  /*4c570*/  LDL.LU R2, [R1+0x2040] ;  /* 0x0020400001027983 */ /* 0x001ea80000300800 */
[----:B------:R-:W3:Y:S04]  /*4c580*/  LDL.LU R13, [R1+0x1314] ;  /* 0x00131400010d7983 */ /* 0x000ee80000300800 */
[----:B------:R-:W4:Y:S01]  /*4c590*/  LDL.LU R156, [R1+0x1338] ;  /* 0x00133800019c7983 */ /* 0x000f220000300800 */
[----:B------:R-:W-:-:S05]  /*4c5a0*/  IADD3 R154, P2, R154, R152, RZ ;  /* 0x000000989a9a7210 */ /* 0x000fca0007f5e0ff */
[--C-:B--2---:R-:W-:Y:S01]  /*4c5b0*/  IMAD.X R153, R153, 0x1, R2.reuse, P2 ;  /* 0x0000000199997824 */ /* 0x104fe200010e0602 */
[----:B---3--:R-:W-:Y:S01]  /*4c5c0*/  IADD3 R13, P2, R13, R152, RZ ;  /* 0x000000980d0d7210 */ /* 0x008fe20007f5e0ff */
[----:B----4-:R-:W-:-:S04]  /*4c5d0*/  IMAD.X R156, R156, 0x1, R2, P3 ;  /* 0x000000019c9c7824 */ /* 0x010fc800018e0602 */
[----:B------:R0:W-:Y:S04]  /*4c5e0*/  STL [R1+0x1314], R13 ;  /* 0x0013140d01007387 */ /* 0x0001e80000100800 */
[----:B0-----:R-:W2:Y:S04]  /*4c5f0*/  LDL.LU R13, [R1+0x130c] ;  /* 0x00130c00010d7983 */ /* 0x001ea80000300800 */
[----:B------:R0:W-:Y:S04]  /*4c600*/  STL [R1+0x1338], R156 ;  /* 0x0013389c01007387 */ /* 0x0001e80000100800 */
[----:B0-----:R-:W3:Y:S01]  /*4c610*/  LDL.LU R156, [R1+0x1330] ;  /* 0x00133000019c7983 */ /* 0x001ee20000300800 */
[----:B--2---:R-:W-:-:S05]  /*4c620*/  IADD3 R13, P3, R13, R152, RZ ;  /* 0x000000980d0d7210 */ /* 0x004fca0007f7e0ff */
[----:B------:R0:W-:Y:S01]  /*4c630*/  STL [R1+0x130c], R13 ;  /* 0x00130c0d01007387 */ /* 0x0001e20000100800 */
[----:B---3--:R-:W-:-:S03]  /*4c640*/  IMAD.X R156, R156, 0x1, R2, P4 ;  /* 0x000000019c9c7824 */ /* 0x008fc600020e0602 */
        /* <DEDUP_REMOVED lines=687> */
[----:B------:R-:W-:-:S05]  /*4f140*/  IADD3 R184, P4, R184, R152, RZ ;  /* 0x00000098b8b87210 */ /* 0x000fca0007f9e0ff */
[----:B------:R0:W-:Y:S04]  /*4f150*/  STL [R1+0xf74], R184 ;  /* 0x000f74b801007387 */ /* 0x0001e80000100800 */
[----:B0-----:R0:W5:Y:S01]  /*4f160*/  LDL.LU R184, [R1+0x203c] ;  /* 0x00203c0001b87983 */ /* 0x0011620000300800 */
[----:B--2---:R-:W-:-:S05]  /*4f170*/  IMAD.X R13, R13, 0x1, R2, P5 ;  /* 0x000000010d0d7824 */ /* 0x004fca00028e0602 */
[----:B------:R1:W-:Y:S01]  /*4f180*/  STL [R1+0xf98], R13 ;  /* 0x000f980d01007387 */ /* 0x0003e20000100800 */
[----:B---3--:R-:W-:-:S03]  /*4f190*/  IADD3 R156, P5, R156, R152, RZ ;  /* 0x000000989c9c7210 */ /* 0x008fc60007fbe0ff */
[----:B-1----:R-:W2:Y:S04]  /*4f1a0*/  LDL.LU R13, [R1+0xf88] ;  /* 0x000f8800010d7983 */ /* 0x002ea80000300800 */
[----:B------:R-:W3:Y:S04]  /*4f1b0*/  LDL.LU R152, [R1+0xf90] ;  /* 0x000f900001987983 */ /* 0x000ee80000300800 */
[----:B------:R1:W-:Y:S04]  /*4f1c0*/  STL [R1+0xf6c], R156 ;  /* 0x000f6c9c01007387 */ /* 0x0003e80000100800 */
[----:B-1----:R-:W4:Y:S01]  /*4f1d0*/  LDL.LU R156, [R1+0xf5c] ;  /* 0x000f5c00019c7983 */ /* 0x002f220000300800 */
[----:B---3--:R-:W-:-:S05]  /*4f1e0*/  IMAD.X R152, R152, 0x1, R2, P6 ;  /* 0x0000000198987824 */ /* 0x008fca00030e0602 */
[----:B------:R1:W-:Y:S02]  /*4f1f0*/  STL [R1+0xf90], R152 ;  /* 0x000f909801007387 */ /* 0x0003e40000100800 */
[----:B-1----:R-:W1:Y:S01]  /*4f200*/  LDC R152, c[0x0][0x238] ;  /* 0x00008e00ff987b82 */ /* 0x002e620000000800 */
[----:B--2---:R-:W-:Y:S02]  /*4f210*/  IMAD.X R13, R13, 0x1, R2, P1 ;  /* 0x000000010d0d7824 */ /* 0x004fe400008e0602 */
[----:B-1----:R-:W-:-:S04]  /*4f220*/  IMAD.SHL.U32 R152, R152, 0x80, RZ ;  /* 0x0000008098987824 */ /* 0x002fc800078e00ff */
[----:B------:R-:W-:-:S05]  /*4f230*/  IMAD.SHL.U32 R152, R152, 0x2, RZ ;  /* 0x0000000298987824 */ /* 0x000fca00078e00ff */
[-C--:B------:R-:W-:Y:S02]  /*4f240*/  IADD3 R12, P6, R12, R152.reuse, RZ ;  /* 0x000000980c0c7210 */ /* 0x080fe40007fde0ff */
[----:B----4-:R-:W-:-:S03]  /*4f250*/  IADD3 R156, P1, R156, R152, RZ ;  /* 0x000000989c9c7210 */ /* 0x010fc60007f3e0ff */
[----:B------:R1:W-:Y:S04]  /*4f260*/  STL [R1+0xf64], R12 ;  /* 0x000f640c01007387 */ /* 0x0003e80000100800 */
[----:B-1----:R-:W2:Y:S04]  /*4f270*/  LDL.LU R12, [R1+0x2038] ;  /* 0x00203800010c7983 */ /* 0x002ea80000300800 */
[----:B------:R1:W-:Y:S04]  /*4f280*/  STL [R1+0xf88], R13 ;  /* 0x000f880d01007387 */ /* 0x0003e80000100800 */
[----:B-1----:R-:W3:Y:S04]  /*4f290*/  LDL.LU R13, [R1+0xf78] ;  /* 0x000f7800010d7983 */ /* 0x002ee80000300800 */
[----:B------:R-:W4:Y:S04]  /*4f2a0*/  LDL.LU R152, [R1+0xf80] ;  /* 0x000f800001987983 */ /* 0x000f280000300800 */
[----:B------:R1:W-:Y:S04]  /*4f2b0*/  STL [R1+0xf5c], R156 ;  /* 0x000f5c9c01007387 */ /* 0x0003e80000100800 */
[----:B-1----:R-:W3:Y:S01]  /*4f2c0*/  LDL.LU R156, [R1+0xf4c] ;  /* 0x000f4c00019c7983 */ /* 0x002ee20000300800 */
[----:B----4-:R-:W-:-:S05]  /*4f2d0*/  IMAD.X R152, R152, 0x1, R2, P2 ;  /* 0x0000000198987824 */ /* 0x010fca00010e0602 */
[----:B------:R1:W-:Y:S02]  /*4f2e0*/  STL [R1+0xf80], R152 ;  /* 0x000f809801007387 */ /* 0x0003e40000100800 */
[----:B-1----:R-:W1:Y:S02]  /*4f2f0*/  LDC R152, c[0x0][0x238] ;  /* 0x00008e00ff987b82 */ /* 0x002e640000000800 */
[----:B-1----:R-:W-:-:S04]  /*4f300*/  IMAD.SHL.U32 R152, R152, 0x80, RZ ;  /* 0x0000008098987824 */ /* 0x002fc800078e00ff */
[----:B------:R-:W-:-:S05]  /*4f310*/  IMAD.SHL.U32 R152, R152, 0x2, RZ ;  /* 0x0000000298987824 */ /* 0x000fca00078e00ff */
[----:B--2---:R-:W-:-:S05]  /*4f320*/  IADD3 R12, P2, R12, R152, RZ ;  /* 0x000000980c0c7210 */ /* 0x004fca0007f5e0ff */
[----:B------:R1:W-:Y:S04]  /*4f330*/  STL [R1+0xf54], R12 ;  /* 0x000f540c01007387 */ /* 0x0003e80000100800 */
[----:B-1----:R-:W2:Y:S01]  /*4f340*/  LDL.LU R12, [R1+0x2034] ;  /* 0x00203400010c7983 */ /* 0x002ea20000300800 */
[----:B---3--:R-:W-:Y:S01]  /*4f350*/  IMAD.X R13, R13, 0x1, R2, P3 ;  /* 0x000000010d0d7824 */ /* 0x008fe200018e0602 */
[----:B------:R-:W-:-:S04]  /*4f360*/  IADD3 R156, P3, R156, R152, RZ ;  /* 0x000000989c9c7210 */ /* 0x000fc80007f7e0ff */
[----:B------:R1:W-:Y:S04]  /*4f370*/  STL [R1+0xf78], R13 ;  /* 0x000f780d01007387 */ /* 0x0003e80000100800 */
[----:B-1----:R-:W3:Y:S04]  /*4f380*/  LDL.LU R13, [R1+0xf68] ;  /* 0x000f6800010d7983 */ /* 0x002ee80000300800 */
[----:B------:R-:W4:Y:S01]  /*4f390*/  LDL.LU R152, [R1+0x1f58] ;  /* 0x001f580001987983 */ /* 0x000f220000300800 */
[----:B--2---:R-:W-:-:S05]  /*4f3a0*/  IMAD.X R12, R12, 0x1, R2, P4 ;  /* 0x000000010c0c7824 */ /* 0x004fca00020e0602 */
[----:B------:R1:W-:Y:S04]  /*4f3b0*/  STL [R1+0xf70], R12 ;  /* 0x000f700c01007387 */ /* 0x0003e80000100800 */
[----:B------:R2:W-:Y:S01]  /*4f3c0*/  STL [R1+0xf4c], R156 ;  /* 0x000f4c9c01007387 */ /* 0x0005e20000100800 */
[----:B-1----:R-:W1:Y:S03]  /*4f3d0*/  LDC R12, c[0x0][0x23c] ;  /* 0x00008f00ff0c7b82 */ /* 0x002e660000000800 */
[----:B--2---:R-:W2:Y:S01]  /*4f3e0*/  LDL.LU R156, [R1+0x1350] ;  /* 0x00135000019c7983 */ /* 0x004ea20000300800 */
[----:B---3--:R-:W-:Y:S02]  /*4f3f0*/  IMAD.X R13, R13, 0x1, R2, P5 ;  /* 0x000000010d0d7824 */ /* 0x008fe400028e0602 */
[----:B-1----:R-:W-:-:S04]  /*4f400*/  IMAD.SHL.U32 R12, R12, 0x80, RZ ;  /* 0x000000800c0c7824 */ /* 0x002fc800078e00ff */
[----:B------:R-:W-:-:S05]  /*4f410*/  IMAD.SHL.U32 R12, R12, 0x2, RZ ;  /* 0x000000020c0c7824 */ /* 0x000fca00078e00ff */
[----:B----4-:R-:W-:-:S05]  /*4f420*/  IADD3 R152, P4, R152, R12, RZ ;  /* 0x0000000c98987210 */ /* 0x010fca0007f9e0ff */
[----:B------:R1:W-:Y:S04]  /*4f430*/  STL [R1+0x1f58], R152 ;  /* 0x001f589801007387 */ /* 0x0003e80000100800 */
[----:B------:R3:W-:Y:S04]  /*4f440*/  STL [R1+0xf68], R13 ;  /* 0x000f680d01007387 */ /* 0x0007e80000100800 */
[----:B-1----:R-:W4:Y:S04]  /*4f450*/  LDL.LU R152, [R1+0xf58] ;  /* 0x000f580001987983 */ /* 0x002f280000300800 */
[----:B---3--:R-:W3:Y:S01]  /*4f460*/  LDL.LU R13, [R1+0x1f50] ;  /* 0x001f5000010d7983 */ /* 0x008ee20000300800 */
[----:B--2---:R-:W-:-:S03]  /*4f470*/  IADD3 R156, P5, R156, R12, RZ ;  /* 0x0000000c9c9c7210 */ /* 0x004fc60007fbe0ff */
[----:B------:R-:W2:Y:S04]  /*4f480*/  LDL.LU R12, [R1+0xf60] ;  /* 0x000f6000010c7983 */ /* 0x000ea80000300800 */
[----:B------:R1:W-:Y:S04]  /*4f490*/  STL [R1+0x1350], R156 ;  /* 0x0013509c01007387 */ /* 0x0003e80000100800 */
[----:B-1----:R-:W3:Y:S01]  /*4f4a0*/  LDL.LU R156, [R1+0xf50] ;  /* 0x000f5000019c7983 */ /* 0x002ee20000300800 */
[----:B--2---:R-:W-:-:S05]  /*4f4b0*/  IMAD.X R12, R12, 0x1, R2, P6 ;  /* 0x000000010c0c7824 */ /* 0x004fca00030e0602 */
[----:B------:R1:W-:Y:S02]  /*4f4c0*/  STL [R1+0xf60], R12 ;  /* 0x000f600c01007387 */ /* 0x0003e40000100800 */
[----:B-1----:R-:W1:Y:S02]  /*4f4d0*/  LDC R12, c[0x0][0x23c] ;  /* 0x00008f00ff0c7b82 */ /* 0x002e640000000800 */
[----:B-1----:R-:W-:-:S04]  /*4f4e0*/  IMAD.SHL.U32 R12, R12, 0x80, RZ ;  /* 0x000000800c0c7824 */ /* 0x002fc800078e00ff */
[----:B------:R-:W-:-:S05]  /*4f4f0*/  IMAD.SHL.U32 R12, R12, 0x2, RZ ;  /* 0x000000020c0c7824 */ /* 0x000fca00078e00ff */
[----:B------:R-:W-:-:S05]  /*4f500*/  IADD3 R0, P6, R0, R12, RZ ;  /* 0x0000000c00007210 */ /* 0x000fca0007fde0ff */
[----:B------:R1:W-:Y:S04]  /*4f510*/  STL [R1+0x1f54], R0 ;  /* 0x001f540001007387 */ /* 0x0003e80000100800 */
[----:B-1----:R-:W2:Y:S01]  /*4f520*/  LDL.LU R0, [R1+0x2030] ;  /* 0x0020300001007983 */ /* 0x002ea20000300800 */
[--C-:B----4-:R-:W-:Y:S01]  /*4f530*/  IMAD.X R152, R152, 0x1, R2.reuse, P1 ;  /* 0x0000000198987824 */ /* 0x110fe200008e0602 */
[----:B---3--:R-:W-:Y:S01]  /*4f540*/  IADD3 R13, P1, R13, R12, RZ ;  /* 0x0000000c0d0d7210 */ /* 0x008fe20007f3e0ff */
[----:B------:R-:W-:-:S03]  /*4f550*/  IMAD.X R156, R156, 0x1, R2, P2 ;  /* 0x000000019c9c7824 */ /* 0x000fc600010e0602 */
[----:B------:R1:W-:Y:S04]  /*4f560*/  STL [R1+0xf58], R152 ;  /* 0x000f589801007387 */ /* 0x0003e80000100800 */
[----:B------:R-:W-:Y:S04]  /*4f570*/  STL [R1+0x1f50], R13 ;  /* 0x001f500d01007387 */ /* 0x000fe80000100800 */
[----:B-1----:R-:W3:Y:S04]  /*4f580*/  LDL.LU R152, [R1+0x1f48] ;  /* 0x001f480001987983 */ /* 0x002ee80000300800 */
[----:B------:R-:W-:Y:S01]  /*4f590*/  STL [R1+0xf50], R156 ;  /* 0x000f509c01007387 */ /* 0x000fe20000100800 */
[----:B--2---:R-:W-:-:S05]  /*4f5a0*/  IADD3 R0, P2, R0, R12, RZ ;  /* 0x0000000c00007210 */ /* 0x004fca0007f5e0ff */
[----:B------:R1:W-:Y:S04]  /*4f5b0*/  STL [R1+0x1f4c], R0 ;  /* 0x001f4c0001007387 */ /* 0x0003e80000100800 */
[----:B-1----:R-:W2:Y:S04]  /*4f5c0*/  LDL.LU R0, [R1+0x202c] ;  /* 0x00202c0001007983 */ /* 0x002ea80000300800 */
[----:B------:R-:W4:Y:S01]  /*4f5d0*/  LDL.LU R13, [R1+0x1f44] ;  /* 0x001f4400010d7983 */ /* 0x000f220000300800 */
[----:B--2---:R-:W-:Y:S01]  /*4f5e0*/  IMAD.X R0, R0, 0x1, R2, P3 ;  /* 0x0000000100007824 */ /* 0x004fe200018e0602 */
[----:B---3--:R-:W-:-:S04]  /*4f5f0*/  IADD3 R152, P3, R152, R12, RZ ;  /* 0x0000000c98987210 */ /* 0x008fc80007f7e0ff */
[----:B------:R1:W-:Y:S04]  /*4f600*/  STL [R1+0xf48], R0 ;  /* 0x000f480001007387 */ /* 0x0003e80000100800 */
[----:B-1----:R-:W2:Y:S04]  /*4f610*/  LDL.LU R0, [R1+0x2028] ;  /* 0x0020280001007983 */ /* 0x002ea80000300800 */
[----:B------:R-:W3:Y:S04]  /*4f620*/  LDL.LU R156, [R1+0xf44] ;  /* 0x000f4400019c7983 */ /* 0x000ee80000300800 */
[----:B------:R-:W2:Y:S04]  /*4f630*/  LDL.LU R12, [R1+0x1354] ;  /* 0x00135400010c7983 */ /* 0x000ea80000300800 */
[----:B------:R1:W-:Y:S04]  /*4f640*/  STL [R1+0x1f48], R152 ;  /* 0x001f489801007387 */ /* 0x0003e80000100800 */
[----:B-1----:R-:W4:Y:S01]  /*4f650*/  LDL.LU R152, [R1+0x1f40] ;  /* 0x001f400001987983 */ /* 0x002f220000300800 */
[----:B--2---:R-:W-:-:S05]  /*4f660*/  IMAD.X R12, R12, 0x1, R0, P4 ;  /* 0x000000010c0c7824 */ /* 0x004fca00020e0600 */
[----:B------:R1:W-:Y:S02]  /*4f670*/  STL [R1+0x1354], R12 ;  /* 0x0013540c01007387 */ /* 0x0003e40000100800 */
[----:B-1----:R-:W1:Y:S01]  /*4f680*/  LDC R12, c[0x0][0x23c] ;  /* 0x00008f00ff0c7b82 */ /* 0x002e620000000800 */
[----:B---3--:R-:W-:Y:S02]  /*4f690*/  IMAD.X R156, R156, 0x1, R0, P5 ;  /* 0x000000019c9c7824 */ /* 0x008fe400028e0600 */
[----:B-1----:R-:W-:-:S04]  /*4f6a0*/  IMAD.SHL.U32 R12, R12, 0x80, RZ ;  /* 0x000000800c0c7824 */ /* 0x002fc800078e00ff */
[----:B------:R-:W-:-:S05]  /*4f6b0*/  IMAD.SHL.U32 R12, R12, 0x2, RZ ;  /* 0x000000020c0c7824 */ /* 0x000fca00078e00ff */
[-C--:B----4-:R-:W-:Y:S02]  /*4f6c0*/  IADD3 R13, P4, R13, R12.reuse, RZ ;  /* 0x0000000c0d0d7210 */ /* 0x090fe40007f9e0ff */
[----:B------:R-:W-:-:S03]  /*4f6d0*/  IADD3 R152, P5, R152, R12, RZ ;  /* 0x0000000c98987210 */ /* 0x000fc60007fbe0ff */
[----:B------:R1:W-:Y:S04]  /*4f6e0*/  STL [R1+0x1f44], R13 ;  /* 0x001f440d01007387 */ /* 0x0003e80000100800 */
[----:B-1----:R-:W2:Y:S04]  /*4f6f0*/  LDL.LU R13, [R1+0x1f38] ;  /* 0x001f3800010d7983 */ /* 0x002ea80000300800 */
[----:B------:R1:W-:Y:S04]  /*4f700*/  STL [R1+0xf44], R156 ;  /* 0x000f449c01007387 */ /* 0x0003e80000100800 */
[----:B-1----:R-:W3:Y:S04]  /*4f710*/  LDL.LU R156, [R1+0x1348] ;  /* 0x00134800019c7983 */ /* 0x002ee80000300800 */
[----:B------:R-:W4:Y:S04]  /*4f720*/  LDL.LU R12, [R1+0x134c] ;  /* 0x00134c00010c7983 */ /* 0x000f280000300800 */
[----:B------:R1:W-:Y:S04]  /*4f730*/  STL [R1+0x1f40], R152 ;  /* 0x001f409801007387 */ /* 0x0003e80000100800 */
[----:B-1----:R-:W2:Y:S01]  /*4f740*/  LDL.LU R152, [R1+0x1f30] ;  /* 0x001f300001987983 */ /* 0x002ea20000300800 */
[----:B----4-:R-:W-:-:S05]  /*4f750*/  IMAD.X R12, R12, 0x1, R0, P6 ;  /* 0x000000010c0c7824 */ /* 0x010fca00030e0600 */
[----:B------:R1:W-:Y:S02]  /*4f760*/  STL [R1+0x134c], R12 ;  /* 0x00134c0c01007387 */ /* 0x0003e40000100800 */
[----:B-1----:R-:W1:Y:S01]  /*4f770*/  LDC R12, c[0x0][0x23c] ;  /* 0x00008f00ff0c7b82 */ /* 0x002e620000000800 */
[----:B---3--:R-:W-:Y:S02]  /*4f780*/  IMAD.X R156, R156, 0x1, R0, P1 ;  /* 0x000000019c9c7824 */ /* 0x008fe400008e0600 */
[----:B-1----:R-:W-:-:S04]  /*4f790*/  IMAD.SHL.U32 R12, R12, 0x80, RZ ;  /* 0x000000800c0c7824 */ /* 0x002fc800078e00ff */
[----:B------:R-:W-:-:S05]  /*4f7a0*/  IMAD.SHL.U32 R12, R12, 0x2, RZ ;  /* 0x000000020c0c7824 */ /* 0x000fca00078e00ff */
[-C--:B--2---:R-:W-:Y:S02]  /*4f7b0*/  IADD3 R13, P6, R13, R12.reuse, RZ ;  /* 0x0000000c0d0d7210 */ /* 0x084fe40007fde0ff */
        /* <DEDUP_REMOVED lines=3393> */
[----:B------:R1:W-:Y:S02]  /*5cbd0*/  STL [R1+0xd24], R156 ;  /* 0x000d249c01007387 */ /* 0x0003e40000100800 */
[----:B-1----:R-:W-:-:S02]  /*5cbe0*/  IMAD.MOV.U32 R156, RZ, RZ, R157 ;  /* 0x000000ffff9c7224 */ /* 0x002fc400078e009d */
[----:B------:R-:W3:Y:S04]  /*5cbf0*/  LDL.LU R157, [R1+0xd14] ;  /* 0x000d1400019d7983 */ /* 0x000ee80000300800 */
        /* <DEDUP_REMOVED lines=24> */
[----:B--2---:R-:W-:-:S05]  /*5cd80*/  IADD3 R13, P6, R13, R12, RZ ;  /* 0x0000000c0d0d7210 */ /* 0x004fca0007fde0ff */
[----:B------:R1:W-:Y:S01]  /*5cd90*/  STL [R1+0xce0], R13 ;  /* 0x000ce00d01007387 */ /* 0x0003e20000100800 */
[----:B------:R-:W-:Y:S01]  /*5cda0*/  IADD3 R152, P1, R152, R12, RZ ;  /* 0x0000000c98987210 */ /* 0x000fe20007f3e0ff */
[----:B-1----:R-:W-:Y:S02]  /*5cdb0*/  IMAD.MOV.U32 R13, RZ, RZ, R156 ;  /* 0x000000ffff0d7224 */ /* 0x002fe400078e009c */
[----:B------:R-:W-:Y:S02]  /*5cdc0*/  IMAD.MOV.U32 R156, RZ, RZ, R161 ;  /* 0x000000ffff9c7224 */ /* 0x000fe400078e00a1 */
[----:B------:R-:W-:Y:S02]  /*5cdd0*/  IMAD.MOV.U32 R161, RZ, RZ, R185 ;  /* 0x000000ffffa17224 */ /* 0x000fe400078e00b9 */
[----:B------:R-:W2:Y:S04]  /*5cde0*/  LDL.LU R185, [R1+0xcd0] ;  /* 0x000cd00001b97983 */ /* 0x000ea80000300800 */
        /* <DEDUP_REMOVED lines=13> */
[--C-:B---3--:R-:W-:Y:S01]  /*5cec0*/  IMAD.X R157, R157, 0x1, R0.reuse, P3 ;  /* 0x000000019d9d7824 */ /* 0x108fe200018e0600 */
[----:B------:R-:W-:Y:S01]  /*5ced0*/  IADD3 R152, P3, R152, R12, RZ ;  /* 0x0000000c98987210 */ /* 0x000fe20007f7e0ff */
[----:B------:R-:W-:-:S03]  /*5cee0*/  IMAD.X R13, R13, 0x1, R0, P4 ;  /* 0x000000010d0d7824 */ /* 0x000fc600020e0600 */
[----:B------:R1:W-:Y:S02]  /*5cef0*/  STL [R1+0xcf4], R157 ;  /* 0x000cf49d01007387 */ /* 0x0003e40000100800 */
[----:B-1----:R-:W-:Y:S02]  /*5cf00*/  IMAD.MOV.U32 R157, RZ, RZ, R168 ;  /* 0x000000ffff9d7224 */ /* 0x002fe400078e00a8 */
[----:B------:R-:W3:Y:S04]  /*5cf10*/  LDL.LU R168, [R1+0xcb8] ;  /* 0x000cb80001a87983 */ /* 0x000ee80000300800 */
[----:B------:R1:W-:Y:S04]  /*5cf20*/  STL [R1+0xcc8], R152 ;  /* 0x000cc89801007387 */ /* 0x0003e80000100800 */
[----:B-1----:R-:W4:Y:S04]  /*5cf30*/  LDL.LU R152, [R1+0xcdc] ;  /* 0x000cdc0001987983 */ /* 0x002f280000300800 */
[----:B------:R1:W-:Y:S02]  /*5cf40*/  STL [R1+0xcec], R13 ;  /* 0x000cec0d01007387 */ /* 0x0003e40000100800 */
[----:B-1----:R-:W-:-:S02]  /*5cf50*/  IMAD.MOV.U32 R13, RZ, RZ, R156 ;  /* 0x000000ffff0d7224 */ /* 0x002fc400078e009c */
[----:B------:R-:W3:Y:S01]  /*5cf60*/  LDL.LU R156, [R1+0xcb0] ;  /* 0x000cb000019c7983 */ /* 0x000ee20000300800 */
[----:B--2---:R-:W-:-:S05]  /*5cf70*/  IADD3 R185, P4, R185, R12, RZ ;  /* 0x0000000cb9b97210 */ /* 0x004fca0007f9e0ff */
[----:B------:R1:W-:Y:S04]  /*5cf80*/  STL [R1+0xcc0], R185 ;  /* 0x000cc0b901007387 */ /* 0x0003e80000100800 */
[----:B-1----:R0:W5:Y:S04]  /*5cf90*/  LDL.LU R185, [R1+0x2024] ;  /* 0x0020240001b97983 */ /* 0x0021680000300800 */
[----:B------:R-:W2:Y:S01]  /*5cfa0*/  LDL.LU R12, [R1+0xce4] ;  /* 0x000ce400010c7983 */ /* 0x000ea20000300800 */
[--C-:B------:R-:W-:Y:S02]  /*5cfb0*/  IMAD.X R10, R10, 0x1, R0.reuse, P1 ;  /* 0x000000010a0a7824 */ /* 0x100fe400008e0600 */
[----:B----4-:R-:W-:-:S02]  /*5cfc0*/  IMAD.X R152, R152, 0x1, R0, P6 ;  /* 0x0000000198987824 */ /* 0x010fc400030e0600 */
[----:B--2---:R-:W-:-:S05]  /*5cfd0*/  IMAD.X R12, R12, 0x1, R0, P5 ;  /* 0x000000010c0c7824 */ /* 0x004fca00028e0600 */
[----:B------:R1:W-:Y:S02]  /*5cfe0*/  STL [R1+0xce4], R12 ;  /* 0x000ce40c01007387 */ /* 0x0003e40000100800 */
[----:B-1----:R-:W1:Y:S02]  /*5cff0*/  LDC R12, c[0x0][0x23c] ;  /* 0x00008f00ff0c7b82 */ /* 0x002e640000000800 */
[----:B-1----:R-:W-:-:S04]  /*5d000*/  IMAD.SHL.U32 R12, R12, 0x80, RZ ;  /* 0x000000800c0c7824 */ /* 0x002fc800078e00ff */
[----:B------:R-:W-:-:S05]  /*5d010*/  IMAD.SHL.U32 R12, R12, 0x2, RZ ;  /* 0x000000020c0c7824 */ /* 0x000fca00078e00ff */
[-C--:B---3--:R-:W-:Y:S02]  /*5d020*/  IADD3 R168, P5, R168, R12.reuse, RZ ;  /* 0x0000000ca8a87210 */ /* 0x088fe40007fbe0ff */
[----:B------:R-:W-:-:S03]  /*5d030*/  IADD3 R156, P6, R156, R12, RZ ;  /* 0x0000000c9c9c7210 */ /* 0x000fc60007fde0ff */
[----:B------:R1:W-:Y:S01]  /*5d040*/  STL [R1+0xcb8], R168 ;  /* 0x000cb8a801007387 */ /* 0x0003e20000100800 */
[----:B------:R-:W-:Y:S01]  /*5d050*/  IADD3 R176, P1, R176, R12, RZ ;  /* 0x0000000cb0b07210 */ /* 0x000fe20007f3e0ff */
[----:B-1----:R-:W-:Y:S02]  /*5d060*/  IMAD.MOV.U32 R168, RZ, RZ, R177 ;  /* 0x000000ffffa87224 */ /* 0x002fe400078e00b1 */
[----:B------:R-:W2:Y:S04]  /*5d070*/  LDL.LU R177, [R1+0xca0] ;  /* 0x000ca00001b17983 */ /* 0x000ea80000300800 */
[----:B------:R1:W-:Y:S04]  /*5d080*/  STL [R1+0xcdc], R152 ;  /* 0x000cdc9801007387 */ /* 0x0003e80000100800 */
[----:B-1----:R-:W3:Y:S04]  /*5d090*/  LDL.LU R152, [R1+0xc98] ;  /* 0x000c980001987983 */ /* 0x002ee80000300800 */
[----:B------:R1:W-:Y:S04]  /*5d0a0*/  STL [R1+0xcb0], R156 ;  /* 0x000cb09c01007387 */ /* 0x0003e80000100800 */
[----:B-1----:R-:W4:Y:S04]  /*5d0b0*/  LDL.LU R156, [R1+0xcbc] ;  /* 0x000cbc00019c7983 */ /* 0x002f280000300800 */
[----:B------:R1:W-:Y:S04]  /*5d0c0*/  STL [R1+0xcd4], R10 ;  /* 0x000cd40a01007387 */ /* 0x0003e80000100800 */
[----:B-1----:R-:W3:Y:S04]  /*5d0d0*/  LDL.LU R10, [R1+0xc90] ;  /* 0x000c9000010a7983 */ /* 0x002ee80000300800 */
[----:B------:R1:W-:Y:S04]  /*5d0e0*/  STL [R1+0xca8], R176 ;  /* 0x000ca8b001007387 */ /* 0x0003e80000100800 */
[----:B-1----:R0:W5:Y:S04]  /*5d0f0*/  LDL.LU R176, [R1+0x2020] ;  /* 0x0020200001b07983 */ /* 0x0021680000300800 */
[----:B------:R-:W2:Y:S02]  /*5d100*/  LDL.LU R12, [R1+0xccc] ;  /* 0x000ccc00010c7983 */ /* 0x000ea40000300800 */
[----:B--2---:R-:W-:-:S05]  /*5d110*/  IMAD.X R12, R12, 0x1, R0, P2 ;  /* 0x000000010c0c7824 */ /* 0x004fca00010e0600 */
[----:B------:R1:W-:Y:S02]  /*5d120*/  STL [R1+0xccc], R12 ;  /* 0x000ccc0c01007387 */ /* 0x0003e40000100800 */
[----:B-1----:R-:W1:Y:S02]  /*5d130*/  LDC R12, c[0x0][0x23c] ;  /* 0x00008f00ff0c7b82 */ /* 0x002e640000000800 */
[----:B-1----:R-:W-:-:S04]  /*5d140*/  IMAD.SHL.U32 R12, R12, 0x80, RZ ;  /* 0x000000800c0c7824 */ /* 0x002fc800078e00ff */
[----:B------:R-:W-:-:S05]  /*5d150*/  IMAD.SHL.U32 R12, R12, 0x2, RZ ;  /* 0x000000020c0c7824 */ /* 0x000fca00078e00ff */
[----:B------:R-:W-:-:S05]  /*5d160*/  IADD3 R177, P2, R177, R12, RZ ;  /* 0x0000000cb1b17210 */ /* 0x000fca0007f5e0ff */
[----:B------:R1:W-:Y:S04]  /*5d170*/  STL [R1+0xca0], R177 ;  /* 0x000ca0b101007387 */ /* 0x0003e80000100800 */
[----:B-1----:R0:W5:Y:S04]  /*5d180*/  LDL.LU R177, [R1+0x201c] ;  /* 0x00201c0001b17983 */ /* 0x0021680000300800 */
[----:B------:R-:W2:Y:S01]  /*5d190*/  LDL.LU R12, [R1+0xcc4] ;  /* 0x000cc400010c7983 */ /* 0x000ea20000300800 */
[--C-:B----4-:R-:W-:Y:S02]  /*5d1a0*/  IMAD.X R156, R156, 0x1, R0.reuse, P4 ;  /* 0x000000019c9c7824 */ /* 0x110fe400020e0600 */
[----:B--2---:R-:W-:-:S05]  /*5d1b0*/  IMAD.X R12, R12, 0x1, R0, P3 ;  /* 0x000000010c0c7824 */ /* 0x004fca00018e0600 */
[----:B------:R1:W-:Y:S02]  /*5d1c0*/  STL [R1+0xcc4], R12 ;  /* 0x000cc40c01007387 */ /* 0x0003e40000100800 */
[----:B-1----:R-:W1:Y:S02]  /*5d1d0*/  LDC R12, c[0x0][0x23c] ;  /* 0x00008f00ff0c7b82 */ /* 0x002e640000000800 */
[----:B-1----:R-:W-:-:S04]  /*5d1e0*/  IMAD.SHL.U32 R12, R12, 0x80, RZ ;  /* 0x000000800c0c7824 */ /* 0x002fc800078e00ff */
[----:B------:R-:W-:-:S05]  /*5d1f0*/  IMAD.SHL.U32 R12, R12, 0x2, RZ ;  /* 0x000000020c0c7824 */ /* 0x000fca00078e00ff */
[----:B---3--:R-:W-:-:S05]  /*5d200*/  IADD3 R152, P3, R152, R12, RZ ;  /* 0x0000000c98987210 */ /* 0x008fca0007f7e0ff */
[----:B------:R1:W-:Y:S01]  /*5d210*/  STL [R1+0xc98], R152 ;  /* 0x000c989801007387 */ /* 0x0003e20000100800 */
[----:B------:R-:W-:Y:S01]  /*5d220*/  IADD3 R10, P4, R10, R12, RZ ;  /* 0x0000000c0a0a7210 */ /* 0x000fe20007f9e0ff */
[----:B-1----:R-:W-:Y:S02]  /*5d230*/  IMAD.MOV.U32 R152, RZ, RZ, R13 ;  /* 0x000000ffff987224 */ /* 0x002fe400078e000d */
[----:B------:R-:W-:Y:S02]  /*5d240*/  IMAD.MOV.U32 R13, RZ, RZ, R161 ;  /* 0x000000ffff0d7224 */ /* 0x000fe400078e00a1 */
[----:B------:R-:W2:Y:S04]  /*5d250*/  LDL.LU R161, [R1+0xc70] ;  /* 0x000c700001a17983 */ /* 0x000ea80000300800 */
[----:B------:R1:W-:Y:S02]  /*5d260*/  STL [R1+0xcbc], R156 ;  /* 0x000cbc9c01007387 */ /* 0x0003e40000100800 */
[----:B-1----:R-:W-:-:S02]  /*5d270*/  IMAD.MOV.U32 R156, RZ, RZ, R157 ;  /* 0x000000ffff9c7224 */ /* 0x002fc400078e009d */
[----:B------:R-:W-:Y:S02]  /*5d280*/  IMAD.MOV.U32 R157, RZ, RZ, R4 ;  /* 0x000000ffff9d7224 */ /* 0x000fe400078e0004 */
[----:B------:R-:W3:Y:S04]  /*5d290*/  LDL.LU R4, [R1+0xc68] ;  /* 0x000c680001047983 */ /* 0x000ee80000300800 */
[----:B------:R-:W4:Y:S04]  /*5d2a0*/  LDL.LU R12, [R1+0xcb4] ;  /* 0x000cb400010c7983 */ /* 0x000f280000300800 */
[----:B------:R1:W-:Y:S02]  /*5d2b0*/  STL [R1+0xc90], R10 ;  /* 0x000c900a01007387 */ /* 0x0003e40000100800 */
[----:B-1----:R-:W-:-:S02]  /*5d2c0*/  IMAD.MOV.U32 R10, RZ, RZ, R17 ;  /* 0x000000ffff0a7224 */ /* 0x002fc400078e0011 */
[----:B------:R-:W3:Y:S01]  /*5d2d0*/  LDL.LU R17, [R1+0xc60] ;  /* 0x000c600001117983 */ /* 0x000ee20000300800 */
[--C-:B------:R-:W-:Y:S02]  /*5d2e0*/  IMAD.X R6, R6, 0x1, R0.reuse, P6 ;  /* 0x0000000106067824 */ /* 0x100fe400030e0600 */
[----:B----4-:R-:W-:-:S05]  /*5d2f0*/  IMAD.X R12, R12, 0x1, R0, P5 ;  /* 0x000000010c0c7824 */ /* 0x010fca00028e0600 */
[----:B------:R1:W-:Y:S02]  /*5d300*/  STL [R1+0xcb4], R12 ;  /* 0x000cb40c01007387 */ /* 0x0003e40000100800 */
[----:B-1----:R-:W1:Y:S02]  /*5d310*/  LDC R12, c[0x0][0x23c] ;  /* 0x00008f00ff0c7b82 */ /* 0x002e640000000800 */
[----:B-1----:R-:W-:-:S04]  /*5d320*/  IMAD.SHL.U32 R12, R12, 0x80, RZ ;  /* 0x000000800c0c7824 */ /* 0x002fc800078e00ff */
[----:B------:R-:W-:-:S05]  /*5d330*/  IMAD.SHL.U32 R12, R12, 0x2, RZ ;  /* 0x000000020c0c7824 */ /* 0x000fca00078e00ff */
[-C--:B------:R-:W-:Y:S02]  /*5d340*/  IADD3 R168, P5, R168, R12.reuse, RZ ;  /* 0x0000000ca8a87210 */ /* 0x080fe40007fbe0ff */
[----:B------:R-:W-:Y:S01]  /*5d350*/  IADD3 R169, P6, R169, R12, RZ ;  /* 0x0000000ca9a97210 */ /* 0x000fe20007fde0ff */
[----:B------:R-:W-:Y:S02]  /*5d360*/  IMAD.MOV.U32 R12, RZ, RZ, R7 ;  /* 0x000000ffff0c7224 */ /* 0x000fe400078e0007 */
[----:B------:R1:W-:Y:S02]  /*5d370*/  STL [R1+0xc88], R168 ;  /* 0x000c88a801007387 */ /* 0x0003e40000100800 */
[----:B------:R-:W-:Y:S02]  /*5d380*/  IMAD.X R12, R12, 0x1, R0, P1 ;  /* 0x000000010c0c7824 */ /* 0x000fe400008e0600 */
[----:B------:R-:W-:Y:S01]  /*5d390*/  IMAD.MOV.U32 R7, RZ, RZ, R3 ;  /* 0x000000ffff077224 */ /* 0x000fe200078e0003 */
[----:B-1----:R0:W5:Y:S04]  /*5d3a0*/  LDL.LU R168, [R1+0x2018] ;  /* 0x0020180001a87983 */ /* 0x0021680000300800 */
[----:B------:R1:W-:Y:S04]  /*5d3b0*/  STL [R1+0xcac], R6 ;  /* 0x000cac0601007387 */ /* 0x0003e80000100800 */
[----:B-1----:R-:W4:Y:S04]  /*5d3c0*/  LDL.LU R6, [R1+0xc50] ;  /* 0x000c500001067983 */ /* 0x002f280000300800 */
[----:B------:R1:W-:Y:S04]  /*5d3d0*/  STL [R1+0xc80], R169 ;  /* 0x000c80a901007387 */ /* 0x0003e80000100800 */
[----:B-1----:R0:W5:Y:S04]  /*5d3e0*/  LDL.LU R169, [R1+0x2014] ;  /* 0x0020140001a97983 */ /* 0x0021680000300800 */
[----:B------:R-:W4:Y:S04]  /*5d3f0*/  LDL.LU R3, [R1+0xc6c] ;  /* 0x000c6c0001037983 */ /* 0x000f280000300800 */
[----:B------:R1:W-:Y:S02]  /*5d400*/  STL [R1+0xca4], R12 ;  /* 0x000ca40c01007387 */ /* 0x0003e40000100800 */
[----:B-1----:R-:W1:Y:S02]  /*5d410*/  LDC R12, c[0x0][0x23c] ;  /* 0x00008f00ff0c7b82 */ /* 0x002e640000000800 */
[----:B-1----:R-:W-:-:S04]  /*5d420*/  IMAD.SHL.U32 R12, R12, 0x80, RZ ;  /* 0x000000800c0c7824 */ /* 0x002fc800078e00ff */
[----:B------:R-:W-:-:S05]  /*5d430*/  IMAD.SHL.U32 R12, R12, 0x2, RZ ;  /* 0x000000020c0c7824 */ /* 0x000fca00078e00ff */
[----:B------:R-:W-:-:S05]  /*5d440*/  IADD3 R160, P1, R160, R12, RZ ;  /* 0x0000000ca0a07210 */ /* 0x000fca0007f3e0ff */
        /* <DEDUP_REMOVED lines=17> */
[----:B---3--:R-:W-:-:S05]  /*5d560*/  IADD3 R4, P3, R4, R12, RZ ;  /* 0x0000000c04047210 */ /* 0x008fca0007f7e0ff */
[----:B------:R1:W-:Y:S04]  /*5d570*/  STL [R1+0xc68], R4 ;  /* 0x000c680401007387 */ /* 0x0003e80000100800 */
[----:B-1----:R0:W5:Y:S04]  /*5d580*/  LDL.LU R4, [R1+0x2008] ;  /* 0x0020080001047983 */ /* 0x0021680000300800 */
[----:B------:R-:W2:Y:S01]  /*5d590*/  LDL.LU R12, [R1+0xc8c] ;  /* 0x000c8c00010c7983 */ /* 0x000ea20000300800 */
[--C-:B------:R-:W-:Y:S02]  /*5d5a0*/  IMAD.X R18, R18, 0x1, R0.reuse, P5 ;  /* 0x0000000112127824 */ /* 0x100fe400028e0600 */
[----:B--2---:R-:W-:-:S05]  /*5d5b0*/  IMAD.X R12, R12, 0x1, R0, P4 ;  /* 0x000000010c0c7824 */ /* 0x004fca00020e0600 */
[----:B------:R1:W-:Y:S02]  /*5d5c0*/  STL [R1+0xc8c], R12 ;  /* 0x000c8c0c01007387 */ /* 0x0003e40000100800 */
[----:B-1----:R-:W1:Y:S02]  /*5d5d0*/  LDC R12, c[0x0][0x23c] ;  /* 0x00008f00ff0c7b82 */ /* 0x002e640000000800 */
[----:B-1----:R-:W-:-:S04]  /*5d5e0*/  IMAD.SHL.U32 R12, R12, 0x80, RZ ;  /* 0x000000800c0c7824 */ /* 0x002fc800078e00ff */
[----:B------:R-:W-:-:S05]  /*5d5f0*/  IMAD.SHL.U32 R12, R12, 0x2, RZ ;  /* 0x000000020c0c7824 */ /* 0x000fca00078e00ff */
[-C--:B------:R-:W-:Y:S02]  /*5d600*/  IADD3 R17, P4, R17, R12.reuse, RZ ;  /* 0x0000000c11117210 */ /* 0x080fe40007f9e0ff */
[----:B------:R-:W-:-:S03]  /*5d610*/  IADD3 R5, P5, R5, R12, RZ ;  /* 0x0000000c05057210 */ /* 0x000fc60007fbe0ff */
[----:B------:R1:W-:Y:S04]  /*5d620*/  STL [R1+0xc60], R17 ;  /* 0x000c601101007387 */ /* 0x0003e80000100800 */
[----:B-1----:R-:W2:Y:S04]  /*5d630*/  LDL.LU R17, [R1+0xc18] ;  /* 0x000c180001117983 */ /* 0x002ea80000300800 */
[----:B------:R1:W-:Y:S04]  /*5d640*/  STL [R1+0xc84], R18 ;  /* 0x000c841201007387 */ /* 0x0003e80000100800 */
[----:B-1----:R-:W3:Y:S04]  /*5d650*/  LDL.LU R18, [R1+0xc10] ;  /* 0x000c100001127983 */ /* 0x002ee80000300800 */
[----:B------:R1:W-:Y:S04]  /*5d660*/  STL [R1+0xc58], R5 ;  /* 0x000c580501007387 */ /* 0x0003e80000100800 */
[----:B-1----:R0:W5:Y:S04]  /*5d670*/  LDL.LU R5, [R1+0x2004] ;  /* 0x0020040001057983 */ /* 0x0021680000300800 */
[----:B------:R-:W4:Y:S02]  /*5d680*/  LDL.LU R12, [R1+0xc7c] ;  /* 0x000c7c00010c7983 */ /* 0x000f240000300800 */
[----:B----4-:R-:W-:-:S05]  /*5d690*/  IMAD.X R12, R12, 0x1, R0, P6 ;  /* 0x000000010c0c7824 */ /* 0x010fca00030e0600 */
[----:B------:R1:W-:Y:S02]  /*5d6a0*/  STL [R1+0xc7c], R12 ;  /* 0x000c7c0c01007387 */ /* 0x0003e40000100800 */
[----:B-1----:R-:W1:Y:S02]  /*5d6b0*/  LDC R12, c[0x0][0x23c] ;  /* 0x00008f00ff0c7b82 */ /* 0x002e640000000800 */
[----:B-1----:R-:W-:-:S04]  /*5d6c0*/  IMAD.SHL.U32 R12, R12, 0x80, RZ ;  /* 0x000000800c0c7824 */ /* 0x002fc800078e00ff */
[----:B------:R-:W-:-:S05]  /*5d6d0*/  IMAD.SHL.U32 R12, R12, 0x2, RZ ;  /* 0x000000020c0c7824 */ /* 0x000fca00078e00ff */
[----:B------:R-:W-:-:S05]  /*5d6e0*/  IADD3 R6, P6, R6, R12, RZ ;  /* 0x0000000c06067210 */ /* 0x000fca0007fde0ff */
[----:B------:R1:W-:Y:S04]  /*5d6f0*/  STL [R1+0xc50], R6 ;  /* 0x000c500601007387 */ /* 0x0003e80000100800 */
[----:B-1----:R0:W5:Y:S04]  /*5d700*/  LDL.LU R6, [R1+0x2000] ;  /* 0x0020000001067983 */ /* 0x0021680000300800 */
[----:B------:R-:W4:Y:S01]  /*5d710*/  LDL.LU R12, [R1+0xc74] ;  /* 0x000c7400010c7983 */ /* 0x000f220000300800 */
[--C-:B------:R-:W-:Y:S02]  /*5d720*/  IMAD.X R3, R3, 0x1, R0.reuse, P2 ;  /* 0x0000000103037824 */ /* 0x100fe400010e0600 */
[----:B------:R-:W-:-:S02]  /*5d730*/  IMAD.X R152, R152, 0x1, R0, P3 ;  /* 0x0000000198987824 */ /* 0x000fc400018e0600 */
[----:B----4-:R-:W-:-:S05]  /*5d740*/  IMAD.X R12, R12, 0x1, R0, P1 ;  /* 0x000000010c0c7824 */ /* 0x010fca00008e0600 */
[----:B------:R1:W-:Y:S02]  /*5d750*/  STL [R1+0xc74], R12 ;  /* 0x000c740c01007387 */ /* 0x0003e40000100800 */
[----:B-1----:R-:W1:Y:S02]  /*5d760*/  LDC R12, c[0x0][0x23c] ;  /* 0x00008f00ff0c7b82 */ /* 0x002e640000000800 */
[----:B-1----:R-:W-:-:S04]  /*5d770*/  IMAD.SHL.U32 R12, R12, 0x80, RZ ;  /* 0x000000800c0c7824 */ /* 0x002fc800078e00ff */
[----:B------:R-:W-:-:S05]  /*5d780*/  IMAD.SHL.U32 R12, R12, 0x2, RZ ;  /* 0x000000020c0c7824 */ /* 0x000fca00078e00ff */
[-C--:B------:R-:W-:Y:S02]  /*5d790*/  IADD3 R7, P1, R7, R12.reuse, RZ ;  /* 0x0000000c07077210 */ /* 0x080fe40007f3e0ff */
[-C--:B------:R-:W-:Y:S02]  /*5d7a0*/  IADD3 R21, P2, R21, R12.reuse, RZ ;  /* 0x0000000c15157210 */ /* 0x080fe40007f5e0ff */
[----:B------:R-:W-:Y:S01]  /*5d7b0*/  IADD3 R8, P3, R8, R12, RZ ;  /* 0x0000000c08087210 */ /* 0x000fe20007f7e0ff */
[----:B------:R1:W-:Y:S04]  /*5d7c0*/  STL [R1+0xc48], R7 ;  /* 0x000c480701007387 */ /* 0x0003e80000100800 */
[----:B-1----:R0:W5:Y:S04]  /*5d7d0*/  LDL.LU R7, [R1+0x1ffc] ;  /* 0x001ffc0001077983 */ /* 0x0021680000300800 */
[----:B------:R1:W-:Y:S04]  /*5d7e0*/  STL [R1+0xc6c], R3 ;  /* 0x000c6c0301007387 */ /* 0x0003e80000100800 */
[----:B-1----:R-:W4:Y:S04]  /*5d7f0*/  LDL.LU R3, [R1+0xbf8] ;  /* 0x000bf80001037983 */ /* 0x002f280000300800 */
[----:B------:R1:W-:Y:S04]  /*5d800*/  STL [R1+0xc40], R21 ;  /* 0x000c401501007387 */ /* 0x0003e80000100800 */
[----:B-1----:R-:W4:Y:S04]  /*5d810*/  LDL.LU R21, [R1+0xbf0] ;  /* 0x000bf00001157983 */ /* 0x002f280000300800 */
[----:B------:R1:W-:Y:S04]  /*5d820*/  STL [R1+0xc64], R152 ;  /* 0x000c649801007387 */ /* 0x0003e80000100800 */
[----:B-1----:R-:W4:Y:S04]  /*5d830*/  LDL.LU R152, [R1+0xbe8] ;  /* 0x000be80001987983 */ /* 0x002f280000300800 */
[----:B------:R1:W-:Y:S04]  /*5d840*/  STL [R1+0xc38], R8 ;  /* 0x000c380801007387 */ /* 0x0003e80000100800 */
[----:B-1----:R0:W5:Y:S04]  /*5d850*/  LDL.LU R8, [R1+0x1ff8] ;  /* 0x001ff80001087983 */ /* 0x0021680000300800 */
[----:B------:R-:W2:Y:S01]  /*5d860*/  LDL.LU R12, [R1+0xc5c] ;  /* 0x000c5c00010c7983 */ /* 0x000ea20000300800 */
[----:B------:R-:W-:-:S02]  /*5d870*/  IMAD.X R14, R14, 0x1, R0, P5 ;  /* 0x000000010e0e7824 */ /* 0x000fc400028e0600 */
        /* <DEDUP_REMOVED lines=8> */
[----:B------:R1:W-:Y:S01]  /*5d900*/  STL [R1+0xc30], R9 ;  /* 0x000c300901007387 */ /* 0x0003e20000100800 */
[----:B------:R-:W-:-:S03]  /*5d910*/  IADD3 R10, P6, R10, R12, RZ ;  /* 0x0000000c0a0a7210 */ /* 0x000fc60007fde0ff */
[----:B-1----:R0:W5:Y:S04]  /*5d920*/  LDL.LU R9, [R1+0x1ff4] ;  /* 0x001ff40001097983 */ /* 0x0021680000300800 */
[----:B------:R1:W-:Y:S04]  /*5d930*/  STL [R1+0xc54], R14 ;  /* 0x000c540e01007387 */ /* 0x0003e80000100800 */
[----:B-1----:R-:W2:Y:S04]  /*5d940*/  LDL.LU R14, [R1+0xbd0] ;  /* 0x000bd000010e7983 */ /* 0x002ea80000300800 */
[----:B------:R1:W-:Y:S02]  /*5d950*/  STL [R1+0xc28], R157 ;  /* 0x000c289d01007387 */ /* 0x0003e40000100800 */
[----:B-1----:R-:W-:-:S02]  /*5d960*/  IMAD.MOV.U32 R157, RZ, RZ, R15 ;  /* 0x000000ffff9d7224 */ /* 0x002fc400078e000f */
[----:B------:R-:W2:Y:S04]  /*5d970*/  LDL.LU R15, [R1+0xbc8] ;  /* 0x000bc800010f7983 */ /* 0x000ea80000300800 */
[----:B------:R1:W-:Y:S04]  /*5d980*/  STL [R1+0xc4c], R20 ;  /* 0x000c4c1401007387 */ /* 0x0003e80000100800 */
[----:B-1----:R-:W2:Y:S04]  /*5d990*/  LDL.LU R20, [R1+0xbc0] ;  /* 0x000bc00001147983 */ /* 0x002ea80000300800 */
[----:B------:R1:W-:Y:S04]  /*5d9a0*/  STL [R1+0xc20], R10 ;  /* 0x000c200a01007387 */ /* 0x0003e80000100800 */
[----:B-1----:R0:W5:Y:S04]  /*5d9b0*/  LDL.LU R10, [R1+0x1ff0] ;  /* 0x001ff000010a7983 */ /* 0x0021680000300800 */
[----:B------:R-:W3:Y:S02]  /*5d9c0*/  LDL.LU R12, [R1+0xc44] ;  /* 0x000c4400010c7983 */ /* 0x000ee40000300800 */
[----:B---3--:R-:W-:-:S05]  /*5d9d0*/  IMAD.X R12, R12, 0x1, R0, P1 ;  /* 0x000000010c0c7824 */ /* 0x008fca00008e0600 */
[----:B------:R1:W-:Y:S02]  /*5d9e0*/  STL [R1+0xc44], R12 ;  /* 0x000c440c01007387 */ /* 0x0003e40000100800 */
[----:B-1----:R-:W1:Y:S02]  /*5d9f0*/  LDC R12, c[0x0][0x23c] ;  /* 0x00008f00ff0c7b82 */ /* 0x002e640000000800 */
[----:B-1----:R-:W-:-:S04]  /*5da00*/  IMAD.SHL.U32 R12, R12, 0x80, RZ ;  /* 0x000000800c0c7824 */ /* 0x002fc800078e00ff */
[----:B------:R-:W-:-:S05]  /*5da10*/  IMAD.SHL.U32 R12, R12, 0x2, RZ ;  /* 0x000000020c0c7824 */ /* 0x000fca00078e00ff */
[----:B------:R-:W-:-:S05]  /*5da20*/  IADD3 R17, P1, R17, R12, RZ ;  /* 0x0000000c11117210 */ /* 0x000fca0007f3e0ff */
[----:B------:R1:W-:Y:S04]  /*5da30*/  STL [R1+0xc18], R17 ;  /* 0x000c181101007387 */ /* 0x0003e80000100800 */
[----:B-1----:R-:W3:Y:S04]  /*5da40*/  LDL.LU R17, [R1+0x1fec] ;  /* 0x001fec0001117983 */ /* 0x002ee80000300800 */
        /* <DEDUP_REMOVED lines=8> */
[----:B-1----:R-:W4:Y:S04]  /*5dad0*/  LDL.LU R18, [R1+0x1fe8] ;  /* 0x001fe80001127983 */ /* 0x002f280000300800 */
[----:B------:R-:W2:Y:S01]  /*5dae0*/  LDL.LU R12, [R1+0xc34] ;  /* 0x000c3400010c7983 */ /* 0x000ea20000300800 */
[--C-:B---3--:R-:W-:Y:S02]  /*5daf0*/  IMAD.X R17, R17, 0x1, R0.reuse, P4 ;  /* 0x0000000111117824 */ /* 0x108fe400020e0600 */
[----:B--2---:R-:W-:-:S05]  /*5db00*/  IMAD.X R12, R12, 0x1, R0, P3 ;  /* 0x000000010c0c7824 */ /* 0x004fca00018e0600 */
[----:B------:R1:W-:Y:S02]  /*5db10*/  STL [R1+0xc34], R12 ;  /* 0x000c340c01007387 */ /* 0x0003e40000100800 */
[----:B-1----:R-:W1:Y:S02]  /*5db20*/  LDC R12, c[0x0][0x23c] ;  /* 0x00008f00ff0c7b82 */ /* 0x002e640000000800 */
        /* <DEDUP_REMOVED lines=8> */
[----:B------:R1:W-:Y:S04]  /*5dbb0*/  STL [R1+0xc00], R16 ;  /* 0x000c001001007387 */ /* 0x0003e80000100800 */
[----:B-1----:R-:W4:Y:S04]  /*5dbc0*/  LDL.LU R16, [R1+0x1fe4] ;  /* 0x001fe40001107983 */ /* 0x002f280000300800 */
        /* <DEDUP_REMOVED lines=8> */
[----:B-1----:R-:W2:Y:S04]  /*5dc50*/  LDL.LU R3, [R1+0x1fe0] ;  /* 0x001fe00001037983 */ /* 0x002ea80000300800 */
        /* <DEDUP_REMOVED lines=15> */
[----:B------:R-:W-:Y:S01]  /*5dd50*/  IADD3 R152, P1, R152, R12, RZ ;  /* 0x0000000c98987210 */ /* 0x000fe20007f3e0ff */
[----:B------:R-:W-:-:S04]  /*5dd60*/  IMAD.MOV.U32 R12, RZ, RZ, R13 ;  /* 0x000000ffff0c7224 */ /* 0x000fc800078e000d */
[----:B------:R-:W-:Y:S01]  /*5dd70*/  IMAD.X R12, R12, 0x1, R0, P2 ;  /* 0x000000010c0c7824 */ /* 0x000fe200010e0600 */
[----:B------:R1:W-:Y:S04]  /*5dd80*/  STL [R1+0xbe8], R152 ;  /* 0x000be89801007387 */ /* 0x0003e80000100800 */
[----:B-1----:R-:W4:Y:S04]  /*5dd90*/  LDL.LU R152, [R1+0xb78] ;  /* 0x000b780001987983 */ /* 0x002f280000300800 */
[----:B------:R-:W2:Y:S04]  /*5dda0*/  LDL.LU R13, [R1+0xb9c] ;  /* 0x000b9c00010d7983 */ /* 0x000ea80000300800 */
        /* <DEDUP_REMOVED lines=8> */
[----:B-1----:R-:W3:Y:S04]  /*5de30*/  LDL.LU R11, [R1+0x1fd8] ;  /* 0x001fd800010b7983 */ /* 0x002ee80000300800 */
[----:B------:R-:W4:Y:S04]  /*5de40*/  LDL.LU R156, [R1+0xb68] ;  /* 0x000b6800019c7983 */ /* 0x000f280000300800 */
        /* <DEDUP_REMOVED lines=70> */
[----:B------:R-:W4:Y:S01]  /*5e2b0*/  LDL.LU R12, [R1+0xbc4] ;  /* 0x000bc400010c7983 */ /* 0x000f220000300800 */
[----:B------:R-:W-:Y:S01]  /*5e2c0*/  WARPGROUP.ARRIVE ;  /* 0x00000000000079c5 */ /* 0x000fe20000000000 */
[----:B------:R-:W-:Y:S01]  /*5e2d0*/  UMOV UR56, UR16 ;  /* 0x0000001000387c82 */ /* 0x000fe20008000000 */
[----:B------:R-:W-:-:S04]  /*5e2e0*/  UMOV UR57, UR17 ;  /* 0x0000001100397c82 */ /* 0x000fc80008000000 */
[----:B------:R-:W-:Y:S01]  /*5e2f0*/  HGMMA.64x256x16.F32 R24, gdesc[UR56].tnspA, R24, gsb0 ;  /* 0x23e00000381879f0 */ /* 0x000fe20008000818 */
        /* <DEDUP_REMOVED lines=9> */
[----:B------:R-:W-:Y:S02]  /*5e390*/  WARPGROUP.DEPBAR.LE gsb0, 0x0 ;  /* 0x00008000000079c5 */ /* 0x000fe40000010000 */
[----:B------:R-:W-:-:S06]  /*5e3a0*/  WARPGROUP.ARRIVE ;  /* 0x00000000000079c5 */ /* 0x000fcc0000000000 */
[----:B------:R-:W-:Y:S01]  /*5e3b0*/  HGMMA.64x256x16.F32 R24, gdesc[UR8].tnspA, R24, gsb0 ;  /* 0x23e00000081879f0 */ /* 0x000fe20008000818 */
[----:B------:R-:W-:Y:S01]  /*5e3c0*/  UMOV UR16, UR6 ;  /* 0x0000000600107c82 */ /* 0x000fe20008000000 */
[----:B------:R-:W-:Y:S01]  /*5e3d0*/  UMOV UR17, UR7 ;  /* 0x0000000700117c82 */ /* 0x000fe20008000000 */
[----:B--2---:R-:W-:-:S05]  /*5e3e0*/  IMAD.X R12, R12, 0x1, R0, P6 ;  /* 0x000000010c0c7824 */ /* 0x004fca00030e0600 */
[----:B------:R1:W-:Y:S02]  /*5e3f0*/  STL [R1+0xbbc], R12 ;  /* 0x000bbc0c01007387 */ /* 0x0003e40000100800 */
[----:B-1----:R-:W1:Y:S01]  /*5e400*/  LDC R12, c[0x0][0x23c] ;  /* 0x00008f00ff0c7b82 */ /* 0x002e620000000800 */
[----:B------:R-:W-:Y:S02]  /*5e410*/  WARPGROUP.DEPBAR.LE gsb0, 0x0 ;  /* 0x00008000000079c5 */ /* 0x000fe40000010000 */
[----:B------:R-:W-:-:S15]  /*5e420*/  WARPGROUP.ARRIVE ;  /* 0x00000000000079c5 */ /* 0x000fde0000000000 */
[----:B------:R-:W-:Y:S01]  /*5e430*/  HGMMA.64x256x16.F32 R24, gdesc[UR12].tnspA, R24, gsb0 ;  /* 0x23e000000c1879f0 */ /* 0x000fe20008000818 */
[----:B-1----:R-:W-:-:S04]  /*5e440*/  IMAD.SHL.U32 R12, R12, 0x80, RZ ;  /* 0x000000800c0c7824 */ /* 0x002fc800078e00ff */
[----:B------:R-:W-:-:S05]  /*5e450*/  IMAD.SHL.U32 R12, R12, 0x2, RZ ;  /* 0x000000020c0c7824 */ /* 0x000fca00078e00ff */
[----:B------:R-:W-:-:S05]  /*5e460*/  IADD3 R11, P6, R11, R12, RZ ;  /* 0x0000000c0b0b7210 */ /* 0x000fca0007fde0ff */
[----:B------:R1:W-:Y:S04]  /*5e470*/  STL [R1+0xb90], R11 ;  /* 0x000b900b01007387 */ /* 0x0003e80000100800 */
[----:B-1----:R0:W5:Y:S04]  /*5e480*/  LDL.LU R11, [R1+0x1fb0] ;  /* 0x001fb000010b7983 */ /* 0x0021680000300800 */
[----:B------:R-:W2:Y:S01]  /*5e490*/  LDL.LU R12, [R1+0xbb4] ;  /* 0x000bb400010c7983 */ /* 0x000ea20000300800 */
[----:B------:R-:W-:Y:S01]  /*5e4a0*/  UMOV UR20, UR40 ;  /* 0x0000002800147c82 */ /* 0x000fe20008000000 */
[----:B------:R-:W-:Y:S01]  /*5e4b0*/  UMOV UR21, UR41 ;  /* 0x0000002900157c82 */ /* 0x000fe20008000000 */
[----:B------:R-:W-:-:S02]  /*5e4c0*/  WARPGROUP.DEPBAR.LE gsb0, 0x0 ;  /* 0x00008000000079c5 */ /* 0x000fc40000010000 */
[----:B------:R-:W-:-:S06]  /*5e4d0*/  WARPGROUP.ARRIVE ;  /* 0x00000000000079c5 */ /* 0x000fcc0000000000 */
[----:B------:R-:W-:Y:S01]  /*5e4e0*/  HGMMA.64x256x16.F32 R24, gdesc[UR16].tnspA, R24, gsb0 ;  /* 0x23e00000101879f0 */ /* 0x000fe20008000818 */
        /* <DEDUP_REMOVED lines=9> */
[----:B------:R-:W-:Y:S02]  /*5e580*/  WARPGROUP.DEPBAR.LE gsb0, 0x0 ;  /* 0x00008000000079c5 */ /* 0x000fe40000010000 */
[----:B------:R-:W-:-:S06]  /*5e590*/  WARPGROUP.ARRIVE ;  /* 0x00000000000079c5 */ /* 0x000fcc0000000000 */
[----:B------:R-:W-:Y:S01]  /*5e5a0*/  HGMMA.64x256x16.F32 R24, gdesc[UR20].tnspA, R24, gsb0 ;  /* 0x23e00000141879f0 */ /* 0x000fe20008000818 */
[----:B------:R-:W-:Y:S01]  /*5e5b0*/  UMOV UR24, UR44 ;  /* 0x0000002c00187c82 */ /* 0x000fe20008000000 */
[----:B------:R-:W-:Y:S01]  /*5e5c0*/  UMOV UR25, UR45 ;  /* 0x0000002d00197c82 */ /* 0x000fe20008000000 */
[----:B------:R-:W-:Y:S01]  /*5e5d0*/  UMOV UR28, UR48 ;  /* 0x00000030001c7c82 */ /* 0x000fe20008000000 */
[----:B------:R-:W-:Y:S01]  /*5e5e0*/  UMOV UR29, UR49 ;  /* 0x00000031001d7c82 */ /* 0x000fe20008000000 */
[----:B------:R-:W-:Y:S02]  /*5e5f0*/  WARPGROUP.DEPBAR.LE gsb0, 0x0 ;  /* 0x00008000000079c5 */ /* 0x000fe40000010000 */
[----:B------:R-:W-:-:S15]  /*5e600*/  WARPGROUP.ARRIVE ;  /* 0x00000000000079c5 */ /* 0x000fde0000000000 */
[----:B------:R-:W-:-:S06]  /*5e610*/  NOP ;  /* 0x0000000000007918 */ /* 0x000fcc0000000000 */
        /* <DEDUP_REMOVED lines=15> */
[--C-:B------:R-:W-:Y:S02]  /*5e710*/  IMAD.X R13, R13, 0x1, R0.reuse, P4 ;  /* 0x000000010d0d7824 */ /* 0x100fe400020e0600 */
[--C-:B----4-:R-:W-:Y:S02]  /*5e720*/  IMAD.X R17, R17, 0x1, R0.reuse, P5 ;  /* 0x0000000111117824 */ /* 0x110fe400028e0600 */
[--C-:B---3--:R-:W-:Y:S02]  /*5e730*/  IMAD.X R18, R18, 0x1, R0.reuse, P6 ;  /* 0x0000000112127824 */ /* 0x108fe400030e0600 */
[--C-:B------:R-:W-:Y:S02]  /*5e740*/  IMAD.X R19, R19, 0x1, R0.reuse, P1 ;  /* 0x0000000113137824 */ /* 0x100fe400008e0600 */
[--C-:B------:R-:W-:Y:S02]  /*5e750*/  IMAD.X R20, R20, 0x1, R0.reuse, P2 ;  /* 0x0000000114147824 */ /* 0x100fe400010e0600 */
[----:B--2---:R-:W-:-:S05]  /*5e760*/  IMAD.X R12, R12, 0x1, R0, P3 ;  /* 0x000000010c0c7824 */ /* 0x004fca00018e0600 */
[----:B------:R1:W-:Y:S02]  /*5e770*/  STL [R1+0xba4], R12 ;  /* 0x000ba40c01007387 */ /* 0x0003e40000100800 */
[----:B-1----:R-:W1:Y:S01]  /*5e780*/  LDC R12, c[0x0][0x23c] ;  /* 0x00008f00ff0c7b82 */ /* 0x002e620000000800 */
[----:B------:R-:W-:Y:S02]  /*5e790*/  WARPGROUP.DEPBAR.LE gsb0, 0x0 ;  /* 0x00008000000079c5 */ /* 0x000fe40000010000 */
[----:B------:R-:W-:-:S07]  /*5e7a0*/  WARPGROUP.ARRIVE ;  /* 0x00000000000079c5 */ /* 0x000fce0000000000 */
[----:B------:R-:W-:Y:S01]  /*5e7b0*/  HGMMA.64x256x16.F32 R24, gdesc[UR32].tnspA, R24, gsb0 ;  /* 0x23e00000201879f0 */ /* 0x000fe20008000818 */
[----:B-1----:R-:W-:-:S04]  /*5e7c0*/  IMAD.SHL.U32 R12, R12, 0x80, RZ ;  /* 0x000000800c0c7824 */ /* 0x002fc800078e00ff */
[----:B------:R-:W-:-:S05]  /*5e7d0*/  IMAD.SHL.U32 R12, R12, 0x2, RZ ;  /* 0x000000020c0c7824 */ /* 0x000fca00078e00ff */
[-C--:B------:R-:W-:Y:S02]  /*5e7e0*/  IADD3 R152, P3, R152, R12.reuse, RZ ;  /* 0x0000000c98987210 */ /* 0x080fe40007f7e0ff */
[-C--:B------:R-:W-:Y:S02]  /*5e7f0*/  IADD3 R16, P4, R16, R12.reuse, RZ ;  /* 0x0000000c10107210 */ /* 0x080fe40007f9e0ff */
[----:B------:R-:W-:Y:S01]  /*5e800*/  IADD3 R156, P5, R156, R12, RZ ;  /* 0x0000000c9c9c7210 */ /* 0x000fe20007fbe0ff */
[----:B------:R1:W-:Y:S04]  /*5e810*/  STL [R1+0xb78], R152 ;  /* 0x000b789801007387 */ /* 0x0003e80000100800 */
[----:B------:R2:W-:Y:S01]  /*5e820*/  STL [R1+0xb70], R16 ;  /* 0x000b701001007387 */ /* 0x0005e20000100800 */
[----:B------:R-:W-:-:S02]  /*5e830*/  IMAD.X R21, R21, 0x1, R0, P3 ;  /* 0x0000000115157824 */ /* 0x000fc400018e0600 */
[--C-:B------:R-:W-:Y:S02]  /*5e840*/  IMAD.X R3, R3, 0x1, R0.reuse, P4 ;  /* 0x0000000103037824 */ /* 0x100fe400020e0600 */
[----:B------:R-:W-:Y:S01]  /*5e850*/  IMAD.X R157, R157, 0x1, R0, P5 ;  /* 0x000000019d9d7824 */ /* 0x000fe200028e0600 */
[----:B-1----:R-:W1:Y:S01]  /*5e860*/  LDC R152, c[0x0][0x238] ;  /* 0x00008e00ff987b82 */ /* 0x002e620000000800 */
[----:B--2---:R0:W5:Y:S04]  /*5e870*/  LDL.LU R16, [R1+0x1fa4] ;  /* 0x001fa40001107983 */ /* 0x0041680000300800 */
[----:B------:R-:W-:Y:S04]  /*5e880*/  STL [R1+0xb9c], R13 ;  /* 0x000b9c0d01007387 */ /* 0x000fe80000100800 */
[----:B------:R2:W-:Y:S04]  /*5e890*/  STL [R1+0xb94], R17 ;  /* 0x000b941101007387 */ /* 0x0005e80000100800 */
[----:B--2---:R0:W5:Y:S04]  /*5e8a0*/  LDL.LU R17, [R1+0x1fa0] ;  /* 0x001fa00001117983 */ /* 0x0041680000300800 */
[----:B------:R2:W-:Y:S04]  /*5e8b0*/  STL [R1+0xb8c], R18 ;  /* 0x000b8c1201007387 */ /* 0x0005e80000100800 */
[----:B--2---:R0:W5:Y:S04]  /*5e8c0*/  LDL.LU R18, [R1+0x1f9c] ;  /* 0x001f9c0001127983 */ /* 0x0041680000300800 */
[----:B------:R-:W-:Y:S04]  /*5e8d0*/  STL [R1+0xb68], R156 ;  /* 0x000b689c01007387 */ /* 0x000fe80000100800 */
[----:B------:R2:W-:Y:S04]  /*5e8e0*/  STL [R1+0xb84], R19 ;  /* 0x000b841301007387 */ /* 0x0005e80000100800 */
[----:B--2---:R0:W5:Y:S04]  /*5e8f0*/  LDL.LU R19, [R1+0x1f98] ;  /* 0x001f980001137983 */ /* 0x0041680000300800 */
[----:B------:R2:W-:Y:S04]  /*5e900*/  STL [R1+0xb7c], R20 ;  /* 0x000b7c1401007387 */ /* 0x0005e80000100800 */
[----:B--2---:R0:W5:Y:S04]  /*5e910*/  LDL.LU R20, [R1+0x1f94] ;  /* 0x001f940001147983 */ /* 0x0041680000300800 */
[----:B------:R2:W-:Y:S04]  /*5e920*/  STL [R1+0xb74], R21 ;  /* 0x000b741501007387 */ /* 0x0005e80000100800 */
[----:B--2---:R0:W5:Y:S04]  /*5e930*/  LDL.LU R21, [R1+0x1f90] ;  /* 0x001f900001157983 */ /* 0x0041680000300800 */
[----:B------:R2:W-:Y:S04]  /*5e940*/  STL [R1+0xb6c], R3 ;  /* 0x000b6c0301007387 */ /* 0x0005e80000100800 */
[----:B--2---:R0:W5:Y:S04]  /*5e950*/  LDL.LU R3, [R1+0x1f8c] ;  /* 0x001f8c0001037983 */ /* 0x0041680000300800 */
[----:B------:R0:W-:Y:S01]  /*5e960*/  STL [R1+0xb64], R157 ;  /* 0x000b649d01007387 */ /* 0x0001e20000100800 */
[----:B-1----:R-:W-:-:S04]  /*5e970*/  IMAD.SHL.U32 R152, R152, 0x80, RZ ;  /* 0x0000008098987824 */ /* 0x002fc800078e00ff */
[----:B------:R-:W-:Y:S01]  /*5e980*/  IMAD.SHL.U32 R152, R152, 0x2, RZ ;  /* 0x0000000298987824 */ /* 0x000fe200078e00ff */
[----:B------:R-:W-:Y:S02]  /*5e990*/  WARPGROUP.DEPBAR.LE gsb0, 0x0 ;  /* 0x00008000000079c5 */ /* 0x000fe40000010000 */
[----:B------:R-:W-:Y:S05]  /*5e9a0*/  @P0 BRA `(.L_x_1) ;  /* 0xfffffd3400400947 */ /* 0x000fea000383ffff */
[----:B-----5:R-:W2:Y:S04]  /*5e9b0*/  LDL.LU R8, [R1+0x3f4] ;  /* 0x0003f40001087983 */ /* 0x020ea80000300800 */
[----:B------:R-:W2:Y:S04]  /*5e9c0*/  LDL.LU R7, [R1+0x3f0] ;  /* 0x0003f00001077983 */ /* 0x000ea80000300800 */
[----:B------:R-:W3:Y:S04]  /*5e9d0*/  LDL.LU R6, [R1+0x3ec] ;  /* 0x0003ec0001067983 */ /* 0x000ee80000300800 */
[----:B------:R-:W3:Y:S04]  /*5e9e0*/  LDL.LU R5, [R1+0x3e8] ;  /* 0x0003e80001057983 */ /* 0x000ee80000300800 */
[----:B------:R-:W4:Y:S04]  /*5e9f0*/  LDL.LU R4, [R1+0x3e4] ;  /* 0x0003e40001047983 */ /* 0x000f280000300800 */
[----:B------:R-:W4:Y:S04]  /*5ea00*/  LDL.LU R13, [R1+0x3e0] ;  /* 0x0003e000010d7983 */ /* 0x000f280000300800 */
[----:B------:R-:W4:Y:S04]  /*5ea10*/  LDL.LU R156, [R1+0x3dc] ;  /* 0x0003dc00019c7983 */ /* 0x000f280000300800 */
[----:B0-----:R-:W4:Y:S04]  /*5ea20*/  LDL.LU R157, [R1+0x3d8] ;  /* 0x0003d800019d7983 */ /* 0x001f280000300800 */
[----:B------:R-:W3:Y:S04]  /*5ea30*/  LDL.LU R9, [R1+0x3f8] ;  /* 0x0003f80001097983 */ /* 0x000ee80000300800 */
[----:B------:R-:W3:Y:S01]  /*5ea40*/  LDL.LU R10, [R1+0x3fc] ;  /* 0x0003fc00010a7983 */ /* 0x000ee20000300800 */
[----:B------:R-:W-:-:S03]  /*5ea50*/  F2FP.F16.F32.PACK_AB R2, R149, R148 ;  /* 0x000000949502723e */ /* 0x000fc600000000ff */
        /* <DEDUP_REMOVED lines=52> */
[----:B------:R0:W-:Y:S02]  /*5eda0*/  STL [R1+0x1f8c], R3 ;  /* 0x001f8c0301007387 */ /* 0x0001e40000100800 */
[----:B0-----:R-:W-:-:S05]  /*5edb0*/  F2FP.F16.F32.PACK_AB R3, R151, R150 ;  /* 0x000000969703723e */ /* 0x001fca00000000ff */
[----:B------:R-:W-:Y:S04]  /*5edc0*/  STL [R1+0x60c], R3 ;  /* 0x00060c0301007387 */ /* 0x000fe80000100800 */
[----:B------:R0:W-:Y:S02]  /*5edd0*/  STL [R1+0x608], R2 ;  /* 0x0006080201007387 */ /* 0x0001e40000100800 */
[----:B0-----:R-:W-:Y:S02]  /*5ede0*/  F2FP.F16.F32.PACK_AB R2, R147, R146 ;  /* 0x000000929302723e */ /* 0x001fe400000000ff */
[----:B--2---:R-:W-:Y:S02]  /*5edf0*/  F2FP.F16.F32.PACK_AB R3, R8, R7 ;  /* 0x000000070803723e */ /* 0x004fe400000000ff */
[----:B---3--:R-:W-:-:S05]  /*5ee00*/  F2FP.F16.F32.PACK_AB R0, R10, R9 ;  /* 0x000000090a00723e */ /* 0x008fca00000000ff */
[----:B------:R0:W-:Y:S04]  /*5ee10*/  STL [R1+0x604], R0 ;  /* 0x0006040001007387 */ /* 0x0001e80000100800 */
[----:B------:R1:W-:Y:S04]  /*5ee20*/  STL [R1+0x600], R3 ;  /* 0x0006000301007387 */ /* 0x0003e80000100800 */
[----:B------:R4:W-:Y:S01]  /*5ee30*/  STL [R1+0x3fc], R2 ;  /* 0x0003fc0201007387 */ /* 0x0009e20000100800 */
[----:B0-----:R-:W-:Y:S02]  /*5ee40*/  F2FP.F16.F32.PACK_AB R0, R145, R144 ;  /* 0x000000909100723e */ /* 0x001fe400000000ff */
[----:B-1----:R-:W-:-:S03]  /*5ee50*/  F2FP.F16.F32.PACK_AB R3, R6, R5 ;  /* 0x000000050603723e */ /* 0x002fc600000000ff */
[----:B------:R0:W-:Y:S01]  /*5ee60*/  STL [R1+0x3f8], R0 ;  /* 0x0003f80001007387 */ /* 0x0001e20000100800 */
[----:B----4-:R-:W-:-:S03]  /*5ee70*/  F2FP.F16.F32.PACK_AB R2, R4, R13 ;  /* 0x0000000d0402723e */ /* 0x010fc600000000ff */
[----:B------:R1:W-:Y:S04]  /*5ee80*/  STL [R1+0x3f4], R3 ;  /* 0x0003f40301007387 */ /* 0x0003e80000100800 */
[----:B------:R2:W-:Y:S01]  /*5ee90*/  STL [R1+0x3f0], R2 ;  /* 0x0003f00201007387 */ /* 0x0005e20000100800 */
[----:B0-----:R-:W-:Y:S02]  /*5eea0*/  F2FP.F16.F32.PACK_AB R0, R143, R142 ;  /* 0x0000008e8f00723e */ /* 0x001fe400000000ff */
[----:B-1----:R-:W-:-:S03]  /*5eeb0*/  F2FP.F16.F32.PACK_AB R3, R141, R140 ;  /* 0x0000008c8d03723e */ /* 0x002fc600000000ff */
[----:B------:R0:W-:Y:S01]  /*5eec0*/  STL [R1+0x3ec], R0 ;  /* 0x0003ec0001007387 */ /* 0x0001e20000100800 */
[----:B--2---:R-:W-:-:S03]  /*5eed0*/  F2FP.F16.F32.PACK_AB R2, R156, R157 ;  /* 0x0000009d9c02723e */ /* 0x004fc600000000ff */
[----:B------:R-:W-:Y:S04]  /*5eee0*/  STL [R1+0x3e8], R3 ;  /* 0x0003e80301007387 */ /* 0x000fe80000100800 */
[----:B------:R-:W2:Y:S01]  /*5eef0*/  LDL.LU R242, [R1+0x31c] ;  /* 0x00031c0001f27983 */ /* 0x000ea20000300800 */
[----:B0-----:R-:W-:-:S03]  /*5ef00*/  F2FP.F16.F32.PACK_AB R0, R247, R246 ;  /* 0x000000f6f700723e */ /* 0x001fc600000000ff */
[----:B------:R-:W-:Y:S04]  /*5ef10*/  STL [R1+0x3e4], R2 ;  /* 0x0003e40201007387 */ /* 0x000fe80000100800 */
[----:B------:R-:W2:Y:S04]  /*5ef20*/  LDL.LU R157, [R1+0x318] ;  /* 0x00031800019d7983 */ /* 0x000ea80000300800 */
[----:B------:R0:W-:Y:S04]  /*5ef30*/  STL [R1+0x3e0], R0 ;  /* 0x0003e00001007387 */ /* 0x0001e80000100800 */
[----:B------:R-:W3:Y:S04]  /*5ef40*/  LDL.LU R251, [R1+0x314] ;  /* 0x0003140001fb7983 */ /* 0x000ee80000300800 */
        /* <DEDUP_REMOVED lines=69> */
[----:B------:R-:W-:-:S02]  /*5f3a0*/  F2FP.F16.F32.PACK_AB R247, R139, R138 ;  /* 0x0000008a8bf7723e */ /* 0x000fc400000000ff */
[----:B------:R-:W-:Y:S02]  /*5f3b0*/  F2FP.F16.F32.PACK_AB R246, R137, R136 ;  /* 0x0000008889f6723e */ /* 0x000fe400000000ff */
[----:B------:R-:W-:Y:S02]  /*5f3c0*/  F2FP.F16.F32.PACK_AB R245, R245, R244 ;  /* 0x000000f4f5f5723e */ /* 0x000fe400000000ff */
[----:B------:R-:W-:Y:S01]  /*5f3d0*/  F2FP.F16.F32.PACK_AB R244, R239, R238 ;  /* 0x000000eeeff4723e */ /* 0x000fe200000000ff */
[----:B------:R-:W-:Y:S01]  /*5f3e0*/  STL [R1+0x2058], R247 ;  /* 0x002058f701007387 */ /* 0x000fe20000100800 */
[----:B------:R-:W-:Y:S02]  /*5f3f0*/  F2FP.F16.F32.PACK_AB R239, R135, R134 ;  /* 0x0000008687ef723e */ /* 0x000fe400000000ff */
[----:B------:R-:W-:Y:S01]  /*5f400*/  F2FP.F16.F32.PACK_AB R238, R133, R132 ;  /* 0x0000008485ee723e */ /* 0x000fe200000000ff */
[----:B------:R-:W-:Y:S01]  /*5f410*/  STL [R1+0x205c], R246 ;  /* 0x00205cf601007387 */ /* 0x000fe20000100800 */
[----:B------:R-:W-:-:S02]  /*5f420*/  F2FP.F16.F32.PACK_AB R237, R237, R236 ;  /* 0x000000eceded723e */ /* 0x000fc400000000ff */
[----:B------:R-:W-:Y:S01]  /*5f430*/  F2FP.F16.F32.PACK_AB R236, R231, R230 ;  /* 0x000000e6e7ec723e */ /* 0x000fe200000000ff */
[----:B------:R-:W-:Y:S01]  /*5f440*/  STL [R1+0x2060], R245 ;  /* 0x002060f501007387 */ /* 0x000fe20000100800 */
[----:B------:R-:W-:Y:S02]  /*5f450*/  F2FP.F16.F32.PACK_AB R231, R131, R130 ;  /* 0x0000008283e7723e */ /* 0x000fe400000000ff */
[----:B------:R-:W-:Y:S01]  /*5f460*/  F2FP.F16.F32.PACK_AB R230, R129, R128 ;  /* 0x0000008081e6723e */ /* 0x000fe200000000ff */
[----:B------:R-:W-:Y:S01]  /*5f470*/  STL [R1+0x2064], R244 ;  /* 0x002064f401007387 */ /* 0x000fe20000100800 */
[----:B------:R-:W-:-:S03]  /*5f480*/  F2FP.F16.F32.PACK_AB R229, R229, R228 ;  /* 0x000000e4e5e5723e */ /* 0x000fc600000000ff */
        /* <DEDUP_REMOVED lines=71> */
[----:B--2---:R-:W-:-:S03]  /*5f900*/  F2FP.F16.F32.PACK_AB R157, R242, R157 ;  /* 0x0000009df29d723e */ /* 0x004fc600000000ff */
[----:B------:R-:W-:Y:S01]  /*5f910*/  STL [R1+0x20f8], R167 ;  /* 0x0020f8a701007387 */ /* 0x000fe20000100800 */
[----:B---3--:R-:W-:-:S03]  /*5f920*/  F2FP.F16.F32.PACK_AB R156, R251, R156 ;  /* 0x0000009cfb9c723e */ /* 0x008fc600000000ff */
[----:B------:R-:W-:Y:S01]  /*5f930*/  STL [R1+0x20fc], R166 ;  /* 0x0020fca601007387 */ /* 0x000fe20000100800 */
[----:B------:R-:W-:-:S03]  /*5f940*/  F2FP.F16.F32.PACK_AB R151, R91, R90 ;  /* 0x0000005a5b97723e */ /* 0x000fc600000000ff */
[----:B------:R-:W-:Y:S01]  /*5f950*/  STL [R1+0x2100], R165 ;  /* 0x002100a501007387 */ /* 0x000fe20000100800 */
[----:B------:R-:W-:-:S03]  /*5f960*/  F2FP.F16.F32.PACK_AB R150, R89, R88 ;  /* 0x000000585996723e */ /* 0x000fc600000000ff */
[----:B------:R-:W-:Y:S01]  /*5f970*/  STL [R1+0x2104], R164 ;  /* 0x002104a401007387 */ /* 0x000fe20000100800 */
[----:B----4-:R-:W-:-:S03]  /*5f980*/  F2FP.F16.F32.PACK_AB R149, R243, R252 ;  /* 0x000000fcf395723e */ /* 0x010fc600000000ff */
        /* <DEDUP_REMOVED lines=40> */
[----:B------:R-:W-:Y:S04]  /*5fc10*/  STL [R1+0x2160], R119 ;  /* 0x0021607701007387 */ /* 0x000fe80000100800 */
[----:B------:R-:W-:Y:S01]  /*5fc20*/  STL [R1+0x2164], R118 ;  /* 0x0021647601007387 */ /* 0x000fe20000100800 */
[----:B------:R-:W-:-:S03]  /*5fc30*/  F2FP.F16.F32.PACK_AB R36, R15, R14 ;  /* 0x0000000e0f24723e */ /* 0x000fc600000000ff */
[----:B------:R-:W-:Y:S01]  /*5fc40*/  STL [R1+0x2168], R117 ;  /* 0x0021687501007387 */ /* 0x000fe20000100800 */
[----:B------:R-:W-:-:S03]  /*5fc50*/  F2FP.F16.F32.PACK_AB R27, R27, R26 ;  /* 0x0000001a1b1b723e */ /* 0x000fc600000000ff */
[----:B------:R0:W-:Y:S01]  /*5fc60*/  STL [R1+0x216c], R116 ;  /* 0x00216c7401007387 */ /* 0x0001e20000100800 */
[----:B------:R-:W-:Y:S02]  /*5fc70*/  F2FP.F16.F32.PACK_AB R26, R25, R24 ;  /* 0x00000018191a723e */ /* 0x000fe400000000ff */
[----:B------:R-:W-:Y:S01]  /*5fc80*/  F2FP.F16.F32.PACK_AB R78, R53, R52 ;  /* 0x00000034354e723e */ /* 0x000fe200000000ff */
[----:B0-----:R-:W2:Y:S04]  /*5fc90*/  LDL.LU R116, [R1+0x1fc] ;  /* 0x0001fc0001747983 */ /* 0x001ea80000300800 */
[----:B------:R-:W2:Y:S04]  /*5fca0*/  LDL.LU R15, [R1+0x1f8] ;  /* 0x0001f800010f7983 */ /* 0x000ea80000300800 */
[----:B------:R-:W3:Y:S01]  /*5fcb0*/  LDL.LU R117, [R1+0x1f4] ;  /* 0x0001f40001757983 */ /* 0x000ee20000300800 */
[----:B------:R-:W-:-:S03]  /*5fcc0*/  F2FP.F16.F32.PACK_AB R53, R12, R2 ;  /* 0x000000020c35723e */ /* 0x000fc600000000ff */
[----:B------:R-:W3:Y:S01]  /*5fcd0*/  LDL.LU R14, [R1+0x1f0] ;  /* 0x0001f000010e7983 */ /* 0x000ee20000300800 */
[----:B------:R-:W-:-:S03]  /*5fce0*/  F2FP.F16.F32.PACK_AB R24, R4, R13 ;  /* 0x0000000d0418723e */ /* 0x000fc600000000ff */
[----:B------:R-:W4:Y:S01]  /*5fcf0*/  LDL.LU R118, [R1+0x5fc] ;  /* 0x0005fc0001767983 */ /* 0x000f220000300800 */
[----:B------:R-:W-:-:S03]  /*5fd00*/  F2FP.F16.F32.PACK_AB R31, R31, R30 ;  /* 0x0000001e1f1f723e */ /* 0x000fc600000000ff */
[----:B------:R-:W4:Y:S01]  /*5fd10*/  LDL.LU R13, [R1+0x5f8] ;  /* 0x0005f800010d7983 */ /* 0x000f220000300800 */
[----:B------:R-:W-:-:S03]  /*5fd20*/  F2FP.F16.F32.PACK_AB R30, R29, R28 ;  /* 0x0000001c1d1e723e */ /* 0x000fc600000000ff */
[----:B------:R-:W4:Y:S01]  /*5fd30*/  LDL.LU R119, [R1+0x5f4] ;  /* 0x0005f40001777983 */ /* 0x000f220000300800 */
[----:B------:R-:W-:-:S03]  /*5fd40*/  F2FP.F16.F32.PACK_AB R28, R8, R7 ;  /* 0x00000007081c723e */ /* 0x000fc600000000ff */
[----:B------:R-:W4:Y:S01]  /*5fd50*/  LDL.LU R12, [R1+0x5f0] ;  /* 0x0005f000010c7983 */ /* 0x000f220000300800 */
[----:B------:R-:W-:-:S03]  /*5fd60*/  F2FP.F16.F32.PACK_AB R25, R6, R5 ;  /* 0x000000050619723e */ /* 0x000fc600000000ff */
[----:B------:R-:W4:Y:S04]  /*5fd70*/  LDL.LU R124, [R1+0x1ec] ;  /* 0x0001ec00017c7983 */ /* 0x000f280000300800 */
[----:B------:R-:W4:Y:S04]  /*5fd80*/  LDL.LU R7, [R1+0x1e8] ;  /* 0x0001e80001077983 */ /* 0x000f280000300800 */
[----:B------:R-:W4:Y:S04]  /*5fd90*/  LDL.LU R125, [R1+0x1e4] ;  /* 0x0001e400017d7983 */ /* 0x000f280000300800 */
[----:B------:R-:W4:Y:S01]  /*5fda0*/  LDL.LU R6, [R1+0x1e0] ;  /* 0x0001e00001067983 */ /* 0x000f220000300800 */
[----:B------:R-:W-:-:S03]  /*5fdb0*/  F2FP.F16.F32.PACK_AB R62, R45, R44 ;  /* 0x0000002c2d3e723e */ /* 0x000fc600000000ff */
[----:B------:R-:W4:Y:S01]  /*5fdc0*/  LDL.LU R126, [R1+0x5ec] ;  /* 0x0005ec00017e7983 */ /* 0x000f220000300800 */
[----:B------:R-:W-:-:S03]  /*5fdd0*/  F2FP.F16.F32.PACK_AB R45, R11, R20 ;  /* 0x000000140b2d723e */ /* 0x000fc600000000ff */
[----:B------:R-:W4:Y:S04]  /*5fde0*/  LDL.LU R5, [R1+0x5e8] ;  /* 0x0005e80001057983 */ /* 0x000f280000300800 */
[----:B------:R-:W4:Y:S01]  /*5fdf0*/  LDL.LU R127, [R1+0x5e4] ;  /* 0x0005e400017f7983 */ /* 0x000f220000300800 */
[----:B------:R-:W-:-:S03]  /*5fe00*/  F2FP.F16.F32.PACK_AB R29, R10, R9 ;  /* 0x000000090a1d723e */ /* 0x000fc600000000ff */
[----:B------:R-:W4:Y:S04]  /*5fe10*/  LDL.LU R4, [R1+0x5e0] ;  /* 0x0005e00001047983 */ /* 0x000f280000300800 */
[----:B------:R-:W4:Y:S04]  /*5fe20*/  LDL.LU R132, [R1+0x1dc] ;  /* 0x0001dc0001847983 */ /* 0x000f280000300800 */
[----:B------:R-:W4:Y:S04]  /*5fe30*/  LDL.LU R11, [R1+0x1d8] ;  /* 0x0001d800010b7983 */ /* 0x000f280000300800 */
[----:B------:R-:W4:Y:S04]  /*5fe40*/  LDL.LU R133, [R1+0x1d4] ;  /* 0x0001d40001857983 */ /* 0x000f280000300800 */
[----:B------:R-:W4:Y:S04]  /*5fe50*/  LDL.LU R10, [R1+0x1d0] ;  /* 0x0001d000010a7983 */ /* 0x000f280000300800 */
        /* <DEDUP_REMOVED lines=14> */
[----:B------:R-:W4:Y:S04]  /*5ff40*/  LDL.LU R23, [R1+0x5c4] ;  /* 0x0005c40001177983 */ /* 0x000f280000300800 */
[----:B------:R-:W4:Y:S01]  /*5ff50*/  LDL.LU R16, [R1+0x5c0] ;  /* 0x0005c00001107983 */ /* 0x000f220000300800 */
[----:B------:R-:W-:-:S02]  /*5ff60*/  F2FP.F16.F32.PACK_AB R110, R69, R68 ;  /* 0x00000044456e723e */ /* 0x000fc400000000ff */
[----:B------:R-:W-:Y:S02]  /*5ff70*/  F2FP.F16.F32.PACK_AB R68, R155, R22 ;  /* 0x000000169b44723e */ /* 0x000fe400000000ff */
        /* <DEDUP_REMOVED lines=11> */
[----:B------:R-:W4:Y:S04]  /*60030*/  LDL.LU R35, [R1+0x1a8] ;  /* 0x0001a80001237983 */ /* 0x000f280000300800 */
[----:B------:R-:W4:Y:S04]  /*60040*/  LDL.LU R151, [R1+0x1a4] ;  /* 0x0001a40001977983 */ /* 0x000f280000300800 */
        /* <DEDUP_REMOVED lines=138> */
[----:B------:R-:W4:Y:S01]  /*608f0*/  LDL.LU R176, [R1+0x4bc] ;  /* 0x0004bc0001b07983 */ /* 0x000f220000300800 */
[----:B------:R-:W-:-:S03]  /*60900*/  F2FP.F16.F32.PACK_AB R100, R184, R185 ;  /* 0x000000b9b864723e */ /* 0x000fc600000000ff */
        /* <DEDUP_REMOVED lines=41> */
[----:B--2---:R-:W-:-:S03]  /*60ba0*/  F2FP.F16.F32.PACK_AB R15, R116, R15 ;  /* 0x0000000f740f723e */ /* 0x004fc600000000ff */
[----:B------:R-:W2:Y:S01]  /*60bb0*/  LDL.LU R248, [R1+0x424] ;  /* 0x0004240001f87983 */ /* 0x000ea20000300800 */
[----:B---3--:R-:W-:-:S03]  /*60bc0*/  F2FP.F16.F32.PACK_AB R14, R117, R14 ;  /* 0x0000000e750e723e */ /* 0x008fc600000000ff */
[----:B------:R-:W3:Y:S01]  /*60bd0*/  LDL.LU R3, [R1+0x1c] ;  /* 0x00001c0001037983 */ /* 0x000ee20000300800 */
[----:B----4-:R-:W-:-:S03]  /*60be0*/  F2FP.F16.F32.PACK_AB R13, R118, R13 ;  /* 0x0000000d760d723e */ /* 0x010fc600000000ff */
[----:B------:R-:W4:Y:S01]  /*60bf0*/  LDL.LU R0, [R1+0x14] ;  /* 0x0000140001007983 */ /* 0x000f220000300800 */
[----:B------:R-:W-:-:S03]  /*60c00*/  F2FP.F16.F32.PACK_AB R12, R119, R12 ;  /* 0x0000000c770c723e */ /* 0x000fc600000000ff */
[----:B------:R-:W4:Y:S01]  /*60c10*/  LDL.LU R2, [R1+0x41c] ;  /* 0x00041c0001027983 */ /* 0x000f220000300800 */
[----:B------:R-:W-:-:S03]  /*60c20*/  F2FP.F16.F32.PACK_AB R7, R124, R7 ;  /* 0x000000077c07723e */ /* 0x000fc600000000ff */
[----:B------:R0:W5:Y:S01]  /*60c30*/  LDL.LU R116, [R1+0x216c] ;  /* 0x00216c0001747983 */ /* 0x0001620000300800 */
        /* <DEDUP_REMOVED lines=21> */
[----:B------:R0:W5:Y:S04]  /*60d90*/  LDL.LU R135, [R1+0x2140] ;  /* 0x0021400001877983 */ /* 0x0001680000300800 */
[----:B------:R0:W5:Y:S04]  /*60da0*/  LDL.LU R140, [R1+0x213c] ;  /* 0x00213c00018c7983 */ /* 0x0001680000300800 */
[----:B------:R0:W5:Y:S04]  /*60db0*/  LDL.LU R141, [R1+0x2138] ;  /* 0x00213800018d7983 */ /* 0x0001680000300800 */
[----:B------:R0:W5:Y:S04]  /*60dc0*/  LDL.LU R142, [R1+0x2134] ;  /* 0x00213400018e7983 */ /* 0x0001680000300800 */
[----:B------:R-:W2:Y:S02]  /*60dd0*/  LDL.LU R23, [R1+0x2130] ;  /* 0x0021300001177983 */ /* 0x000ea40000300800 */
[----:B--2---:R-:W-:-:S02]  /*60de0*/  F2FP.F16.F32.PACK_AB R23, R22, R23 ;  /* 0x000000171617723e */ /* 0x004fc400000000ff */
[----:B------:R-:W2:Y:S01]  /*60df0*/  LDL.LU R22, [R1+0x212c] ;  /* 0x00212c0001167983 */ /* 0x000ea20000300800 */
[----:B------:R-:W-:Y:S02]  /*60e00*/  F2FP.F16.F32.PACK_AB R21, R148, R21 ;  /* 0x000000159415723e */ /* 0x000fe400000000ff */
[----:B------:R-:W-:Y:S02]  /*60e10*/  F2FP.F16.F32.PACK_AB R20, R149, R20 ;  /* 0x000000149514723e */ /* 0x000fe400000000ff */
[----:B------:R-:W-:Y:S02]  /*60e20*/  F2FP.F16.F32.PACK_AB R35, R150, R35 ;  /* 0x000000239623723e */ /* 0x000fe400000000ff */
[----:B------:R-:W-:Y:S02]  /*60e30*/  F2FP.F16.F32.PACK_AB R34, R151, R34 ;  /* 0x000000229722723e */ /* 0x000fe400000000ff */
[----:B------:R-:W-:Y:S02]  /*60e40*/  F2FP.F16.F32.PACK_AB R33, R156, R33 ;  /* 0x000000219c21723e */ /* 0x000fe400000000ff */
[----:B------:R-:W-:-:S02]  /*60e50*/  F2FP.F16.F32.PACK_AB R32, R157, R32 ;  /* 0x000000209d20723e */ /* 0x000fc400000000ff */
        /* <DEDUP_REMOVED lines=47> */
[----:B--2---:R-:W-:-:S02]  /*61150*/  F2FP.F16.F32.PACK_AB R22, R143, R22 ;  /* 0x000000168f16723e */ /* 0x004fc400000000ff */
[----:B------:R0:W5:Y:S04]  /*61160*/  LDL.LU R143, [R1+0x2128] ;  /* 0x00212800018f7983 */ /* 0x0001680000300800 */
        /* <DEDUP_REMOVED lines=52> */
[----:B------:R-:W2:Y:S01]  /*614b0*/  LDL.LU R155, [R1+0x2054] ;  /* 0x00205400019b7983 */ /* 0x000ea20000300800 */
[----:B------:R-:W-:-:S02]  /*614c0*/  F2FP.F16.F32.PACK_AB R128, R163, R128 ;  /* 0x00000080a380723e */ /* 0x000fc400000000ff */
[----:B------:R-:W-:Y:S01]  /*614d0*/  F2FP.F16.F32.PACK_AB R139, R162, R139 ;  /* 0x0000008ba28b723e */ /* 0x000fe200000000ff */
[----:B------:R-:W3:Y:S01]  /*614e0*/  LDL.LU R163, [R1+0x2050] ;  /* 0x0020500001a37983 */ /* 0x000ee20000300800 */
[----:B------:R-:W-:Y:S02]  /*614f0*/  F2FP.F16.F32.PACK_AB R138, R161, R138 ;  /* 0x0000008aa18a723e */ /* 0x000fe400000000ff */
[----:B------:R-:W-:Y:S01]  /*61500*/  F2FP.F16.F32.PACK_AB R137, R160, R137 ;  /* 0x00000089a089723e */ /* 0x000fe200000000ff */
        /* <DEDUP_REMOVED lines=12> */
[----:B------:R-:W4:Y:S01]  /*615d0*/  LDL.LU R179, [R1+0x2030] ;  /* 0x0020300001b37983 */ /* 0x000f220000300800 */
[----:B------:R-:W-:Y:S02]  /*615e0*/  F2FP.F16.F32.PACK_AB R154, R177, R154 ;  /* 0x0000009ab19a723e */ /* 0x000fe400000000ff */
[----:B--2---:R-:W-:-:S02]  /*615f0*/  F2FP.F16.F32.PACK_AB R155, R178, R155 ;  /* 0x0000009bb29b723e */ /* 0x004fc400000000ff */
[----:B------:R-:W2:Y:S04]  /*61600*/  LDL.LU R178, [R1+0x202c] ;  /* 0x00202c0001b27983 */ /* 0x000ea80000300800 */
[----:B------:R-:W2:Y:S01]  /*61610*/  LDL.LU R177, [R1+0x2028] ;  /* 0x0020280001b17983 */ /* 0x000ea20000300800 */
[----:B------:R-:W-:Y:S02]  /*61620*/  F2FP.F16.F32.PACK_AB R153, R176, R153 ;  /* 0x00000099b099723e */ /* 0x000fe400000000ff */
[----:B------:R-:W-:Y:S01]  /*61630*/  F2FP.F16.F32.PACK_AB R152, R187, R152 ;  /* 0x00000098bb98723e */ /* 0x000fe200000000ff */
[----:B------:R-:W2:Y:S01]  /*61640*/  LDL.LU R176, [R1+0x2024] ;  /* 0x0020240001b07983 */ /* 0x000ea20000300800 */
[----:B---3--:R-:W-:Y:S02]  /*61650*/  F2FP.F16.F32.PACK_AB R163, R186, R163 ;  /* 0x000000a3baa3723e */ /* 0x008fe400000000ff */
[----:B----4-:R-:W-:Y:S01]  /*61660*/  F2FP.F16.F32.PACK_AB R162, R185, R162 ;  /* 0x000000a2b9a2723e */ /* 0x010fe200000000ff */
        /* <DEDUP_REMOVED lines=17> */
[----:B--2---:R-:W-:-:S03]  /*61780*/  F2FP.F16.F32.PACK_AB R178, R201, R178 ;  /* 0x000000b2c9b2723e */ /* 0x004fc600000000ff */
[----:B------:R-:W2:Y:S01]  /*61790*/  LDL.LU R201, [R1+0x1ff8] ;  /* 0x001ff80001c97983 */ /* 0x000ea20000300800 */
[----:B------:R-:W-:-:S03]  /*617a0*/  F2FP.F16.F32.PACK_AB R177, R200, R177 ;  /* 0x000000b1c8b1723e */ /* 0x000fc600000000ff */
[----:B------:R-:W2:Y:S01]  /*617b0*/  LDL.LU R200, [R1+0x1ff4] ;  /* 0x001ff40001c87983 */ /* 0x000ea20000300800 */
[----:B------:R-:W-:-:S03]  /*617c0*/  F2FP.F16.F32.PACK_AB R176, R211, R176 ;  /* 0x000000b0d3b0723e */ /* 0x000fc600000000ff */
        /* <DEDUP_REMOVED lines=50> */
[----:B------:R0:W5:Y:S01]  /*61af0*/  LDL.LU R3, [R1+0x1f8c] ;  /* 0x001f8c0001037983 */ /* 0x0001620000300800 */
[----:B------:R-:W-:Y:S02]  /*61b00*/  F2FP.F16.F32.PACK_AB R234, R0, R234 ;  /* 0x000000ea00ea723e */ /* 0x000fe400000000ff */
[----:B---3--:R-:W-:Y:S02]  /*61b10*/  F2FP.F16.F32.PACK_AB R233, R2, R233 ;  /* 0x000000e902e9723e */ /* 0x008fe400000000ff */
[----:B----4-:R-:W-:Y:S02]  /*61b20*/  F2FP.F16.F32.PACK_AB R232, R252, R232 ;  /* 0x000000e8fce8723e */ /* 0x010fe400000000ff */
[----:B------:R-:W-:Y:S02]  /*61b30*/  F2FP.F16.F32.PACK_AB R243, R251, R243 ;  /* 0x000000f3fbf3723e */ /* 0x000fe400000000ff */
[----:B------:R-:W-:Y:S02]  /*61b40*/  F2FP.F16.F32.PACK_AB R242, R250, R242 ;  /* 0x000000f2faf2723e */ /* 0x000fe400000000ff */
[----:B------:R-:W-:-:S02]  /*61b50*/  F2FP.F16.F32.PACK_AB R241, R249, R241 ;  /* 0x000000f1f9f1723e */ /* 0x000fc400000000ff */
[----:B0-2---:R-:W-:-:S07]  /*61b60*/  F2FP.F16.F32.PACK_AB R240, R248, R240 ;  /* 0x000000f0f8f0723e */ /* 0x005fce00000000ff */
.L_x_0:
[----:B------:R-:W0:Y:S01]  /*61b70*/  S2R R0, SR_TID.X ;  /* 0x0000000000007919 */ /* 0x000e220000002100 */
[----:B------:R-:W-:Y:S01]  /*61b80*/  MOV R251, 0x400 ;  /* 0x0000040000fb7802 */ /* 0x000fe20000000f00 */
[----:B------:R-:W1:Y:S01]  /*61b90*/  S2R R252, SR_CgaCtaId ;  /* 0x0000000000fc7919 */ /* 0x000e620000008800 */
[----:B------:R-:W-:Y:S06]  /*61ba0*/  BAR.SYNC.DEFER_BLOCKING 0x0 ;  /* 0x0000000000007b1d */ /* 0x000fec0000010000 */
[----:B------:R-:W2:Y:S01]  /*61bb0*/  S2R R250, SR_TID.X ;  /* 0x0000000000fa7919 */ /* 0x000ea20000002100 */
[----:B0-----:R-:W-:-:S02]  /*61bc0*/  IMAD.SHL.U32 R2, R0, 0x10, RZ ;  /* 0x0000001000027824 */ /* 0x001fc400078e00ff */
[C---:B------:R-:W-:Y:S02]  /*61bd0*/  IMAD.SHL.U32 R249, R0.reuse, 0x40, RZ ;  /* 0x0000004000f97824 */ /* 0x040fe400078e00ff */
[----:B------:R-:W-:Y:S01]  /*61be0*/  IMAD.SHL.U32 R248, R0, 0x8, RZ ;  /* 0x0000000800f87824 */ /* 0x000fe200078e00ff */
[----:B------:R-:W-:Y:S02]  /*61bf0*/  LOP3.LUT R2, R2, 0xf0, RZ, 0xc0, !PT ;  /* 0x000000f002027812 */ /* 0x000fe400078ec0ff */
[----:B-1----:R-:W-:Y:S02]  /*61c00*/  LEA R251, R252, R251, 0x18 ;  /* 0x000000fbfcfb7211 */ /* 0x002fe400078ec0ff */
[----:B------:R-:W-:Y:S01]  /*61c10*/  LOP3.LUT R0, R249, 0x400, RZ, 0xc0, !PT ;  /* 0x00000400f9007812 */ /* 0x000fe200078ec0ff */
[----:B------:R-:W0:Y:S01]  /*61c20*/  LDC R252, c[0x0][0x248] ;  /* 0x00009200fffc7b82 */ /* 0x000e220000000800 */
[----:B------:R-:W-:Y:S02]  /*61c30*/  LOP3.LUT R248, R248, 0x300, RZ, 0xc0, !PT ;  /* 0x00000300f8f87812 */ /* 0x000fe400078ec0ff */
[----:B------:R-:W-:-:S02]  /*61c40*/  IADD3 R0, R0, R251, R2 ;  /* 0x000000fb00007210 */ /* 0x000fc40007ffe002 */
[----:B--2---:R-:W-:-:S03]  /*61c50*/  LOP3.LUT R250, R250, 0x7f, RZ, 0xc0, !PT ;  /* 0x0000007ffafa7812 */ /* 0x004fc600078ec0ff */
[----:B------:R-:W-:Y:S01]  /*61c60*/  IMAD.IADD R0, R0, 0x1, R248 ;  /* 0x0000000100007824 */ /* 0x000fe200078e02f8 */
[----:B------:R-:W1:Y:S01]  /*61c70*/  LDC R2, c[0x0][0x244] ;  /* 0x00009100ff027b82 */ /* 0x000e620000000800 */
[----:B------:R-:W-:-:S03]  /*61c80*/  IMAD R250, R250, 0x10, R251 ;  /* 0x00000010fafa7824 */ /* 0x000fc600078e02fb */
[----:B------:R-:W-:Y:S04]  /*61c90*/  STSM.16.M88.4 [R0], R240 ;  /* 0x000000f000007844 */ /* 0x000fe80000000200 */
[----:B------:R-:W-:Y:S08]  /*61ca0*/  BAR.SYNC.DEFER_BLOCKING 0x0 ;  /* 0x0000000000007b1d */ /* 0x000ff00000010000 */
[----:B------:R-:W2:Y:S01]  /*61cb0*/  LDC.64 R248, c[0x0][0x220] ;  /* 0x00008800fff87b82 */ /* 0x000ea20000000a00 */
[----:B------:R-:W-:Y:S07]  /*61cc0*/  STL [R1+0xb20], R250 ;  /* 0x000b20fa01007387 */ /* 0x000fee0000100800 */
[----:B------:R-:W3:Y:S01]  /*61cd0*/  LDC R251, c[0x0][0x248] ;  /* 0x00009200fffb7b82 */ /* 0x000ee20000000800 */
[----:B------:R-:W-:Y:S07]  /*61ce0*/  LDS.128 R240, [R250] ;  /* 0x00000000faf07984 */ /* 0x000fee0000000c00 */
[----:B------:R-:W-:Y:S06]  /*61cf0*/  BAR.SYNC.DEFER_BLOCKING 0x0 ;  /* 0x0000000000007b1d */ /* 0x000fec0000010000 */
[----:B------:R-:W-:Y:S02]  /*61d00*/  STSM.16.M88.4 [R0], R232 ;  /* 0x000000e800007844 */ /* 0x000fe40000000200 */
[----:B------:R-:W-:Y:S06]  /*61d10*/  BAR.SYNC.DEFER_BLOCKING 0x0 ;  /* 0x0000000000007b1d */ /* 0x000fec0000010000 */
[----:B------:R-:W-:Y:S02]  /*61d20*/  LDS.128 R232, [R250] ;  /* 0x00000000fae87984 */ /* 0x000fe40000000c00 */
        /* <DEDUP_REMOVED lines=59> */
[----:B------:R-:W4:Y:S02]  /*620e0*/  LDS.128 R112, [R250] ;  /* 0x00000000fa707984 */ /* 0x000f240000000c00 */
[----:B------:R-:W-:Y:S06]  /*620f0*/  BAR.SYNC.DEFER_BLOCKING 0x0 ;  /* 0x0000000000007b1d */ /* 0x000fec0000010000 */
[----:B------:R-:W-:Y:S02]  /*62100*/  STSM.16.M88.4 [R0], R104 ;  /* 0x0000006800007844 */ /* 0x000fe40000000200 */
[----:B------:R-:W-:Y:S06]  /*62110*/  BAR.SYNC.DEFER_BLOCKING 0x0 ;  /* 0x0000000000007b1d */ /* 0x000fec0000010000 */
[----:B----4-:R-:W-:Y:S04]  /*62120*/  STL.64 [R1+0x2b0], R112 ;  /* 0x0002b07001007387 */ /* 0x010fe80000100a00 */
[----:B------:R-:W-:Y:S04]  /*62130*/  STL.64 [R1+0x2b8], R114 ;  /* 0x0002b87201007387 */ /* 0x000fe80000100a00 */
[----:B------:R-:W4:Y:S01]  /*62140*/  LDS.128 R104, [R250] ;  /* 0x00000000fa687984 */ /* 0x000f220000000c00 */
        /* <DEDUP_REMOVED lines=57> */
[----:B----4-:R4:W-:Y:S04]  /*624e0*/  STL.64 [R1+0x2200], R32 ;  /* 0x0022002001007387 */ /* 0x0109e80000100a00 */
[----:B------:R0:W-:Y:S04]  /*624f0*/  STL.64 [R1+0x21f0], R34 ;  /* 0x0021f02201007387 */ /* 0x0001e80000100a00 */
[----:B----4-:R-:W4:Y:S04]  /*62500*/  LDL.LU R32, [R1+0x3f0] ;  /* 0x0003f00001207983 */ /* 0x010f280000300800 */
[----:B------:R-:W1:Y:S01]  /*62510*/  LDS.128 R20, [R250] ;  /* 0x00000000fa147984 */ /* 0x000e620000000c00 */
[----:B------:R-:W-:Y:S06]  /*62520*/  BAR.SYNC.DEFER_BLOCKING 0x0 ;  /* 0x0000000000007b1d */ /* 0x000fec0000010000 */
[----:B------:R-:W4:Y:S04]  /*62530*/  LDL.LU R33, [R1+0x3f4] ;  /* 0x0003f40001217983 */ /* 0x000f280000300800 */
[----:B0-----:R-:W4:Y:S04]  /*62540*/  LDL.LU R34, [R1+0x3f8] ;  /* 0x0003f80001227983 */ /* 0x001f280000300800 */
[----:B------:R-:W4:Y:S04]  /*62550*/  LDL.LU R35, [R1+0x3fc] ;  /* 0x0003fc0001237983 */ /* 0x000f280000300800 */
[----:B------:R-:W-:Y:S01]  /*62560*/  STSM.16.M88.4 [R0], R16 ;  /* 0x0000001000007844 */ /* 0x000fe20000000200 */
[----:B------:R-:W-:Y:S06]  /*62570*/  BAR.SYNC.DEFER_BLOCKING 0x0 ;  /* 0x0000000000007b1d */ /* 0x000fec0000010000 */
[----:B-1----:R0:W-:Y:S04]  /*62580*/  STL.64 [R1+0x21e0], R20 ;  /* 0x0021e01401007387 */ /* 0x0021e80000100a00 */
[----:B------:R1:W-:Y:S04]  /*62590*/  STL.64 [R1+0x21d0], R22 ;  /* 0x0021d01601007387 */ /* 0x0003e80000100a00 */
[----:B0-----:R-:W3:Y:S04]  /*625a0*/  LDL.LU R20, [R1+0x3e0] ;  /* 0x0003e00001147983 */ /* 0x001ee80000300800 */
[----:B------:R-:W0:Y:S01]  /*625b0*/  LDS.128 R16, [R250] ;  /* 0x00000000fa107984 */ /* 0x000e220000000c00 */
[----:B------:R-:W-:Y:S06]  /*625c0*/  BAR.SYNC.DEFER_BLOCKING 0x0 ;  /* 0x0000000000007b1d */ /* 0x000fec0000010000 */
[----:B------:R-:W3:Y:S04]  /*625d0*/  LDL.LU R21, [R1+0x3e4] ;  /* 0x0003e40001157983 */ /* 0x000ee80000300800 */
[----:B-1----:R-:W3:Y:S04]  /*625e0*/  LDL.LU R22, [R1+0x3e8] ;  /* 0x0003e80001167983 */ /* 0x002ee80000300800 */
[----:B------:R-:W3:Y:S04]  /*625f0*/  LDL.LU R23, [R1+0x3ec] ;  /* 0x0003ec0001177983 */ /* 0x000ee80000300800 */
[----:B------:R-:W2:Y:S04]  /*62600*/  LDL.LU R40, [R1+0x1f88] ;  /* 0x001f880001287983 */ /* 0x000ea80000300800 */
[----:B------:R-:W-:Y:S01]  /*62610*/  STSM.16.M88.4 [R0], R8 ;  /* 0x0000000800007844 */ /* 0x000fe20000000200 */
[----:B------:R-:W-:Y:S06]  /*62620*/  BAR.SYNC.DEFER_BLOCKING 0x0 ;  /* 0x0000000000007b1d */ /* 0x000fec0000010000 */
[----:B0-----:R0:W-:Y:S04]  /*62630*/  STL.64 [R1+0x21b8], R16 ;  /* 0x0021b81001007387 */ /* 0x0011e80000100a00 */
[----:B------:R1:W-:Y:S01]  /*62640*/  STL.64 [R1+0x21b0], R18 ;  /* 0x0021b01201007387 */ /* 0x0003e20000100a00 */
[----:B0-----:R-:W0:Y:S03]  /*62650*/  LDC R17, c[0x0][0x248] ;  /* 0x00009200ff117b82 */ /* 0x001e260000000800 */
[----:B------:R-:W0:Y:S05]  /*62660*/  LDS.128 R8, [R250] ;  /* 0x00000000fa087984 */ /* 0x000e2a0000000c00 */
[----:B------:R-:W-:Y:S08]  /*62670*/  BAR.SYNC.DEFER_BLOCKING 0x0 ;  /* 0x0000000000007b1d */ /* 0x000ff00000010000 */
[----:B------:R-:W4:Y:S08]  /*62680*/  LDC R16, c[0x0][0x248] ;  /* 0x00009200ff107b82 */ /* 0x000f300000000800 */
[----:B-1----:R-:W1:Y:S01]  /*62690*/  LDC R18, c[0x0][0x248] ;  /* 0x00009200ff127b82 */ /* 0x002e620000000800 */
[----:B------:R0:W-:Y:S07]  /*626a0*/  STSM.16.M88.4 [R0], R4 ;  /* 0x0000000400007844 */ /* 0x0001ee0000000200 */
[----:B------:R-:W-:Y:S06]  /*626b0*/  BAR.SYNC.DEFER_BLOCKING 0x0 ;  /* 0x0000000000007b1d */ /* 0x000fec0000010000 */
[----:B0-----:R0:W-:Y:S04]  /*626c0*/  STL.64 [R1+0x21a8], R8 ;  /* 0x0021a80801007387 */ /* 0x0011e80000100a00 */
[----:B------:R0:W-:Y:S01]  /*626d0*/  STL.64 [R1+0x21a0], R10 ;  /* 0x0021a00a01007387 */ /* 0x0001e20000100a00 */
[----:B------:R-:W1:Y:S08]  /*626e0*/  LDC.64 R4, c[0x0][0x228] ;  /* 0x00008a00ff047b82 */ /* 0x000e700000000a00 */
[----:B------:R-:W4:Y:S01]  /*626f0*/  LDC R7, c[0x0][0x22c] ;  /* 0x00008b00ff077b82 */ /* 0x000f220000000800 */
[----:B------:R-:W1:Y:S07]  /*62700*/  LDS.128 R48, [R250] ;  /* 0x00000000fa307984 */ /* 0x000e6e0000000c00 */
[----:B------:R-:W-:Y:S08]  /*62710*/  BAR.SYNC.DEFER_BLOCKING 0x0 ;  /* 0x0000000000007b1d */ /* 0x000ff00000010000 */
[----:B0-----:R-:W0:Y:S08]  /*62720*/  LDC R9, c[0x0][0x248] ;  /* 0x00009200ff097b82 */ /* 0x001e300000000800 */
[----:B------:R-:W0:Y:S08]  /*62730*/  LDC R11, c[0x0][0x248] ;  /* 0x00009200ff0b7b82 */ /* 0x000e300000000800 */
[----:B------:R-:W0:Y:S01]  /*62740*/  LDC R10, c[0x0][0x248] ;  /* 0x00009200ff0a7b82 */ /* 0x000e220000000800 */
[----:B------:R-:W-:Y:S07]  /*62750*/  STSM.16.M88.4 [R0], R12 ;  /* 0x0000000c00007844 */ /* 0x000fee0000000200 */
[----:B------:R-:W-:Y:S06]  /*62760*/  BAR.SYNC.DEFER_BLOCKING 0x0 ;  /* 0x0000000000007b1d */ /* 0x000fec0000010000 */
[----:B-1----:R1:W-:Y:S04]  /*62770*/  STL.64 [R1+0x2198], R48 ;  /* 0x0021983001007387 */ /* 0x0023e80000100a00 */
[----:B------:R0:W-:Y:S01]  /*62780*/  STL.64 [R1+0x2190], R50 ;  /* 0x0021903201007387 */ /* 0x0001e20000100a00 */
[----:B-1----:R-:W1:Y:S03]  /*62790*/  LDC R49, c[0x0][0x248] ;  /* 0x00009200ff317b82 */ /* 0x002e660000000800 */
[----:B------:R-:W1:Y:S05]  /*627a0*/  LDS.128 R12, [R250] ;  /* 0x00000000fa0c7984 */ /* 0x000e6a0000000c00 */
[----:B------:R-:W-:Y:S08]  /*627b0*/  BAR.SYNC.DEFER_BLOCKING 0x0 ;  /* 0x0000000000007b1d */ /* 0x000ff00000010000 */
[----:B------:R-:W3:Y:S08]  /*627c0*/  LDC R48, c[0x0][0x248] ;  /* 0x00009200ff307b82 */ /* 0x000ef00000000800 */
[----:B0-----:R-:W0:Y:S08]  /*627d0*/  LDC R51, c[0x0][0x248] ;  /* 0x00009200ff337b82 */ /* 0x001e300000000800 */
[----:B------:R-:W0:Y:S01]  /*627e0*/  LDC R50, c[0x0][0x248] ;  /* 0x00009200ff327b82 */ /* 0x000e220000000800 */
[----:B------:R-:W-:Y:S07]  /*627f0*/  STSM.16.M88.4 [R0], R24 ;  /* 0x0000001800007844 */ /* 0x000fee0000000200 */
[----:B------:R-:W-:Y:S06]  /*62800*/  BAR.SYNC.DEFER_BLOCKING 0x0 ;  /* 0x0000000000007b1d */ /* 0x000fec0000010000 */
[----:B-1----:R1:W-:Y:S04]  /*62810*/  STL.64 [R1+0x2188], R12 ;  /* 0x0021880c01007387 */ /* 0x0023e80000100a00 */
[----:B------:R0:W-:Y:S01]  /*62820*/  STL.64 [R1+0x2180], R14 ;  /* 0x0021800e01007387 */ /* 0x0001e20000100a00 */
[----:B-1----:R-:W1:Y:S03]  /*62830*/  LDC R13, c[0x0][0x248] ;  /* 0x00009200ff0d7b82 */ /* 0x002e660000000800 */
[----:B------:R-:W4:Y:S05]  /*62840*/  LDS.128 R24, [R250] ;  /* 0x00000000fa187984 */ /* 0x000f2a0000000c00 */
[----:B------:R-:W-:Y:S08]  /*62850*/  BAR.SYNC.DEFER_BLOCKING 0x0 ;  /* 0x0000000000007b1d */ /* 0x000ff00000010000 */
[----:B------:R-:W1:Y:S08]  /*62860*/  LDC R12, c[0x0][0x248] ;  /* 0x00009200ff0c7b82 */ /* 0x000e700000000800 */
[----:B0-----:R-:W0:Y:S08]  /*62870*/  LDC R15, c[0x0][0x248] ;  /* 0x00009200ff0f7b82 */ /* 0x001e300000000800 */
[----:B------:R-:W0:Y:S01]  /*62880*/  LDC R14, c[0x0][0x248] ;  /* 0x00009200ff0e7b82 */ /* 0x000e220000000800 */
[----:B------:R-:W-:Y:S07]  /*62890*/  STSM.16.M88.4 [R0], R28 ;  /* 0x0000001c00007844 */ /* 0x000fee0000000200 */
[----:B------:R-:W-:Y:S06]  /*628a0*/  BAR.SYNC.DEFER_BLOCKING 0x0 ;  /* 0x0000000000007b1d */ /* 0x000fec0000010000 */
[----:B----4-:R4:W-:Y:S04]  /*628b0*/  STL.64 [R1+0x2178], R24 ;  /* 0x0021781801007387 */ /* 0x0109e80000100a00 */
[----:B------:R1:W-:Y:S01]  /*628c0*/  STL.64 [R1+0x2170], R26 ;  /* 0x0021701a01007387 */ /* 0x0003e20000100a00 */
[----:B----4-:R-:W4:Y:S03]  /*628d0*/  LDC R25, c[0x0][0x248] ;  /* 0x00009200ff197b82 */ /* 0x010f260000000800 */
[----:B------:R-:W0:Y:S05]  /*628e0*/  LDS.128 R28, [R250] ;  /* 0x00000000fa1c7984 */ /* 0x000e2a0000000c00 */
[----:B------:R-:W-:Y:S08]  /*628f0*/  BAR.SYNC.DEFER_BLOCKING 0x0 ;  /* 0x0000000000007b1d */ /* 0x000ff00000010000 */
[----:B------:R-:W4:Y:S08]  /*62900*/  LDC R24, c[0x0][0x248] ;  /* 0x00009200ff187b82 */ /* 0x000f300000000800 */
[----:B-1----:R-:W1:Y:S08]  /*62910*/  LDC R27, c[0x0][0x248] ;  /* 0x00009200ff1b7b82 */ /* 0x002e700000000800 */
[----:B------:R-:W1:Y:S01]  /*62920*/  LDC R26, c[0x0][0x248] ;  /* 0x00009200ff1a7b82 */ /* 0x000e620000000800 */
[----:B------:R-:W-:Y:S07]  /*62930*/  STSM.16.M88.4 [R0], R36 ;  /* 0x0000002400007844 */ /* 0x000fee0000000200 */
[----:B------:R-:W-:Y:S06]  /*62940*/  BAR.SYNC.DEFER_BLOCKING 0x0 ;  /* 0x0000000000007b1d */ /* 0x000fec0000010000 */
[----:B0-----:R0:W-:Y:S04]  /*62950*/  STL.64 [R1+0x2168], R28 ;  /* 0x0021681c01007387 */ /* 0x0011e80000100a00 */
[----:B------:R3:W-:Y:S01]  /*62960*/  STL.64 [R1+0x2160], R30 ;  /* 0x0021601e01007387 */ /* 0x0007e20000100a00 */
[C---:B--2---:R-:W-:Y:S01]  /*62970*/  IMAD R6, R40.reuse, R2, RZ ;  /* 0x0000000228067224 */ /* 0x044fe200078e02ff */
[----:B------:R-:W-:-:S02]  /*62980*/  ISETP.GE.AND P0, PT, R40, R4, PT ;  /* 0x000000042800720c */ /* 0x000fc40003f06270 */
[----:B------:R-:W2:Y:S01]  /*62990*/  LDS.128 R36, [R250] ;  /* 0x00000000fa247984 */ /* 0x000ea20000000c00 */
[----:B0-----:R-:W0:Y:S08]  /*629a0*/  LDC R29, c[0x0][0x248] ;  /* 0x00009200ff1d7b82 */ /* 0x001e300000000800 */
[----:B------:R-:W-:Y:S08]  /*629b0*/  BAR.SYNC.DEFER_BLOCKING 0x0 ;  /* 0x0000000000007b1d */ /* 0x000ff00000010000 */
[----:B------:R-:W0:Y:S08]  /*629c0*/  LDC R28, c[0x0][0x248] ;  /* 0x00009200ff1c7b82 */ /* 0x000e300000000800 */
[----:B---3--:R-:W3:Y:S08]  /*629d0*/  LDC R31, c[0x0][0x248] ;  /* 0x00009200ff1f7b82 */ /* 0x008ef00000000800 */
[----:B------:R-:W3:Y:S01]  /*629e0*/  LDC R30, c[0x0][0x248] ;  /* 0x00009200ff1e7b82 */ /* 0x000ee20000000800 */
[----:B------:R-:W-:Y:S07]  /*629f0*/  STSM.16.M88.4 [R0], R44 ;  /* 0x0000002c00007844 */ /* 0x000fee0000000200 */
[----:B------:R-:W-:Y:S06]  /*62a00*/  BAR.SYNC.DEFER_BLOCKING 0x0 ;  /* 0x0000000000007b1d */ /* 0x000fec0000010000 */
[----:B--2---:R2:W-:Y:S04]  /*62a10*/  STL.64 [R1+0x2158], R36 ;  /* 0x0021582401007387 */ /* 0x0045e80000100a00 */
[----:B------:R4:W-:Y:S01]  /*62a20*/  STL.64 [R1+0x2150], R38 ;  /* 0x0021502601007387 */ /* 0x0009e20000100a00 */
[----:B------:R-:W-:-:S02]  /*62a30*/  LEA R2, P1, R6, R248, 0x1 ;  /* 0x000000f806027211 */ /* 0x000fc400078208ff */
[----:B------:R-:W1:Y:S01]  /*62a40*/  LDC R248, c[0x0][0x248] ;  /* 0x00009200fff87b82 */ /* 0x000e620000000800 */
[----:B------:R-:W0:Y:S07]  /*62a50*/  LDS.128 R44, [R250] ;  /* 0x00000000fa2c7984 */ /* 0x000e2e0000000c00 */
[----:B--2---:R-:W2:Y:S08]  /*62a60*/  LDC R37, c[0x0][0x248] ;  /* 0x00009200ff257b82 */ /* 0x004eb00000000800 */
[----:B------:R-:W-:Y:S08]  /*62a70*/  BAR.SYNC.DEFER_BLOCKING 0x0 ;  /* 0x0000000000007b1d */ /* 0x000ff00000010000 */
[----:B------:R-:W2:Y:S08]  /*62a80*/  LDC R36, c[0x0][0x248] ;  /* 0x00009200ff247b82 */ /* 0x000eb00000000800 */
[----:B----4-:R-:W4:Y:S08]  /*62a90*/  LDC R39, c[0x0][0x248] ;  /* 0x00009200ff277b82 */ /* 0x010f300000000800 */
[----:B------:R-:W4:Y:S01]  /*62aa0*/  LDC R38, c[0x0][0x248] ;  /* 0x00009200ff267b82 */ /* 0x000f220000000800 */
[----:B------:R-:W-:Y:S07]  /*62ab0*/  STSM.16.M88.4 [R0], R52 ;  /* 0x0000003400007844 */ /* 0x000fee0000000200 */
[----:B------:R-:W-:Y:S06]  /*62ac0*/  BAR.SYNC.DEFER_BLOCKING 0x0 ;  /* 0x0000000000007b1d */ /* 0x000fec0000010000 */
[----:B0-----:R0:W-:Y:S04]  /*62ad0*/  STL.64 [R1+0x2148], R44 ;  /* 0x0021482c01007387 */ /* 0x0011e80000100a00 */
[----:B------:R3:W-:Y:S01]  /*62ae0*/  STL.64 [R1+0x2140], R46 ;  /* 0x0021402e01007387 */ /* 0x0007e20000100a00 */
[----:B------:R-:W-:-:S03]  /*62af0*/  LEA.HI.X.SX32 R4, R6, R249, 0x1, P1 ;  /* 0x000000f906047211 */ /* 0x000fc600008f0eff */
[----:B------:R-:W1:Y:S01]  /*62b00*/  LDS.128 R52, [R250] ;  /* 0x00000000fa347984 */ /* 0x000e620000000c00 */
[----:B------:R-:W2:Y:S08]  /*62b10*/  LDC R249, c[0x0][0x248] ;  /* 0x00009200fff97b82 */ /* 0x000eb00000000800 */
[----:B------:R-:W-:Y:S08]  /*62b20*/  BAR.SYNC.DEFER_BLOCKING 0x0 ;  /* 0x0000000000007b1d */ /* 0x000ff00000010000 */
[----:B0-----:R-:W0:Y:S08]  /*62b30*/  LDC R45, c[0x0][0x248] ;  /* 0x00009200ff2d7b82 */ /* 0x001e300000000800 */
[----:B------:R-:W0:Y:S08]  /*62b40*/  LDC R44, c[0x0][0x248] ;  /* 0x00009200ff2c7b82 */ /* 0x000e300000000800 */
[----:B---3--:R-:W3:Y:S01]  /*62b50*/  LDC R47, c[0x0][0x248] ;  /* 0x00009200ff2f7b82 */ /* 0x008ee20000000800 */
[----:B------:R-:W-:Y:S07]  /*62b60*/  STSM.16.M88.4 [R0], R60 ;  /* 0x0000003c00007844 */ /* 0x000fee0000000200 */
[----:B------:R-:W-:Y:S08]  /*62b70*/  BAR.SYNC.DEFER_BLOCKING 0x0 ;  /* 0x0000000000007b1d */ /* 0x000ff00000010000 */
[----:B------:R-:W3:Y:S01]  /*62b80*/  LDC R46, c[0x0][0x248] ;  /* 0x00009200ff2e7b82 */ /* 0x000ee20000000800 */
[----:B-1----:R1:W-:Y:S04]  /*62b90*/  STL.64 [R1+0x2138], R52 ;  /* 0x0021383401007387 */ /* 0x0023e80000100a00 */
[----:B------:R4:W-:Y:S01]  /*62ba0*/  STL.64 [R1+0x2130], R54 ;  /* 0x0021303601007387 */ /* 0x0009e20000100a00 */
[----:B-----5:R-:W-:-:S02]  /*62bb0*/  ISETP.LT.AND P1, PT, R3, R7, !P0 ;  /* 0x000000070300720c */ /* 0x020fc40004721270 */
[----:B-1----:R-:W1:Y:S01]  /*62bc0*/  LDC R53, c[0x0][0x248] ;  /* 0x00009200ff357b82 */ /* 0x002e620000000800 */
[----:B------:R-:W2:Y:S07]  /*62bd0*/  LDS.128 R56, [R250] ;  /* 0x00000000fa387984 */ /* 0x000eae0000000c00 */
[----:B------:R-:W-:Y:S08]  /*62be0*/  BAR.SYNC.DEFER_BLOCKING 0x0 ;  /* 0x0000000000007b1d */ /* 0x000ff00000010000 */
[----:B------:R-:W1:Y:S08]  /*62bf0*/  LDC R52, c[0x0][0x248] ;  /* 0x00009200ff347b82 */ /* 0x000e700000000800 */
[----:B----4-:R-:W4:Y:S08]  /*62c00*/  LDC R55, c[0x0][0x248] ;  /* 0x00009200ff377b82 */ /* 0x010f300000000800 */
[----:B------:R-:W4:Y:S01]  /*62c10*/  LDC R54, c[0x0][0x248] ;  /* 0x00009200ff367b82 */ /* 0x000f220000000800 */
[----:B------:R-:W-:Y:S07]  /*62c20*/  STSM.16.M88.4 [R0], R68 ;  /* 0x0000004400007844 */ /* 0x000fee0000000200 */
[----:B------:R-:W-:Y:S06]  /*62c30*/  BAR.SYNC.DEFER_BLOCKING 0x0 ;  /* 0x0000000000007b1d */ /* 0x000fec0000010000 */
[----:B--2---:R2:W-:Y:S04]  /*62c40*/  STL.64 [R1+0x2128], R56 ;  /* 0x0021283801007387 */ /* 0x0045e80000100a00 */
[----:B------:R0:W-:Y:S01]  /*62c50*/  STL.64 [R1+0x2120], R58 ;  /* 0x0021203a01007387 */ /* 0x0001e20000100a00 */
[----:B--2---:R-:W2:Y:S03]  /*62c60*/  LDC R57, c[0x0][0x248] ;  /* 0x00009200ff397b82 */ /* 0x004ea60000000800 */
[----:B------:R-:W3:Y:S05]  /*62c70*/  LDS.128 R60, [R250] ;  /* 0x00000000fa3c7984 */ /* 0x000eea0000000c00 */
[----:B------:R-:W-:Y:S08]  /*62c80*/  BAR.SYNC.DEFER_BLOCKING 0x0 ;  /* 0x0000000000007b1d */ /* 0x000ff00000010000 */
[----:B------:R-:W2:Y:S08]  /*62c90*/  LDC R56, c[0x0][0x248] ;  /* 0x00009200ff387b82 */ /* 0x000eb00000000800 */
[----:B0-----:R-:W0:Y:S08]  /*62ca0*/  LDC R59, c[0x0][0x248] ;  /* 0x00009200ff3b7b82 */ /* 0x001e300000000800 */
[----:B------:R-:W0:Y:S01]  /*62cb0*/  LDC R58, c[0x0][0x248] ;  /* 0x00009200ff3a7b82 */ /* 0x000e220000000800 */
[----:B------:R-:W-:Y:S07]  /*62cc0*/  STSM.16.M88.4 [R0], R76 ;  /* 0x0000004c00007844 */ /* 0x000fee0000000200 */
[----:B------:R-:W-:Y:S06]  /*62cd0*/  BAR.SYNC.DEFER_BLOCKING 0x0 ;  /* 0x0000000000007b1d */ /* 0x000fec0000010000 */
[----:B---3--:R3:W-:Y:S04]  /*62ce0*/  STL.64 [R1+0x2118], R60 ;  /* 0x0021183c01007387 */ /* 0x0087e80000100a00 */
[----:B------:R1:W-:Y:S01]  /*62cf0*/  STL.64 [R1+0x2110], R62 ;  /* 0x0021103e01007387 */ /* 0x0003e20000100a00 */
[----:B---3--:R-:W3:Y:S03]  /*62d00*/  LDC R61, c[0x0][0x248] ;  /* 0x00009200ff3d7b82 */ /* 0x008ee60000000800 */
[----:B------:R-:W4:Y:S05]  /*62d10*/  LDS.128 R64, [R250] ;  /* 0x00000000fa407984 */ /* 0x000f2a0000000c00 */
[----:B------:R-:W-:Y:S08]  /*62d20*/  BAR.SYNC.DEFER_BLOCKING 0x0 ;  /* 0x0000000000007b1d */ /* 0x000ff00000010000 */
[----:B------:R-:W3:Y:S08]  /*62d30*/  LDC R60, c[0x0][0x248] ;  /* 0x00009200ff3c7b82 */ /* 0x000ef00000000800 */
[----:B-1----:R-:W1:Y:S08]  /*62d40*/  LDC R63, c[0x0][0x248] ;  /* 0x00009200ff3f7b82 */ /* 0x002e700000000800 */
[----:B------:R-:W1:Y:S01]  /*62d50*/  LDC R62, c[0x0][0x248] ;  /* 0x00009200ff3e7b82 */ /* 0x000e620000000800 */
        /* <DEDUP_REMOVED lines=8> */
[----:B--2---:R-:W2:Y:S08]  /*62de0*/  LDC R67, c[0x0][0x248] ;  /* 0x00009200ff437b82 */ /* 0x004eb00000000800 */
[----:B------:R-:W2:Y:S01]  /*62df0*/  LDC R66, c[0x0][0x248] ;  /* 0x00009200ff427b82 */ /* 0x000ea20000000800 */
[----:B------:R-:W-:Y:S07]  /*62e00*/  STSM.16.M88.4 [R0], R92 ;  /* 0x0000005c00007844 */ /* 0x000fee0000000200 */
[----:B------:R-:W-:Y:S06]  /*62e10*/  BAR.SYNC.DEFER_BLOCKING 0x0 ;  /* 0x0000000000007b1d */ /* 0x000fec0000010000 */
[----:B0-----:R0:W-:Y:S04]  /*62e20*/  STL.64 [R1+0x20f8], R68 ;  /* 0x0020f84401007387 */ /* 0x0011e80000100a00 */
[----:B------:R3:W-:Y:S01]  /*62e30*/  STL.64 [R1+0x20f0], R70 ;  /* 0x0020f04601007387 */ /* 0x0007e20000100a00 */
[----:B0-----:R-:W0:Y:S03]  /*62e40*/  LDC R69, c[0x0][0x248] ;  /* 0x00009200ff457b82 */ /* 0x001e260000000800 */
[----:B------:R-:W1:Y:S05]  /*62e50*/  LDS.128 R72, [R250] ;  /* 0x00000000fa487984 */ /* 0x000e6a0000000c00 */
[----:B------:R-:W-:Y:S08]  /*62e60*/  BAR.SYNC.DEFER_BLOCKING 0x0 ;  /* 0x0000000000007b1d */ /* 0x000ff00000010000 */
[----:B------:R-:W0:Y:S08]  /*62e70*/  LDC R68, c[0x0][0x248] ;  /* 0x00009200ff447b82 */ /* 0x000e300000000800 */
[----:B---3--:R-:W3:Y:S08]  /*62e80*/  LDC R71, c[0x0][0x248] ;  /* 0x00009200ff477b82 */ /* 0x008ef00000000800 */
[----:B------:R-:W3:Y:S01]  /*62e90*/  LDC R70, c[0x0][0x248] ;  /* 0x00009200ff467b82 */ /* 0x000ee20000000800 */
[----:B------:R-:W-:Y:S07]  /*62ea0*/  STSM.16.M88.4 [R0], R100 ;  /* 0x0000006400007844 */ /* 0x000fee0000000200 */
[----:B------:R-:W-:Y:S06]  /*62eb0*/  BAR.SYNC.DEFER_BLOCKING 0x0 ;  /* 0x0000000000007b1d */ /* 0x000fec0000010000 */
[----:B-1----:R1:W-:Y:S04]  /*62ec0*/  STL.64 [R1+0x20e8], R72 ;  /* 0x0020e84801007387 */ /* 0x0023e80000100a00 */
[----:B------:R4:W-:Y:S01]  /*62ed0*/  STL.64 [R1+0x20e0], R74 ;  /* 0x0020e04a01007387 */ /* 0x0009e20000100a00 */
[----:B-1----:R-:W1:Y:S03]  /*62ee0*/  LDC R73, c[0x0][0x248] ;  /* 0x00009200ff497b82 */ /* 0x002e660000000800 */
[----:B------:R-:W2:Y:S05]  /*62ef0*/  LDS.128 R76, [R250] ;  /* 0x00000000fa4c7984 */ /* 0x000eaa0000000c00 */
        /* <DEDUP_REMOVED lines=111> */
[----:B0-----:R-:W0:Y:S08]  /*635f0*/  LDC R118, c[0x0][0x248] ;  /* 0x00009200ff767b82 */ /* 0x001e300000000800 */
[----:B------:R-:W2:Y:S08]  /*63600*/  LDC R116, c[0x0][0x248] ;  /* 0x00009200ff747b82 */ /* 0x000eb00000000800 */
[----:B------:R-:W2:Y:S01]  /*63610*/  LDC R119, c[0x0][0x248] ;  /* 0x00009200ff777b82 */ /* 0x000ea20000000800 */
[----:B------:R1:W-:Y:S07]  /*63620*/  STSM.16.M88.4 [R0], R196 ;  /* 0x000000c400007844 */ /* 0x0003ee0000000200 */
[----:B------:R-:W-:Y:S06]  /*63630*/  BAR.SYNC.DEFER_BLOCKING 0x0 ;  /* 0x0000000000007b1d */ /* 0x000fec0000010000 */
[----:B---3--:R3:W-:Y:S04]  /*63640*/  STL.64 [R1+0x2028], R124 ;  /* 0x0020287c01007387 */ /* 0x0087e80000100a00 */
[----:B------:R4:W-:Y:S01]  /*63650*/  STL.64 [R1+0x2020], R126 ;  /* 0x0020207e01007387 */ /* 0x0009e20000100a00 */
[----:B-1----:R-:W1:Y:S01]  /*63660*/  LDC R197, c[0x0][0x22c] ;  /* 0x00008b00ffc57b82 */ /* 0x002e620000000800 */
[----:B------:R-:W-:-:S07]  /*63670*/  VIADD R196, R3, 0x1 ;  /* 0x0000000103c47836 */ /* 0x000fce0000000000 */
[----:B---3--:R-:W3:Y:S01]  /*63680*/  LDC R125, c[0x0][0x248] ;  /* 0x00009200ff7d7b82 */ /* 0x008ee20000000800 */
[----:B------:R-:W0:Y:S07]  /*63690*/  LDS.128 R132, [R250] ;  /* 0x00000000fa847984 */ /* 0x000e2e0000000c00 */
[----:B------:R-:W-:Y:S08]  /*636a0*/  BAR.SYNC.DEFER_BLOCKING 0x0 ;  /* 0x0000000000007b1d */ /* 0x000ff00000010000 */
[----:B----4-:R-:W4:Y:S08]  /*636b0*/  LDC R126, c[0x0][0x248] ;  /* 0x00009200ff7e7b82 */ /* 0x010f300000000800 */
[----:B------:R-:W3:Y:S08]  /*636c0*/  LDC R124, c[0x0][0x248] ;  /* 0x00009200ff7c7b82 */ /* 0x000ef00000000800 */
[----:B------:R-:W3:Y:S01]  /*636d0*/  LDC R127, c[0x0][0x248] ;  /* 0x00009200ff7f7b82 */ /* 0x000ee20000000800 */
[----:B------:R2:W-:Y:S07]  /*636e0*/  STSM.16.M88.4 [R0], R204 ;  /* 0x000000cc00007844 */ /* 0x0005ee0000000200 */
[----:B------:R-:W-:Y:S06]  /*636f0*/  BAR.SYNC.DEFER_BLOCKING 0x0 ;  /* 0x0000000000007b1d */ /* 0x000fec0000010000 */
[----:B0-----:R0:W-:Y:S04]  /*63700*/  STL.64 [R1+0x2018], R132 ;  /* 0x0020188401007387 */ /* 0x0011e80000100a00 */
[----:B------:R4:W-:Y:S01]  /*63710*/  STL.64 [R1+0x2010], R134 ;  /* 0x0020108601007387 */ /* 0x0009e20000100a00 */
[----:B-1----:R-:W-:Y:S01]  /*63720*/  ISETP.LT.AND P4, PT, R196, R197, !P0 ;  /* 0x000000c5c400720c */ /* 0x002fe20004781270 */
[----:B--2---:R-:W1:Y:S08]  /*63730*/  LDC R207, c[0x0][0x22c] ;  /* 0x00008b00ffcf7b82 */ /* 0x004e700000000800 */
[----:B0-----:R-:W0:Y:S01]  /*63740*/  LDC R132, c[0x0][0x248] ;  /* 0x00009200ff847b82 */ /* 0x001e220000000800 */
[----:B------:R-:W2:Y:S07]  /*63750*/  LDS.128 R140, [R250] ;  /* 0x00000000fa8c7984 */ /* 0x000eae0000000c00 */
[----:B------:R-:W-:Y:S08]  /*63760*/  BAR.SYNC.DEFER_BLOCKING 0x0 ;  /* 0x0000000000007b1d */ /* 0x000ff00000010000 */
[----:B------:R-:W3:Y:S08]  /*63770*/  LDC R133, c[0x0][0x248] ;  /* 0x00009200ff857b82 */ /* 0x000ef00000000800 */
[----:B----4-:R-:W4:Y:S08]  /*63780*/  LDC R135, c[0x0][0x248] ;  /* 0x00009200ff877b82 */ /* 0x010f300000000800 */
[----:B------:R-:W4:Y:S01]  /*63790*/  LDC R134, c[0x0][0x248] ;  /* 0x00009200ff867b82 */ /* 0x000f220000000800 */
[----:B------:R1:W-:Y:S07]  /*637a0*/  STSM.16.M88.4 [R0], R212 ;  /* 0x000000d400007844 */ /* 0x0003ee0000000200 */
[----:B------:R-:W-:Y:S06]  /*637b0*/  BAR.SYNC.DEFER_BLOCKING 0x0 ;  /* 0x0000000000007b1d */ /* 0x000fec0000010000 */
[----:B--2---:R2:W-:Y:S04]  /*637c0*/  STL.64 [R1+0x2008], R140 ;  /* 0x0020088c01007387 */ /* 0x0045e80000100a00 */
[----:B------:R-:W-:Y:S01]  /*637d0*/  STL.64 [R1+0x2000], R142 ;  /* 0x0020008e01007387 */ /* 0x000fe20000100a00 */
[----:B-1----:R-:W1:Y:S08]  /*637e0*/  LDC R212, c[0x0][0x248] ;  /* 0x00009200ffd47b82 */ /* 0x002e700000000800 */
[----:B------:R-:W0:Y:S01]  /*637f0*/  LDC R213, c[0x0][0x22c] ;  /* 0x00008b00ffd57b82 */ /* 0x000e220000000800 */
[----:B------:R-:W3:Y:S07]  /*63800*/  LDS.128 R148, [R250] ;  /* 0x00000000fa947984 */ /* 0x000eee0000000c00 */
[----:B------:R-:W-:Y:S08]  /*63810*/  BAR.SYNC.DEFER_BLOCKING 0x0 ;  /* 0x0000000000007b1d */ /* 0x000ff00000010000 */
[----:B------:R-:W4:Y:S08]  /*63820*/  LDC R214, c[0x0][0x22c] ;  /* 0x00008b00ffd67b82 */ /* 0x000f300000000800 */
[----:B------:R-:W4:Y:S08]  /*63830*/  LDC R215, c[0x0][0x22c] ;  /* 0x00008b00ffd77b82 */ /* 0x000f300000000800 */
[----:B--2---:R-:W2:Y:S01]  /*63840*/  LDC R141, c[0x0][0x248] ;  /* 0x00009200ff8d7b82 */ /* 0x004ea20000000800 */
[----:B------:R0:W-:Y:S07]  /*63850*/  STSM.16.M88.4 [R0], R220 ;  /* 0x000000dc00007844 */ /* 0x0001ee0000000200 */
[----:B------:R-:W-:Y:S08]  /*63860*/  BAR.SYNC.DEFER_BLOCKING 0x0 ;  /* 0x0000000000007b1d */ /* 0x000ff00000010000 */
[----:B------:R-:W2:Y:S01]  /*63870*/  LDC R140, c[0x0][0x248] ;  /* 0x00009200ff8c7b82 */ /* 0x000ea20000000800 */
[----:B---3--:R-:W-:Y:S04]  /*63880*/  STL.64 [R1+0x1ff8], R148 ;  /* 0x001ff89401007387 */ /* 0x008fe80000100a00 */
[----:B------:R3:W-:Y:S01]  /*63890*/  STL.64 [R1+0x1ff0], R150 ;  /* 0x001ff09601007387 */ /* 0x0007e20000100a00 */
[----:B-1----:R-:W-:-:S02]  /*638a0*/  IMAD R7, R3, R212, RZ ;  /* 0x000000d403077224 */ /* 0x002fc400078e02ff */
[----:B0-----:R-:W0:Y:S08]  /*638b0*/  LDC R220, c[0x0][0x22c] ;  /* 0x00008b00ffdc7b82 */ /* 0x001e300000000800 */
[----:B------:R-:W1:Y:S01]  /*638c0*/  LDC R222, c[0x0][0x248] ;  /* 0x00009200ffde7b82 */ /* 0x000e620000000800 */
[----:B------:R-:W4:Y:S07]  /*638d0*/  LDS.128 R156, [R250] ;  /* 0x00000000fa9c7984 */ /* 0x000f2e0000000c00 */
[----:B------:R-:W-:Y:S08]  /*638e0*/  BAR.SYNC.DEFER_BLOCKING 0x0 ;  /* 0x0000000000007b1d */ /* 0x000ff00000010000 */
[----:B------:R-:W2:Y:S08]  /*638f0*/  LDC R221, c[0x0][0x22c] ;  /* 0x00008b00ffdd7b82 */ /* 0x000eb00000000800 */
[----:B------:R-:W2:Y:S08]  /*63900*/  LDC R223, c[0x0][0x248] ;  /* 0x00009200ffdf7b82 */ /* 0x000eb00000000800 */
[----:B------:R-:W2:Y:S01]  /*63910*/  LDC R142, c[0x0][0x248] ;  /* 0x00009200ff8e7b82 */ /* 0x000ea20000000800 */
[----:B------:R0:W-:Y:S07]  /*63920*/  STSM.16.M88.4 [R0], R228 ;  /* 0x000000e400007844 */ /* 0x0001ee0000000200 */
[----:B------:R-:W-:Y:S08]  /*63930*/  BAR.SYNC.DEFER_BLOCKING 0x0 ;  /* 0x0000000000007b1d */ /* 0x000ff00000010000 */
[----:B---3--:R-:W3:Y:S01]  /*63940*/  LDC R150, c[0x0][0x248] ;  /* 0x00009200ff967b82 */ /* 0x008ee20000000800 */
[----:B----4-:R4:W-:Y:S04]  /*63950*/  STL.64 [R1+0x1fe8], R156 ;  /* 0x001fe89c01007387 */ /* 0x0109e80000100a00 */
[----:B------:R1:W-:Y:S01]  /*63960*/  STL.64 [R1+0x1fc0], R158 ;  /* 0x001fc09e01007387 */ /* 0x0003e20000100a00 */
[C---:B------:R-:W-:Y:S01]  /*63970*/  IMAD.IADD R206, R7.reuse, 0x1, R212 ;  /* 0x0000000107ce7824 */ /* 0x040fe200078e02d4 */
[-C--:B------:R-:W-:Y:S01]  /*63980*/  LEA R6, P2, R7, R2.reuse, 0x1 ;  /* 0x0000000207067211 */ /* 0x080fe200078408ff */
[----:B0-----:R-:W0:Y:S08]  /*63990*/  LDC R230, c[0x0][0x248] ;  /* 0x00009200ffe67b82 */ /* 0x001e300000000800 */
[----:B------:R-:W3:Y:S01]  /*639a0*/  LDC R229, c[0x0][0x248] ;  /* 0x00009200ffe57b82 */ /* 0x000ee20000000800 */
[----:B------:R-:W2:Y:S07]  /*639b0*/  LDS.128 R164, [R250] ;  /* 0x00000000faa47984 */ /* 0x000eae0000000c00 */
[----:B------:R-:W-:Y:S08]  /*639c0*/  BAR.SYNC.DEFER_BLOCKING 0x0 ;  /* 0x0000000000007b1d */ /* 0x000ff00000010000 */
[----:B------:R-:W3:Y:S08]  /*639d0*/  LDC R231, c[0x0][0x248] ;  /* 0x00009200ffe77b82 */ /* 0x000ef00000000800 */
[----:B------:R-:W3:Y:S08]  /*639e0*/  LDC R228, c[0x0][0x248] ;  /* 0x00009200ffe47b82 */ /* 0x000ef00000000800 */
[----:B----4-:R-:W4:Y:S01]  /*639f0*/  LDC R156, c[0x0][0x248] ;  /* 0x00009200ff9c7b82 */ /* 0x010f220000000800 */
[----:B------:R0:W-:Y:S07]  /*63a00*/  STSM.16.M88.4 [R0], R236 ;  /* 0x000000ec00007844 */ /* 0x0001ee0000000200 */
[----:B------:R-:W-:Y:S08]  /*63a10*/  BAR.SYNC.DEFER_BLOCKING 0x0 ;  /* 0x0000000000007b1d */ /* 0x000ff00000010000 */
[----:B-1----:R-:W1:Y:S01]  /*63a20*/  LDC R158, c[0x0][0x248] ;  /* 0x00009200ff9e7b82 */ /* 0x002e620000000800 */
[----:B--2---:R2:W-:Y:S04]  /*63a30*/  STL.64 [R1+0x1fa8], R164 ;  /* 0x001fa8a401007387 */ /* 0x0045e80000100a00 */
[----:B------:R3:W-:Y:S01]  /*63a40*/  STL.64 [R1+0x1f90], R166 ;  /* 0x001f90a601007387 */ /* 0x0007e20000100a00 */
[----:B------:R-:W-:-:S02]  /*63a50*/  LEA R204, P3, R206, R2, 0x1 ;  /* 0x00000002cecc7211 */ /* 0x000fc400078608ff */
[----:B0-----:R-:W0:Y:S01]  /*63a60*/  LDC R237, c[0x0][0x248] ;  /* 0x00009200ffed7b82 */ /* 0x001e220000000800 */
[----:B------:R-:W-:-:S07]  /*63a70*/  LEA.HI.X.SX32 R7, R7, R4, 0x1, P2 ;  /* 0x0000000407077211 */ /* 0x000fce00010f0eff */
[----:B------:R-:W4:Y:S01]  /*63a80*/  LDC R238, c[0x0][0x248] ;  /* 0x00009200ffee7b82 */ /* 0x000f220000000800 */
[----:B------:R-:W1:Y:S07]  /*63a90*/  LDS.128 R172, [R250] ;  /* 0x00000000faac7984 */ /* 0x000e6e0000000c00 */
[----:B------:R-:W-:Y:S08]  /*63aa0*/  BAR.SYNC.DEFER_BLOCKING 0x0 ;  /* 0x0000000000007b1d */ /* 0x000ff00000010000 */
[----:B------:R-:W4:Y:S08]  /*63ab0*/  LDC R236, c[0x0][0x248] ;  /* 0x00009200ffec7b82 */ /* 0x000f300000000800 */
[----:B--2---:R-:W2:Y:S08]  /*63ac0*/  LDC R165, c[0x0][0x248] ;  /* 0x00009200ffa57b82 */ /* 0x004eb00000000800 */
[----:B------:R-:W2:Y:S01]  /*63ad0*/  LDC R164, c[0x0][0x248] ;  /* 0x00009200ffa47b82 */ /* 0x000ea20000000800 */
[----:B------:R0:W-:Y:S07]  /*63ae0*/  STSM.16.M88.4 [R0], R244 ;  /* 0x000000f400007844 */ /* 0x0001ee0000000200 */
[----:B------:R-:W-:Y:S08]  /*63af0*/  BAR.SYNC.DEFER_BLOCKING 0x0 ;  /* 0x0000000000007b1d */ /* 0x000ff00000010000 */
[----:B---3--:R-:W3:Y:S01]  /*63b00*/  LDC R166, c[0x0][0x248] ;  /* 0x00009200ffa67b82 */ /* 0x008ee20000000800 */
[----:B-1----:R1:W-:Y:S04]  /*63b10*/  STL.64 [R1+0x1fa0], R172 ;  /* 0x001fa0ac01007387 */ /* 0x0023e80000100a00 */
[----:B------:R-:W-:Y:S01]  /*63b20*/  STL.64 [R1+0x1f98], R174 ;  /* 0x001f98ae01007387 */ /* 0x000fe20000100a00 */
[----:B------:R-:W-:-:S02]  /*63b30*/  LEA.HI.X.SX32 R205, R206, R4, 0x1, P3 ;  /* 0x00000004cecd7211 */ /* 0x000fc400018f0eff */
[----:B0-----:R-:W0:Y:S01]  /*63b40*/  LDC R244, c[0x0][0x248] ;  /* 0x00009200fff47b82 */ /* 0x001e220000000800 */
[----:B------:R-:W4:Y:S04]  /*63b50*/  LDL.LU R40, [R1+0x600] ;  /* 0x0006000001287983 */ /* 0x000f280000300800 */
[----:B------:R-:W4:Y:S03]  /*63b60*/  LDL.LU R41, [R1+0x604] ;  /* 0x0006040001297983 */ /* 0x000f260000300800 */
[----:B------:R-:W2:Y:S01]  /*63b70*/  LDC R246, c[0x0][0x248] ;  /* 0x00009200fff67b82 */ /* 0x000ea20000000800 */
[----:B------:R-:W4:Y:S04]  /*63b80*/  LDL.LU R42, [R1+0x608] ;  /* 0x00060800012a7983 */ /* 0x000f280000300800 */
[----:B------:R-:W4:Y:S01]  /*63b90*/  LDL.LU R43, [R1+0x60c] ;  /* 0x00060c00012b7983 */ /* 0x000f220000300800 */
[----:B-1----:R-:W-:-:S02]  /*63ba0*/  PRMT R173, R123, 0x7632, R173 ;  /* 0x000076327bad7816 */ /* 0x002fc400000000ad */
[----:B------:R-:W1:Y:S01]  /*63bb0*/  LDC R245, c[0x0][0x248] ;  /* 0x00009200fff57b82 */ /* 0x000e620000000800 */
[----:B------:R-:W3:Y:S07]  /*63bc0*/  LDS.128 R180, [R250] ;  /* 0x00000000fab47984 */ /* 0x000eee0000000c00 */
[----:B------:R-:W-:Y:S08]  /*63bd0*/  BAR.SYNC.DEFER_BLOCKING 0x0 ;  /* 0x0000000000007b1d */ /* 0x000ff00000010000 */
[----:B------:R-:W1:Y:S08]  /*63be0*/  LDC R247, c[0x0][0x248] ;  /* 0x00009200fff77b82 */ /* 0x000e700000000800 */
[----:B------:R-:W1:Y:S08]  /*63bf0*/  LDC R172, c[0x0][0x248] ;  /* 0x00009200ffac7b82 */ /* 0x000e700000000800 */
[----:B------:R-:W1:Y:S01]  /*63c00*/  LDC R143, c[0x0][0x248] ;  /* 0x00009200ff8f7b82 */ /* 0x000e620000000800 */
[----:B------:R0:W-:Y:S07]  /*63c10*/  STSM.16.M88.4 [R0], R20 ;  /* 0x0000001400007844 */ /* 0x0001ee0000000200 */
[----:B------:R-:W-:Y:S08]  /*63c20*/  BAR.SYNC.DEFER_BLOCKING 0x0 ;  /* 0x0000000000007b1d */ /* 0x000ff00000010000 */
[----:B------:R-:W1:Y:S01]  /*63c30*/  LDC R149, c[0x0][0x248] ;  /* 0x00009200ff957b82 */ /* 0x000e620000000800 */
[----:B---3--:R-:W-:Y:S04]  /*63c40*/  STL.64 [R1+0x1fb8], R180 ;  /* 0x001fb8b401007387 */ /* 0x008fe80000100a00 */
[----:B------:R3:W-:Y:S03]  /*63c50*/  STL.64 [R1+0x1fb0], R182 ;  /* 0x001fb0b601007387 */ /* 0x0007e60000100a00 */
[----:B0-----:R-:W0:Y:S08]  /*63c60*/  LDC R23, c[0x0][0x248] ;  /* 0x00009200ff177b82 */ /* 0x001e300000000800 */
[----:B------:R-:W0:Y:S01]  /*63c70*/  LDC R22, c[0x0][0x248] ;  /* 0x00009200ff167b82 */ /* 0x000e220000000800 */
[----:B------:R-:W2:Y:S07]  /*63c80*/  LDS.128 R188, [R250] ;  /* 0x00000000fabc7984 */ /* 0x000eae0000000c00 */
[----:B------:R-:W-:Y:S08]  /*63c90*/  BAR.SYNC.DEFER_BLOCKING 0x0 ;  /* 0x0000000000007b1d */ /* 0x000ff00000010000 */
[----:B---3--:R-:W3:Y:S08]  /*63ca0*/  LDC R183, c[0x0][0x248] ;  /* 0x00009200ffb77b82 */ /* 0x008ef00000000800 */
[----:B------:R-:W3:Y:S08]  /*63cb0*/  LDC R182, c[0x0][0x248] ;  /* 0x00009200ffb67b82 */ /* 0x000ef00000000800 */
[----:B------:R-:W3:Y:S01]  /*63cc0*/  LDC R20, c[0x0][0x248] ;  /* 0x00009200ff147b82 */ /* 0x000ee20000000800 */
[----:B------:R1:W-:Y:S07]  /*63cd0*/  STSM.16.M88.4 [R0], R32 ;  /* 0x0000002000007844 */ /* 0x0003ee0000000200 */
[----:B------:R-:W-:Y:S08]  /*63ce0*/  BAR.SYNC.DEFER_BLOCKING 0x0 ;  /* 0x0000000000007b1d */ /* 0x000ff00000010000 */
[----:B------:R-:W3:Y:S01]  /*63cf0*/  LDC R148, c[0x0][0x248] ;  /* 0x00009200ff947b82 */ /* 0x000ee20000000800 */
[----:B--2---:R-:W-:Y:S04]  /*63d00*/  STL.64 [R1+0x1fd0], R188 ;  /* 0x001fd0bc01007387 */ /* 0x004fe80000100a00 */
[----:B------:R-:W-:Y:S03]  /*63d10*/  STL.64 [R1+0x1fc8], R190 ;  /* 0x001fc8be01007387 */ /* 0x000fe60000100a00 */
[----:B-1----:R-:W1:Y:S08]  /*63d20*/  LDC R35, c[0x0][0x248] ;  /* 0x00009200ff237b82 */ /* 0x002e700000000800 */
[----:B------:R-:W1:Y:S01]  /*63d30*/  LDC R34, c[0x0][0x248] ;  /* 0x00009200ff227b82 */ /* 0x000e620000000800 */
[----:B------:R2:W0:Y:S07]  /*63d40*/  LDS.128 R196, [R250] ;  /* 0x00000000fac47984 */ /* 0x00042e0000000c00 */
[----:B------:R-:W-:Y:S08]  /*63d50*/  BAR.SYNC.DEFER_BLOCKING 0x0 ;  /* 0x0000000000007b1d */ /* 0x000ff00000010000 */
[----:B--2---:R-:W2:Y:S08]  /*63d60*/  LDC R250, c[0x0][0x248] ;  /* 0x00009200fffa7b82 */ /* 0x004eb00000000800 */
[----:B------:R-:W3:Y:S08]  /*63d70*/  LDC R191, c[0x0][0x248] ;  /* 0x00009200ffbf7b82 */ /* 0x000ef00000000800 */
[----:B------:R-:W3:Y:S08]  /*63d80*/  LDC R189, c[0x0][0x248] ;  /* 0x00009200ffbd7b82 */ /* 0x000ef00000000800 */
[----:B------:R-:W3:Y:S01]  /*63d90*/  LDC R188, c[0x0][0x248] ;  /* 0x00009200ffbc7b82 */ /* 0x000ee20000000800 */
[----:B0-----:R0:W-:Y:S07]  /*63da0*/  STL.64 [R1+0x1fe0], R196 ;  /* 0x001fe0c401007387 */ /* 0x0011ee0000100a00 */
[----:B------:R-:W3:Y:S01]  /*63db0*/  LDC R190, c[0x0][0x248] ;  /* 0x00009200ffbe7b82 */ /* 0x000ee20000000800 */
[----:B------:R1:W-:Y:S07]  /*63dc0*/  STL.64 [R1+0x1fd8], R198 ;  /* 0x001fd8c601007387 */ /* 0x0003ee0000100a00 */
[----:B------:R-:W3:Y:S08]  /*63dd0*/  LDC R32, c[0x0][0x248] ;  /* 0x00009200ff207b82 */ /* 0x000ef00000000800 */
[----:B0-----:R-:W0:Y:S08]  /*63de0*/  LDC R197, c[0x0][0x248] ;  /* 0x00009200ffc57b82 */ /* 0x001e300000000800 */
[----:B------:R-:W3:Y:S08]  /*63df0*/  LDC R196, c[0x0][0x248] ;  /* 0x00009200ffc47b82 */ /* 0x000ef00000000800 */
[----:B-1----:R-:W1:Y:S08]  /*63e00*/  LDC R199, c[0x0][0x248] ;  /* 0x00009200ffc77b82 */ /* 0x002e700000000800 */
[----:B------:R-:W1:Y:S08]  /*63e10*/  LDC R151, c[0x0][0x248] ;  /* 0x00009200ff977b82 */ /* 0x000e700000000800 */
[----:B------:R-:W1:Y:S08]  /*63e20*/  LDC R198, c[0x0][0x248] ;  /* 0x00009200ffc67b82 */ /* 0x000e700000000800 */
[----:B------:R-:W1:Y:S08]  /*63e30*/  LDC R157, c[0x0][0x248] ;  /* 0x00009200ff9d7b82 */ /* 0x000e700000000800 */
[----:B------:R-:W1:Y:S08]  /*63e40*/  LDC R181, c[0x0][0x248] ;  /* 0x00009200ffb57b82 */ /* 0x000e700000000800 */
[----:B------:R-:W1:Y:S08]  /*63e50*/  LDC R180, c[0x0][0x248] ;  /* 0x00009200ffb47b82 */ /* 0x000e700000000800 */
[----:B------:R-:W1:Y:S08]  /*63e60*/  LDC R159, c[0x0][0x248] ;  /* 0x00009200ff9f7b82 */ /* 0x000e700000000800 */
[----:B------:R-:W1:Y:S08]  /*63e70*/  LDC R175, c[0x0][0x248] ;  /* 0x00009200ffaf7b82 */ /* 0x000e700000000800 */
[----:B------:R-:W1:Y:S01]  /*63e80*/  LDC R174, c[0x0][0x248] ;  /* 0x00009200ffae7b82 */ /* 0x000e620000000800 */
[----:B----4-:R4:W-:Y:S07]  /*63e90*/  STSM.16.M88.4 [R0], R40 ;  /* 0x0000002800007844 */ /* 0x0109ee0000000200 */
[----:B------:R-:W-:Y:S01]  /*63ea0*/  BAR.SYNC.DEFER_BLOCKING 0x0 ;  /* 0x0000000000007b1d */ /* 0x000fe20000010000 */
[----:B----4-:R-:W-:-:S07]  /*63eb0*/  PRMT R0, R240, 0x7632, R0 ;  /* 0x00007632f0007816 */ /* 0x010fce0000000000 */
[----:B------:R-:W4:Y:S08]  /*63ec0*/  LDC R41, c[0x0][0x248] ;  /* 0x00009200ff297b82 */ /* 0x000f300000000800 */
[----:B------:R-:W4:Y:S01]  /*63ed0*/  LDC R40, c[0x0][0x248] ;  /* 0x00009200ff287b82 */ /* 0x000f220000000800 */
[----:B------:R2:W-:Y:S04]  /*63ee0*/  @P1 STG.E.U16 desc[UR4][R6.64], R240 ;  /* 0x000000f006001986 */ /* 0x0005e8000c101504 */
[----:B------:R0:W-:Y:S03]  /*63ef0*/  @P4 STG.E.U16 desc[UR4][R204.64], R0 ;  /* 0x00000000cc004986 */ /* 0x0001e6000c101504 */
[----:B------:R-:W3:Y:S01]  /*63f00*/  LDC R43, c[0x0][0x248] ;  /* 0x00009200ff2b7b82 */ /* 0x000ee20000000800 */
[----:B--2---:R-:W-:-:S07]  /*63f10*/  VIADD R7, R3, 0x2 ;  /* 0x0000000203077836 */ /* 0x004fce0000000000 */
[----:B------:R-:W3:Y:S01]  /*63f20*/  LDC R42, c[0x0][0x248] ;  /* 0x00009200ff2a7b82 */ /* 0x000ee20000000800 */
[C---:B------:R-:W-:Y:S02]  /*63f30*/  VIADD R6, R3.reuse, 0x3 ;  /* 0x0000000303067836 */ /* 0x040fe40000000000 */
[----:B0-----:R-:W-:Y:S01]  /*63f40*/  VIADD R0, R3, 0x4 ;  /* 0x0000000403007836 */ /* 0x001fe20000000000 */
[----:B------:R-:W-:Y:S01]  /*63f50*/  ISETP.LT.AND P4, PT, R7, R213, !P0 ;  /* 0x000000d50700720c */ /* 0x000fe20004781270 */
[--C-:B------:R-:W-:Y:S01]  /*63f60*/  IMAD.IADD R7, R206, 0x1, R212.reuse ;  /* 0x00000001ce077824 */ /* 0x100fe200078e02d4 */
[----:B------:R-:W-:Y:S01]  /*63f70*/  ISETP.LT.AND P3, PT, R6, R207, !P0 ;  /* 0x000000cf0600720c */ /* 0x000fe20004761270 */
[----:B------:R-:W-:Y:S01]  /*63f80*/  VIADD R206, R3, 0x6f ;  /* 0x0000006f03ce7836 */ /* 0x000fe20000000000 */
[----:B------:R-:W0:Y:S01]  /*63f90*/  LDC R213, c[0x0][0x22c] ;  /* 0x00008b00ffd57b82 */ /* 0x000e220000000800 */
[----:B------:R-:W-:Y:S01]  /*63fa0*/  ISETP.LT.AND P2, PT, R0, R214, !P0 ;  /* 0x000000d60000720c */ /* 0x000fe20004741270 */
[C-C-:B------:R-:W-:Y:S01]  /*63fb0*/  IMAD.IADD R205, R7.reuse, 0x1, R212.reuse ;  /* 0x0000000107cd7824 */ /* 0x140fe200078e02d4 */
[-C--:B------:R-:W-:Y:S01]  /*63fc0*/  LEA R6, P1, R7, R2.reuse, 0x1 ;  /* 0x0000000207067211 */ /* 0x080fe200078208ff */
[----:B----4-:R2:W-:Y:S02]  /*63fd0*/  STL.64 [R1+0x2260], R40 ;  /* 0x0022602801007387 */ /* 0x0105e40000100a00 */
[C---:B------:R-:W-:Y:S01]  /*63fe0*/  IMAD.IADD R0, R205.reuse, 0x1, R212 ;  /* 0x00000001cd007824 */ /* 0x040fe200078e02d4 */
[----:B------:R-:W-:Y:S01]  /*63ff0*/  LEA R204, P5, R205, R2, 0x1 ;  /* 0x00000002cdcc7211 */ /* 0x000fe200078a08ff */
[----:B------:R-:W4:Y:S01]  /*64000*/  LDC R214, c[0x0][0x22c] ;  /* 0x00008b00ffd67b82 */ /* 0x000f220000000800 */
[----:B------:R-:W-:-:S02]  /*64010*/  LEA.HI.X.SX32 R7, R7, R4, 0x1, P1 ;  /* 0x0000000407077211 */ /* 0x000fc400008f0eff */
[----:B------:R-:W-:Y:S02]  /*64020*/  ISETP.LT.AND P1, PT, R206, R5, !P0 ;  /* 0x00000005ce00720c */ /* 0x000fe40004721270 */
[----:B------:R-:W-:Y:S01]  /*64030*/  LEA.HI.X.SX32 R205, R205, R4, 0x1, P5 ;  /* 0x00000004cdcd7211 */ /* 0x000fe200028f0eff */
[----:B------:R1:W-:Y:S01]  /*64040*/  @P4 STG.E.U16 desc[UR4][R6.64], R241 ;  /* 0x000000f106004986 */ /* 0x0003e2000c101504 */
[----:B------:R-:W-:Y:S01]  /*64050*/  PRMT R5, R241, 0x7632, R5 ;  /* 0x00007632f1057816 */ /* 0x000fe20000000005 */
[----:B------:R-:W4:Y:S01]  /*64060*/  LDC R240, c[0x0][0x248] ;  /* 0x00009200fff07b82 */ /* 0x000f220000000800 */
[C---:B------:R-:W-:Y:S01]  /*64070*/  LEA R206, P5, R0.reuse, R2, 0x1 ;  /* 0x0000000200ce7211 */ /* 0x040fe200078a08ff */
[----:B---3--:R-:W-:Y:S03]  /*64080*/  STL.64 [R1+0x2258], R42 ;  /* 0x0022582a01007387 */ /* 0x008fe60000100a00 */
[C---:B------:R-:W-:Y:S01]  /*64090*/  LEA.HI.X.SX32 R207, R0.reuse, R4, 0x1, P5 ;  /* 0x0000000400cf7211 */ /* 0x040fe200028f0eff */
[----:B------:R3:W-:Y:S01]  /*640a0*/  @P3 STG.E.U16 desc[UR4][R204.64], R5 ;  /* 0x00000005cc003986 */ /* 0x0007e2000c101504 */
[----:B------:R-:W-:Y:S01]  /*640b0*/  IMAD.IADD R0, R0, 0x1, R212 ;  /* 0x0000000100007824 */ /* 0x000fe200078e02d4 */
[----:B--2---:R-:W2:Y:S01]  /*640c0*/  LDC R41, c[0x0][0x248] ;  /* 0x00009200ff297b82 */ /* 0x004ea20000000800 */
[C---:B-1----:R-:W-:Y:S01]  /*640d0*/  VIADD R7, R3.reuse, 0x5 ;  /* 0x0000000503077836 */ /* 0x042fe20000000000 */
[----:B------:R1:W-:Y:S01]  /*640e0*/  @P2 STG.E.U16 desc[UR4][R206.64], R242 ;  /* 0x000000f2ce002986 */ /* 0x0003e2000c101504 */
[----:B------:R-:W-:-:S03]  /*640f0*/  VIADD R6, R3, 0x6 ;  /* 0x0000000603067836 */ /* 0x000fc60000000000 */
[----:B0-----:R-:W-:Y:S01]  /*64100*/  ISETP.LT.AND P5, PT, R7, R213, !P0 ;  /* 0x000000d50700720c */ /* 0x001fe200047a1270 */
[----:B------:R-:W-:Y:S01]  /*64110*/  STL.64 [R1+0x2248], R34 ;  /* 0x0022482201007387 */ /* 0x000fe20000100a00 */
[----:B------:R-:W0:Y:S01]  /*64120*/  LDC R213, c[0x0][0x22c] ;  /* 0x00008b00ffd57b82 */ /* 0x000e220000000800 */
[----:B---3--:R-:W-:Y:S01]  /*64130*/  VIADD R5, R3, 0x7 ;  /* 0x0000000703057836 */ /* 0x008fe20000000000 */
[----:B------:R-:W-:Y:S01]  /*64140*/  LEA R204, P4, R0, R2, 0x1 ;  /* 0x0000000200cc7211 */ /* 0x000fe200078808ff */
[----:B------:R-:W-:Y:S01]  /*64150*/  STL.64 [R1+0x2250], R22 ;  /* 0x0022501601007387 */ /* 0x000fe20000100a00 */
[----:B------:R-:W-:Y:S02]  /*64160*/  ISETP.LT.AND P3, PT, R6, R215, !P0 ;  /* 0x000000d70600720c */ /* 0x000fe40004761270 */
[----:B----4-:R-:W-:Y:S01]  /*64170*/  ISETP.LT.AND P2, PT, R5, R214, !P0 ;  /* 0x000000d60500720c */ /* 0x010fe20004741270 */
[----:B------:R-:W-:Y:S01]  /*64180*/  IMAD.IADD R5, R0, 0x1, R212 ;  /* 0x0000000100057824 */ /* 0x000fe200078e02d4 */
[----:B-1----:R-:W1:Y:S01]  /*64190*/  LDC R207, c[0x0][0x22c] ;  /* 0x00008b00ffcf7b82 */ /* 0x002e620000000800 */
[----:B------:R-:W-:Y:S01]  /*641a0*/  PRMT R242, R242, 0x7632, R242 ;  /* 0x00007632f2f27816 */ /* 0x000fe200000000f2 */
[----:B------:R-:W-:Y:S01]  /*641b0*/  VIADD R206, R3, 0x8 ;  /* 0x0000000803ce7836 */ /* 0x000fe20000000000 */
[----:B------:R-:W-:Y:S01]  /*641c0*/  LEA.HI.X.SX32 R205, R0, R4, 0x1, P4 ;  /* 0x0000000400cd7211 */ /* 0x000fe200020f0eff */
[C-C-:B------:R-:W-:Y:S01]  /*641d0*/  IMAD.IADD R0, R5.reuse, 0x1, R212.reuse ;  /* 0x0000000105007824 */ /* 0x140fe200078e02d4 */
[C---:B------:R-:W-:Y:S01]  /*641e0*/  LEA R6, P4, R5.reuse, R2, 0x1 ;  /* 0x0000000205067211 */ /* 0x040fe200078808ff */
[----:B------:R-:W-:Y:S02]  /*641f0*/  STL.64 [R1+0x2268], R16 ;  /* 0x0022681001007387 */ /* 0x000fe40000100a00 */
[----:B------:R-:W3:Y:S01]  /*64200*/  LDC R214, c[0x0][0x22c] ;  /* 0x00008b00ffd67b82 */ /* 0x000ee20000000800 */
[----:B------:R-:W-:Y:S01]  /*64210*/  LEA.HI.X.SX32 R7, R5, R4, 0x1, P4 ;  /* 0x0000000405077211 */ /* 0x000fe200020f0eff */
[----:B------:R4:W-:Y:S01]  /*64220*/  @P5 STG.E.U16 desc[UR4][R204.64], R242 ;  /* 0x000000f2cc005986 */ /* 0x0009e2000c101504 */
[----:B------:R-:W-:Y:S01]  /*64230*/  ISETP.LT.AND P4, PT, R206, R220, !P0 ;  /* 0x000000dcce00720c */ /* 0x000fe20004781270 */
[C---:B------:R-:W-:Y:S01]  /*64240*/  IMAD.IADD R5, R0.reuse, 0x1, R212 ;  /* 0x0000000100057824 */ /* 0x040fe200078e02d4 */
[----:B------:R-:W-:Y:S01]  /*64250*/  PRMT R206, R243, 0x7632, R206 ;  /* 0x00007632f3ce7816 */ /* 0x000fe200000000ce */
[----:B------:R2:W-:Y:S02]  /*64260*/  @P3 STG.E.U16 desc[UR4][R6.64], R243 ;  /* 0x000000f306003986 */ /* 0x0005e4000c101504 */
[----:B------:R-:W3:Y:S01]  /*64270*/  LDC R215, c[0x0][0x22c] ;  /* 0x00008b00ffd77b82 */ /* 0x000ee20000000800 */
[----:B----4-:R-:W-:-:S07]  /*64280*/  LEA R204, P5, R0, R2, 0x1 ;  /* 0x0000000200cc7211 */ /* 0x010fce00078a08ff */
[----:B------:R-:W4:Y:S01]  /*64290*/  LDC R220, c[0x0][0x22c] ;  /* 0x00008b00ffdc7b82 */ /* 0x000f220000000800 */
[----:B------:R-:W-:Y:S01]  /*642a0*/  LEA.HI.X.SX32 R205, R0, R4, 0x1, P5 ;  /* 0x0000000400cd7211 */ /* 0x000fe200028f0eff */
[----:B------:R-:W-:Y:S01]  /*642b0*/  VIADD R0, R3, 0x9 ;  /* 0x0000000903007836 */ /* 0x000fe20000000000 */
[----:B--2---:R-:W-:-:S03]  /*642c0*/  LEA R6, P3, R5, R2, 0x1 ;  /* 0x0000000205067211 */ /* 0x004fc600078608ff */
[----:B------:R2:W-:Y:S01]  /*642d0*/  @P2 STG.E.U16 desc[UR4][R204.64], R206 ;  /* 0x000000cecc002986 */ /* 0x0005e2000c101504 */
[C---:B------:R-:W-:Y:S01]  /*642e0*/  LEA.HI.X.SX32 R7, R5.reuse, R4, 0x1, P3 ;  /* 0x0000000405077211 */ /* 0x040fe200018f0eff */
[----:B------:R-:W4:Y:S01]  /*642f0*/  LDC R242, c[0x0][0x248] ;  /* 0x00009200fff27b82 */ /* 0x000f220000000800 */
[----:B-1----:R-:W-:Y:S01]  /*64300*/  ISETP.LT.AND P5, PT, R0, R207, !P0 ;  /* 0x000000cf0000720c */ /* 0x002fe200047a1270 */
[--C-:B------:R-:W-:Y:S01]  /*64310*/  IMAD.IADD R0, R5, 0x1, R212.reuse ;  /* 0x0000000105007824 */ /* 0x100fe200078e02d4 */
[----:B------:R-:W-:Y:S01]  /*64320*/  PRMT R207, R233, 0x7632, R207 ;  /* 0x00007632e9cf7816 */ /* 0x000fe200000000cf */
[----:B------:R1:W-:Y:S02]  /*64330*/  @P4 STG.E.U16 desc[UR4][R6.64], R232 ;  /* 0x000000e806004986 */ /* 0x0003e4000c101504 */
[----:B------:R-:W-:Y:S02]  /*64340*/  IMAD.IADD R5, R0, 0x1, R212 ;  /* 0x0000000100057824 */ /* 0x000fe400078e02d4 */
[----:B------:R-:W4:Y:S01]  /*64350*/  LDC R241, c[0x0][0x248] ;  /* 0x00009200fff17b82 */ /* 0x000f220000000800 */
[----:B--2---:R-:W-:-:S02]  /*64360*/  VIADD R204, R3, 0xb ;  /* 0x0000000b03cc7836 */ /* 0x004fc40000000000 */
[C---:B------:R-:W-:Y:S02]  /*64370*/  VIADD R205, R3.reuse, 0xa ;  /* 0x0000000a03cd7836 */ /* 0x040fe40000000000 */
[C---:B------:R-:W-:Y:S01]  /*64380*/  VIADD R206, R3.reuse, 0xd ;  /* 0x0000000d03ce7836 */ /* 0x040fe20000000000 */
[----:B0-----:R-:W-:Y:S01]  /*64390*/  ISETP.LT.AND P2, PT, R204, R213, !P0 ;  /* 0x000000d5cc00720c */ /* 0x001fe20004741270 */
[----:B-1----:R-:W-:Y:S01]  /*643a0*/  VIADD R7, R3, 0xc ;  /* 0x0000000c03077836 */ /* 0x002fe20000000000 */
[----:B------:R-:W0:Y:S01]  /*643b0*/  LDC R213, c[0x0][0x22c] ;  /* 0x00008b00ffd57b82 */ /* 0x000e220000000800 */
[----:B---3--:R-:W-:Y:S02]  /*643c0*/  ISETP.LT.AND P3, PT, R205, R214, !P0 ;  /* 0x000000d6cd00720c */ /* 0x008fe40004761270 */
[-C--:B------:R-:W-:Y:S02]  /*643d0*/  LEA R204, P4, R0, R2.reuse, 0x1 ;  /* 0x0000000200cc7211 */ /* 0x080fe400078808ff */
[----:B------:R-:W-:-:S02]  /*643e0*/  LEA R6, P6, R5, R2, 0x1 ;  /* 0x0000000205067211 */ /* 0x000fc400078c08ff */
[-C--:B------:R-:W-:Y:S01]  /*643f0*/  LEA.HI.X.SX32 R205, R0, R4.reuse, 0x1, P4 ;  /* 0x0000000400cd7211 */ /* 0x080fe200020f0eff */
[----:B------:R-:W1:Y:S01]  /*64400*/  LDC R214, c[0x0][0x22c] ;  /* 0x00008b00ffd67b82 */ /* 0x000e620000000800 */
[----:B------:R-:W-:Y:S01]  /*64410*/  IMAD.IADD R0, R5, 0x1, R212 ;  /* 0x0000000105007824 */ /* 0x000fe200078e02d4 */
[----:B------:R-:W-:Y:S02]  /*64420*/  PRMT R232, R232, 0x7632, R232 ;  /* 0x00007632e8e87816 */ /* 0x000fe400000000e8 */
[----:B------:R-:W-:Y:S02]  /*64430*/  ISETP.LT.AND P4, PT, R7, R215, !P0 ;  /* 0x000000d70700720c */ /* 0x000fe40004781270 */
[----:B------:R-:W-:Y:S01]  /*64440*/  LEA.HI.X.SX32 R7, R5, R4, 0x1, P6 ;  /* 0x0000000405077211 */ /* 0x000fe200030f0eff */
[C---:B------:R-:W-:Y:S01]  /*64450*/  IMAD.IADD R5, R0.reuse, 0x1, R212 ;  /* 0x0000000100057824 */ /* 0x040fe200078e02d4 */
[----:B------:R2:W-:Y:S01]  /*64460*/  @P5 STG.E.U16 desc[UR4][R204.64], R232 ;  /* 0x000000e8cc005986 */ /* 0x0005e2000c101504 */
[----:B------:R-:W3:Y:S03]  /*64470*/  LDC R215, c[0x0][0x248] ;  /* 0x00009200ffd77b82 */ /* 0x000ee60000000800 */
[----:B------:R2:W-:Y:S05]  /*64480*/  @P3 STG.E.U16 desc[UR4][R6.64], R233 ;  /* 0x000000e906003986 */ /* 0x0005ea000c101504 */
[----:B------:R-:W3:Y:S01]  /*64490*/  LDC R243, c[0x0][0x248] ;  /* 0x00009200fff37b82 */ /* 0x000ee20000000800 */
[----:B--2---:R-:W-:-:S02]  /*644a0*/  LEA R204, P5, R0, R2, 0x1 ;  /* 0x0000000200cc7211 */ /* 0x004fc400078a08ff */
[----:B------:R-:W-:-:S05]  /*644b0*/  LEA R6, P3, R5, R2, 0x1 ;  /* 0x0000000205067211 */ /* 0x000fca00078608ff */
[----:B------:R-:W2:Y:S01]  /*644c0*/  LDC R233, c[0x0][0x248] ;  /* 0x00009200ffe97b82 */ /* 0x000ea20000000800 */
[-C--:B------:R-:W-:Y:S01]  /*644d0*/  LEA.HI.X.SX32 R205, R0, R4.reuse, 0x1, P5 ;  /* 0x0000000400cd7211 */ /* 0x080fe200028f0eff */
[C-C-:B------:R-:W-:Y:S01]  /*644e0*/  IMAD.IADD R0, R5.reuse, 0x1, R212.reuse ;  /* 0x0000000105007824 */ /* 0x140fe200078e02d4 */
[----:B0-----:R-:W-:Y:S02]  /*644f0*/  ISETP.LT.AND P5, PT, R206, R213, !P0 ;  /* 0x000000d5ce00720c */ /* 0x001fe400047a1270 */
[----:B------:R-:W-:Y:S01]  /*64500*/  LEA.HI.X.SX32 R7, R5, R4, 0x1, P3 ;  /* 0x0000000405077211 */ /* 0x000fe200018f0eff */
[----:B------:R-:W-:Y:S01]  /*64510*/  VIADD R5, R3, 0xe ;  /* 0x0000000e03057836 */ /* 0x000fe20000000000 */
[----:B------:R0:W-:Y:S01]  /*64520*/  @P2 STG.E.U16 desc[UR4][R204.64], R207 ;  /* 0x000000cfcc002986 */ /* 0x0001e2000c101504 */
[----:B------:R-:W3:Y:S03]  /*64530*/  LDC R206, c[0x0][0x22c] ;  /* 0x00008b00ffce7b82 */ /* 0x000ee60000000800 */
[----:B-1----:R-:W-:Y:S01]  /*64540*/  ISETP.LT.AND P2, PT, R5, R214, !P0 ;  /* 0x000000d60500720c */ /* 0x002fe20004741270 */
[----:B------:R1:W-:Y:S01]  /*64550*/  @P4 STG.E.U16 desc[UR4][R6.64], R234 ;  /* 0x000000ea06004986 */ /* 0x0003e2000c101504 */
[----:B------:R-:W-:-:S03]  /*64560*/  IMAD.IADD R5, R0, 0x1, R212 ;  /* 0x0000000100057824 */ /* 0x000fc600078e02d4 */
[----:B------:R-:W2:Y:S01]  /*64570*/  LDC R214, c[0x0][0x22c] ;  /* 0x00008b00ffd67b82 */ /* 0x000ea20000000800 */
[C---:B0-----:R-:W-:Y:S02]  /*64580*/  LEA R204, P3, R0.reuse, R2, 0x1 ;  /* 0x0000000200cc7211 */ /* 0x041fe400078608ff */
[----:B------:R-:W-:Y:S02]  /*64590*/  PRMT R207, R235, 0x7632, R207 ;  /* 0x00007632ebcf7816 */ /* 0x000fe400000000cf */
[----:B------:R-:W-:Y:S01]  /*645a0*/  LEA.HI.X.SX32 R205, R0, R4, 0x1, P3 ;  /* 0x0000000400cd7211 */ /* 0x000fe200018f0eff */
[----:B-1----:R-:W-:Y:S01]  /*645b0*/  VIADD R7, R3, 0xf ;  /* 0x0000000f03077836 */ /* 0x002fe20000000000 */
[----:B------:R-:W-:Y:S01]  /*645c0*/  PRMT R234, R234, 0x7632, R234 ;  /* 0x00007632eaea7816 */ /* 0x000fe200000000ea */
[----:B------:R-:W0:Y:S01]  /*645d0*/  LDC R213, c[0x0][0x22c] ;  /* 0x00008b00ffd57b82 */ /* 0x000e220000000800 */
[C---:B------:R-:W-:Y:S01]  /*645e0*/  LEA R6, P4, R5.reuse, R2, 0x1 ;  /* 0x0000000205067211 */ /* 0x040fe200078808ff */
[--C-:B------:R-:W-:Y:S01]  /*645f0*/  IMAD.IADD R0, R5, 0x1, R212.reuse ;  /* 0x0000000105007824 */ /* 0x100fe200078e02d4 */
[----:B----4-:R-:W-:Y:S01]  /*64600*/  ISETP.LT.AND P3, PT, R7, R220, !P0 ;  /* 0x000000dc0700720c */ /* 0x010fe20004761270 */
[----:B------:R1:W-:Y:S01]  /*64610*/  @P5 STG.E.U16 desc[UR4][R204.64], R234 ;  /* 0x000000eacc005986 */ /* 0x0003e2000c101504 */
[----:B------:R-:W-:Y:S01]  /*64620*/  LEA.HI.X.SX32 R7, R5, R4, 0x1, P4 ;  /* 0x0000000405077211 */ /* 0x000fe200020f0eff */
[----:B------:R-:W-:-:S02]  /*64630*/  IMAD.IADD R5, R0, 0x1, R212 ;  /* 0x0000000100057824 */ /* 0x000fc400078e02d4 */
[----:B------:R-:W4:Y:S02]  /*64640*/  LDC R212, c[0x0][0x248] ;  /* 0x00009200ffd47b82 */ /* 0x000f240000000800 */
[----:B------:R3:W-:Y:S01]  /*64650*/  @P2 STG.E.U16 desc[UR4][R6.64], R235 ;  /* 0x000000eb06002986 */ /* 0x0007e2000c101504 */
[----:B-1----:R-:W-:Y:S01]  /*64660*/  VIADD R205, R3, 0x10 ;  /* 0x0000001003cd7836 */ /* 0x002fe20000000000 */
[----:B------:R-:W-:-:S04]  /*64670*/  LEA R204, P4, R0, R2, 0x1 ;  /* 0x0000000200cc7211 */ /* 0x000fc800078808ff */
[----:B------:R-:W1:Y:S01]  /*64680*/  LDC R220, c[0x0][0x248] ;  /* 0x00009200ffdc7b82 */ /* 0x000e620000000800 */
[----:B---3--:R-:W-:Y:S01]  /*64690*/  ISETP.LT.AND P5, PT, R205, R206, !P0 ;  /* 0x000000cecd00720c */ /* 0x008fe200047a1270 */
[----:B------:R-:W-:Y:S01]  /*646a0*/  VIADD R206, R3, 0x11 ;  /* 0x0000001103ce7836 */ /* 0x000fe20000000000 */
[----:B------:R-:W-:Y:S01]  /*646b0*/  LEA.HI.X.SX32 R205, R0, R4, 0x1, P4 ;  /* 0x0000000400cd7211 */ /* 0x000fe200020f0eff */
[C---:B------:R-:W-:Y:S01]  /*646c0*/  IMAD.IADD R0, R5.reuse, 0x1, R215 ;  /* 0x0000000105007824 */ /* 0x040fe200078e02d7 */
[----:B------:R-:W-:-:S03]  /*646d0*/  LEA R6, P2, R5, R2, 0x1 ;  /* 0x0000000205067211 */ /* 0x000fc600078408ff */
[----:B------:R-:W3:Y:S01]  /*646e0*/  LDC R215, c[0x0][0x248] ;  /* 0x00009200ffd77b82 */ /* 0x000ee20000000800 */
[----:B------:R-:W-:Y:S01]  /*646f0*/  @P3 STG.E.U16 desc[UR4][R204.64], R207 ;  /* 0x000000cfcc003986 */ /* 0x000fe2000c101504 */
[----:B--2---:R-:W-:Y:S01]  /*64700*/  ISETP.LT.AND P3, PT, R206, R214, !P0 ;  /* 0x000000d6ce00720c */ /* 0x004fe20004761270 */
[----:B------:R-:W-:Y:S01]  /*64710*/  VIADD R206, R3, 0x13 ;  /* 0x0000001303ce7836 */ /* 0x000fe20000000000 */
[----:B------:R-:W-:Y:S01]  /*64720*/  LEA.HI.X.SX32 R7, R5, R4, 0x1, P2 ;  /* 0x0000000405077211 */ /* 0x000fe200010f0eff */
[----:B------:R-:W-:-:S03]  /*64730*/  VIADD R5, R3, 0x12 ;  /* 0x0000001203057836 */ /* 0x000fc60000000000 */
[----:B------:R-:W2:Y:S01]  /*64740*/  LDC R214, c[0x0][0x22c] ;  /* 0x00008b00ffd67b82 */ /* 0x000ea20000000800 */
[----:B------:R4:W-:Y:S01]  /*64750*/  @P5 STG.E.U16 desc[UR4][R6.64], R224 ;  /* 0x000000e006005986 */ /* 0x0009e2000c101504 */
[----:B0-----:R-:W-:Y:S01]  /*64760*/  ISETP.LT.AND P4, PT, R5, R213, !P0 ;  /* 0x000000d50500720c */ /* 0x001fe20004781270 */
[----:B------:R-:W-:Y:S01]  /*64770*/  IMAD.IADD R5, R0, 0x1, R222 ;  /* 0x0000000100057824 */ /* 0x000fe200078e02de */
[----:B------:R-:W-:-:S04]  /*64780*/  ISETP.LT.AND P5, PT, R206, R221, !P0 ;  /* 0x000000ddce00720c */ /* 0x000fc800047a1270 */
[----:B------:R-:W0:Y:S01]  /*64790*/  LDC R213, c[0x0][0x22c] ;  /* 0x00008b00ffd57b82 */ /* 0x000e220000000800 */
[----:B----4-:R-:W-:Y:S02]  /*647a0*/  LEA R6, P2, R0, R2, 0x1 ;  /* 0x0000000200067211 */ /* 0x010fe400078408ff */
[----:B------:R-:W-:-:S05]  /*647b0*/  PRMT R224, R224, 0x7632, R224 ;  /* 0x00007632e0e07816 */ /* 0x000fca00000000e0 */
[----:B------:R-:W4:Y:S01]  /*647c0*/  LDC R206, c[0x0][0x22c] ;  /* 0x00008b00ffce7b82 */ /* 0x000f220000000800 */
[----:B------:R-:W-:Y:S01]  /*647d0*/  LEA.HI.X.SX32 R7, R0, R4, 0x1, P2 ;  /* 0x0000000400077211 */ /* 0x000fe200010f0eff */
[C---:B------:R-:W-:Y:S01]  /*647e0*/  IMAD.IADD R0, R5.reuse, 0x1, R212 ;  /* 0x0000000105007824 */ /* 0x040fe200078e02d4 */
[----:B------:R-:W-:-:S03]  /*647f0*/  LEA R204, P2, R5, R2, 0x1 ;  /* 0x0000000205cc7211 */ /* 0x000fc600078408ff */
[----:B------:R1:W-:Y:S01]  /*64800*/  @P3 STG.E.U16 desc[UR4][R6.64], R224 ;  /* 0x000000e006003986 */ /* 0x0003e2000c101504 */
[----:B------:R-:W-:Y:S01]  /*64810*/  LEA.HI.X.SX32 R205, R5, R4, 0x1, P2 ;  /* 0x0000000405cd7211 */ /* 0x000fe200010f0eff */
[----:B------:R-:W4:Y:S01]  /*64820*/  LDC R207, c[0x0][0x248] ;  /* 0x00009200ffcf7b82 */ /* 0x000f220000000800 */
[----:B------:R-:W-:-:S03]  /*64830*/  VIADD R5, R3, 0x14 ;  /* 0x0000001403057836 */ /* 0x000fc60000000000 */
[----:B------:R3:W-:Y:S02]  /*64840*/  @P4 STG.E.U16 desc[UR4][R204.64], R225 ;  /* 0x000000e1cc004986 */ /* 0x0007e4000c101504 */
[----:B--2---:R-:W-:Y:S01]  /*64850*/  ISETP.LT.AND P2, PT, R5, R214, !P0 ;  /* 0x000000d60500720c */ /* 0x004fe20004741270 */
[C---:B-1----:R-:W-:Y:S01]  /*64860*/  IMAD.IADD R5, R0.reuse, 0x1, R220 ;  /* 0x0000000100057824 */ /* 0x042fe200078e02dc */
[----:B------:R-:W1:Y:S01]  /*64870*/  LDC R212, c[0x0][0x22c] ;  /* 0x00008b00ffd47b82 */ /* 0x000e620000000800 */
[----:B------:R-:W-:-:S04]  /*64880*/  LEA R6, P3, R0, R2, 0x1 ;  /* 0x0000000200067211 */ /* 0x000fc800078608ff */
[----:B------:R-:W-:Y:S01]  /*64890*/  LEA.HI.X.SX32 R7, R0, R4, 0x1, P3 ;  /* 0x0000000400077211 */ /* 0x000fe200018f0eff */
[----:B------:R-:W-:Y:S02]  /*648a0*/  VIADD R0, R3, 0x15 ;  /* 0x0000001503007836 */ /* 0x000fe40000000000 */
[----:B------:R-:W2:Y:S01]  /*648b0*/  LDC R214, c[0x0][0x248] ;  /* 0x00009200ffd67b82 */ /* 0x000ea20000000800 */
[----:B---3--:R-:W-:Y:S02]  /*648c0*/  LEA R204, P3, R5, R2, 0x1 ;  /* 0x0000000205cc7211 */ /* 0x008fe400078608ff */
[----:B------:R-:W-:Y:S02]  /*648d0*/  PRMT R225, R225, 0x7632, R225 ;  /* 0x00007632e1e17816 */ /* 0x000fe400000000e1 */
[----:B0-----:R-:W-:Y:S01]  /*648e0*/  ISETP.LT.AND P4, PT, R0, R213, !P0 ;  /* 0x000000d50000720c */ /* 0x001fe20004781270 */
[C---:B------:R-:W-:Y:S01]  /*648f0*/  IMAD.IADD R0, R5.reuse, 0x1, R215 ;  /* 0x0000000105007824 */ /* 0x040fe200078e02d7 */
[----:B------:R-:W-:Y:S01]  /*64900*/  LEA.HI.X.SX32 R205, R5, R4, 0x1, P3 ;  /* 0x0000000405cd7211 */ /* 0x000fe200018f0eff */
[----:B------:R-:W0:Y:S01]  /*64910*/  LDC R220, c[0x0][0x248] ;  /* 0x00009200ffdc7b82 */ /* 0x000e220000000800 */
[----:B------:R-:W-:Y:S01]  /*64920*/  VIADD R5, R3, 0x16 ;  /* 0x0000001603057836 */ /* 0x000fe20000000000 */
[----:B------:R3:W-:Y:S04]  /*64930*/  @P5 STG.E.U16 desc[UR4][R6.64], R225 ;  /* 0x000000e106005986 */ /* 0x0007e8000c101504 */
[----:B------:R2:W-:Y:S01]  /*64940*/  @P2 STG.E.U16 desc[UR4][R204.64], R226 ;  /* 0x000000e2cc002986 */ /* 0x0005e2000c101504 */
[----:B----4-:R-:W-:Y:S01]  /*64950*/  ISETP.LT.AND P2, PT, R5, R206, !P0 ;  /* 0x000000ce0500720c */ /* 0x010fe20004741270 */
[----:B------:R-:W4:Y:S01]  /*64960*/  LDC R215, c[0x0][0x22c] ;  /* 0x00008b00ffd77b82 */ /* 0x000f220000000800 */
[C---:B------:R-:W-:Y:S01]  /*64970*/  IMAD.IADD R5, R0.reuse, 0x1, R207 ;  /* 0x0000000100057824 */ /* 0x040fe200078e02cf */
[----:B---3--:R-:W-:-:S06]  /*64980*/  LEA R6, P3, R0, R2, 0x1 ;  /* 0x0000000200067211 */ /* 0x008fcc00078608ff */
[----:B------:R-:W3:Y:S01]  /*64990*/  LDC R207, c[0x0][0x248] ;  /* 0x00009200ffcf7b82 */ /* 0x000ee20000000800 */
[----:B--2---:R-:W-:Y:S01]  /*649a0*/  IMAD.IADD R206, R5, 0x1, R214 ;  /* 0x0000000105ce7824 */ /* 0x004fe200078e02d6 */
[----:B------:R-:W-:Y:S01]  /*649b0*/  LEA.HI.X.SX32 R7, R0, R4, 0x1, P3 ;  /* 0x0000000400077211 */ /* 0x000fe200018f0eff */
[C---:B------:R-:W-:Y:S01]  /*649c0*/  VIADD R0, R3.reuse, 0x17 ;  /* 0x0000001703007836 */ /* 0x040fe20000000000 */
[----:B------:R-:W-:Y:S01]  /*649d0*/  PRMT R226, R226, 0x7632, R226 ;  /* 0x00007632e2e27816 */ /* 0x000fe200000000e2 */
[----:B------:R-:W-:-:S03]  /*649e0*/  VIADD R205, R3, 0x18 ;  /* 0x0000001803cd7836 */ /* 0x000fc60000000000 */
[----:B------:R-:W2:Y:S01]  /*649f0*/  LDC R213, c[0x0][0x22c] ;  /* 0x00008b00ffd57b82 */ /* 0x000ea20000000800 */
[----:B------:R0:W-:Y:S01]  /*64a00*/  @P4 STG.E.U16 desc[UR4][R6.64], R226 ;  /* 0x000000e206004986 */ /* 0x0001e2000c101504 */
[----:B-1----:R-:W-:Y:S02]  /*64a10*/  ISETP.LT.AND P3, PT, R0, R212, !P0 ;  /* 0x000000d40000720c */ /* 0x002fe40004761270 */
[----:B------:R-:W-:-:S04]  /*64a20*/  PRMT R0, R227, 0x7632, R0 ;  /* 0x00007632e3007816 */ /* 0x000fc80000000000 */
[----:B------:R-:W1:Y:S01]  /*64a30*/  LDC R212, c[0x0][0x22c] ;  /* 0x00008b00ffd47b82 */ /* 0x000e620000000800 */
[----:B----4-:R-:W-:Y:S02]  /*64a40*/  ISETP.LT.AND P5, PT, R205, R215, !P0 ;  /* 0x000000d7cd00720c */ /* 0x010fe400047a1270 */
[----:B0-----:R-:W-:-:S05]  /*64a50*/  LEA R6, P4, R5, R2, 0x1 ;  /* 0x0000000205067211 */ /* 0x001fca00078808ff */
[----:B------:R-:W0:Y:S01]  /*64a60*/  LDC R214, c[0x0][0x248] ;  /* 0x00009200ffd67b82 */ /* 0x000e220000000800 */
[----:B------:R-:W-:Y:S02]  /*64a70*/  LEA.HI.X.SX32 R7, R5, R4, 0x1, P4 ;  /* 0x0000000405077211 */ /* 0x000fe400020f0eff */
[----:B------:R-:W-:-:S03]  /*64a80*/  LEA R204, P4, R206, R2, 0x1 ;  /* 0x00000002cecc7211 */ /* 0x000fc600078808ff */
[----:B------:R4:W-:Y:S01]  /*64a90*/  @P2 STG.E.U16 desc[UR4][R6.64], R227 ;  /* 0x000000e306002986 */ /* 0x0009e2000c101504 */
[C---:B------:R-:W-:Y:S01]  /*64aa0*/  LEA.HI.X.SX32 R205, R206.reuse, R4, 0x1, P4 ;  /* 0x00000004cecd7211 */ /* 0x040fe200020f0eff */
[----:B------:R-:W0:Y:S04]  /*64ab0*/  LDC R221, c[0x0][0x22c] ;  /* 0x00008b00ffdd7b82 */ /* 0x000e280000000800 */
[----:B------:R3:W-:Y:S04]  /*64ac0*/  @P3 STG.E.U16 desc[UR4][R204.64], R0 ;  /* 0x00000000cc003986 */ /* 0x0007e8000c101504 */
[----:B------:R-:W0:Y:S01]  /*64ad0*/  LDC R215, c[0x0][0x248] ;  /* 0x00009200ffd77b82 */ /* 0x000e220000000800 */
[----:B----4-:R-:W-:-:S02]  /*64ae0*/  IMAD.IADD R7, R206, 0x1, R220 ;  /* 0x00000001ce077824 */ /* 0x010fc400078e02dc */
[----:B------:R-:W-:Y:S02]  /*64af0*/  VIADD R206, R3, 0x19 ;  /* 0x0000001903ce7836 */ /* 0x000fe40000000000 */
[C---:B---3--:R-:W-:Y:S01]  /*64b00*/  IMAD.IADD R5, R7.reuse, 0x1, R207 ;  /* 0x0000000107057824 */ /* 0x048fe200078e02cf */
[----:B------:R-:W-:Y:S02]  /*64b10*/  LEA R6, P2, R7, R2, 0x1 ;  /* 0x0000000207067211 */ /* 0x000fe400078408ff */
[----:B------:R-:W3:Y:S01]  /*64b20*/  LDC R220, c[0x0][0x248] ;  /* 0x00009200ffdc7b82 */ /* 0x000ee20000000800 */
[C---:B------:R-:W-:Y:S01]  /*64b30*/  VIADD R0, R3.reuse, 0x1a ;  /* 0x0000001a03007836 */ /* 0x040fe20000000000 */
[----:B--2---:R-:W-:Y:S01]  /*64b40*/  ISETP.LT.AND P3, PT, R206, R213, !P0 ;  /* 0x000000d5ce00720c */ /* 0x004fe20004761270 */
[----:B------:R-:W-:Y:S01]  /*64b50*/  VIADD R206, R3, 0x1b ;  /* 0x0000001b03ce7836 */ /* 0x000fe20000000000 */
[----:B------:R-:W-:Y:S02]  /*64b60*/  LEA.HI.X.SX32 R7, R7, R4, 0x1, P2 ;  /* 0x0000000407077211 */ /* 0x000fe400010f0eff */
[----:B-1----:R-:W-:Y:S01]  /*64b70*/  ISETP.LT.AND P4, PT, R0, R212, !P0 ;  /* 0x000000d40000720c */ /* 0x002fe20004781270 */
[----:B0-----:R-:W-:Y:S01]  /*64b80*/  IMAD.IADD R0, R5, 0x1, R214 ;  /* 0x0000000105007824 */ /* 0x001fe200078e02d6 */
[----:B------:R-:W0:Y:S01]  /*64b90*/  LDC R207, c[0x0][0x22c] ;  /* 0x00008b00ffcf7b82 */ /* 0x000e220000000800 */
[----:B------:R1:W-:Y:S01]  /*64ba0*/  @P5 STG.E.U16 desc[UR4][R6.64], R216 ;  /* 0x000000d806005986 */ /* 0x0003e2000c101504 */
[----:B------:R-:W-:Y:S01]  /*64bb0*/  ISETP.LT.AND P5, PT, R206, R221, !P0 ;  /* 0x000000ddce00720c */ /* 0x000fe200047a1270 */
[----:B------:R-:W-:-:S05]  /*64bc0*/  VIADD R206, R3, 0x1c ;  /* 0x0000001c03ce7836 */ /* 0x000fca0000000000 */
[----:B------:R-:W2:Y:S01]  /*64bd0*/  LDC R212, c[0x0][0x248] ;  /* 0x00009200ffd47b82 */ /* 0x000ea20000000800 */
[----:B-1----:R-:W-:Y:S02]  /*64be0*/  LEA R6, P2, R5, R2, 0x1 ;  /* 0x0000000205067211 */ /* 0x002fe400078408ff */
[----:B------:R-:W-:-:S05]  /*64bf0*/  PRMT R216, R216, 0x7632, R216 ;  /* 0x00007632d8d87816 */ /* 0x000fca00000000d8 */
[----:B------:R-:W1:Y:S01]  /*64c00*/  LDC R213, c[0x0][0x248] ;  /* 0x00009200ffd57b82 */ /* 0x000e620000000800 */
[----:B------:R-:W-:Y:S02]  /*64c10*/  LEA.HI.X.SX32 R7, R5, R4, 0x1, P2 ;  /* 0x0000000405077211 */ /* 0x000fe400010f0eff */
[----:B------:R-:W-:-:S03]  /*64c20*/  LEA R204, P2, R0, R2, 0x1 ;  /* 0x0000000200cc7211 */ /* 0x000fc600078408ff */
[----:B------:R3:W-:Y:S01]  /*64c30*/  @P3 STG.E.U16 desc[UR4][R6.64], R216 ;  /* 0x000000d806003986 */ /* 0x0007e2000c101504 */
[----:B------:R-:W-:Y:S01]  /*64c40*/  LEA.HI.X.SX32 R205, R0, R4, 0x1, P2 ;  /* 0x0000000400cd7211 */ /* 0x000fe200010f0eff */
[----:B------:R-:W4:Y:S01]  /*64c50*/  LDC R5, c[0x0][0x22c] ;  /* 0x00008b00ff057b82 */ /* 0x000f220000000800 */
[----:B0-----:R-:W-:Y:S01]  /*64c60*/  ISETP.LT.AND P2, PT, R206, R207, !P0 ;  /* 0x000000cfce00720c */ /* 0x001fe20004741270 */
[----:B------:R-:W-:Y:S02]  /*64c70*/  VIADD R207, R3, 0x1d ;  /* 0x0000001d03cf7836 */ /* 0x000fe40000000000 */
[----:B------:R0:W-:Y:S04]  /*64c80*/  @P4 STG.E.U16 desc[UR4][R204.64], R217 ;  /* 0x000000d9cc004986 */ /* 0x0001e8000c101504 */
[----:B------:R-:W1:Y:S01]  /*64c90*/  LDC R206, c[0x0][0x22c] ;  /* 0x00008b00ffce7b82 */ /* 0x000e620000000800 */
[----:B---3--:R-:W-:-:S05]  /*64ca0*/  IMAD.IADD R7, R0, 0x1, R220 ;  /* 0x0000000100077824 */ /* 0x008fca00078e02dc */
[C---:B------:R-:W-:Y:S02]  /*64cb0*/  LEA R6, P3, R7.reuse, R2, 0x1 ;  /* 0x0000000207067211 */ /* 0x040fe400078608ff */
[----:B------:R-:W3:Y:S01]  /*64cc0*/  LDC R0, c[0x0][0x22c] ;  /* 0x00008b00ff007b82 */ /* 0x000ee20000000800 */
[----:B0-----:R-:W-:Y:S01]  /*64cd0*/  IMAD.IADD R205, R7, 0x1, R215 ;  /* 0x0000000107cd7824 */ /* 0x001fe200078e02d7 */
[----:B------:R-:W-:Y:S02]  /*64ce0*/  PRMT R217, R217, 0x7632, R217 ;  /* 0x00007632d9d97816 */ /* 0x000fe400000000d9 */
[----:B------:R-:W-:Y:S02]  /*64cf0*/  LEA.HI.X.SX32 R7, R7, R4, 0x1, P3 ;  /* 0x0000000407077211 */ /* 0x000fe400018f0eff */
[----:B------:R-:W-:Y:S02]  /*64d00*/  LEA R204, P3, R205, R2, 0x1 ;  /* 0x00000002cdcc7211 */ /* 0x000fe400078608ff */
[----:B------:R-:W0:Y:S01]  /*64d10*/  LDC R215, c[0x0][0x248] ;  /* 0x00009200ffd77b82 */ /* 0x000e220000000800 */
[----:B----4-:R-:W-:Y:S01]  /*64d20*/  ISETP.LT.AND P4, PT, R207, R5, !P0 ;  /* 0x00000005cf00720c */ /* 0x010fe20004781270 */
[----:B------:R2:W-:Y:S01]  /*64d30*/  @P5 STG.E.U16 desc[UR4][R6.64], R217 ;  /* 0x000000d906005986 */ /* 0x0005e2000c101504 */
[----:B------:R-:W-:-:S05]  /*64d40*/  VIADD R207, R3, 0x1e ;  /* 0x0000001e03cf7836 */ /* 0x000fca0000000000 */
[----:B------:R-:W4:Y:S01]  /*64d50*/  LDC R5, c[0x0][0x22c] ;  /* 0x00008b00ff057b82 */ /* 0x000f220000000800 */
[C---:B--2---:R-:W-:Y:S01]  /*64d60*/  IMAD.IADD R7, R205.reuse, 0x1, R212 ;  /* 0x00000001cd077824 */ /* 0x044fe200078e02d4 */
[----:B------:R-:W-:-:S06]  /*64d70*/  LEA.HI.X.SX32 R205, R205, R4, 0x1, P3 ;  /* 0x00000004cdcd7211 */ /* 0x000fcc00018f0eff */
[----:B------:R-:W2:Y:S01]  /*64d80*/  LDC R214, c[0x0][0x248] ;  /* 0x00009200ffd67b82 */ /* 0x000ea20000000800 */
[----:B------:R-:W-:Y:S01]  /*64d90*/  LEA R6, P3, R7, R2, 0x1 ;  /* 0x0000000207067211 */ /* 0x000fe200078608ff */
[----:B------:R0:W-:Y:S01]  /*64da0*/  @P2 STG.E.U16 desc[UR4][R204.64], R218 ;  /* 0x000000dacc002986 */ /* 0x0001e2000c101504 */
[----:B---3--:R-:W-:Y:S01]  /*64db0*/  ISETP.LT.AND P2, PT, R207, R0, !P0 ;  /* 0x00000000cf00720c */ /* 0x008fe20004741270 */
[C---:B-1----:R-:W-:Y:S01]  /*64dc0*/  IMAD.IADD R0, R7.reuse, 0x1, R213 ;  /* 0x0000000107007824 */ /* 0x042fe200078e02d5 */
[----:B------:R-:W-:-:S03]  /*64dd0*/  LEA.HI.X.SX32 R7, R7, R4, 0x1, P3 ;  /* 0x0000000407077211 */ /* 0x000fc600018f0eff */
[----:B------:R-:W1:Y:S01]  /*64de0*/  LDC R212, c[0x0][0x22c] ;  /* 0x00008b00ffd47b82 */ /* 0x000e620000000800 */
[----:B------:R-:W-:Y:S02]  /*64df0*/  PRMT R207, R219, 0x7632, R207 ;  /* 0x00007632dbcf7816 */ /* 0x000fe400000000cf */
[----:B0-----:R-:W-:Y:S01]  /*64e00*/  PRMT R218, R218, 0x7632, R218 ;  /* 0x00007632dada7816 */ /* 0x001fe200000000da */
[----:B------:R-:W-:-:S04]  /*64e10*/  VIADD R204, R3, 0x1f ;  /* 0x0000001f03cc7836 */ /* 0x000fc80000000000 */
[----:B------:R-:W0:Y:S01]  /*64e20*/  LDC R213, c[0x0][0x248] ;  /* 0x00009200ffd57b82 */ /* 0x000e220000000800 */
[----:B------:R-:W-:Y:S01]  /*64e30*/  VIADD R205, R3, 0x20 ;  /* 0x0000002003cd7836 */ /* 0x000fe20000000000 */
[----:B------:R3:W-:Y:S01]  /*64e40*/  @P4 STG.E.U16 desc[UR4][R6.64], R218 ;  /* 0x000000da06004986 */ /* 0x0007e2000c101504 */
[----:B------:R-:W-:Y:S01]  /*64e50*/  ISETP.LT.AND P3, PT, R204, R206, !P0 ;  /* 0x000000cecc00720c */ /* 0x000fe20004761270 */
[----:B------:R-:W-:Y:S02]  /*64e60*/  IMAD.IADD R206, R0, 0x1, R215 ;  /* 0x0000000100ce7824 */ /* 0x000fe400078e02d7 */
[----:B----4-:R-:W-:Y:S01]  /*64e70*/  ISETP.LT.AND P5, PT, R205, R5, !P0 ;  /* 0x00000005cd00720c */ /* 0x010fe200047a1270 */
[----:B------:R-:W-:Y:S01]  /*64e80*/  VIADD R215, R3, 0x21 ;  /* 0x0000002103d77836 */ /* 0x000fe20000000000 */
[----:B------:R-:W4:Y:S01]  /*64e90*/  LDC R216, c[0x0][0x248] ;  /* 0x00009200ffd87b82 */ /* 0x000f220000000800 */
[----:B--2---:R-:W-:Y:S01]  /*64ea0*/  IMAD.IADD R214, R206, 0x1, R214 ;  /* 0x00000001ced67824 */ /* 0x004fe200078e02d6 */
[----:B---3--:R-:W-:-:S06]  /*64eb0*/  LEA R6, P4, R0, R2, 0x1 ;  /* 0x0000000200067211 */ /* 0x008fcc00078808ff */
[----:B------:R-:W2:Y:S01]  /*64ec0*/  LDC R5, c[0x0][0x248] ;  /* 0x00009200ff057b82 */ /* 0x000ea20000000800 */
[----:B------:R-:W-:Y:S02]  /*64ed0*/  LEA.HI.X.SX32 R7, R0, R4, 0x1, P4 ;  /* 0x0000000400077211 */ /* 0x000fe400020f0eff */
[----:B------:R-:W-:-:S05]  /*64ee0*/  LEA R204, P4, R206, R2, 0x1 ;  /* 0x00000002cecc7211 */ /* 0x000fca00078808ff */
[----:B------:R-:W3:Y:S01]  /*64ef0*/  LDC R0, c[0x0][0x22c] ;  /* 0x00008b00ff007b82 */ /* 0x000ee20000000800 */
[----:B------:R-:W-:Y:S01]  /*64f00*/  LEA.HI.X.SX32 R205, R206, R4, 0x1, P4 ;  /* 0x00000004cecd7211 */ /* 0x000fe200020f0eff */
[----:B------:R1:W-:Y:S01]  /*64f10*/  @P2 STG.E.U16 desc[UR4][R6.64], R219 ;  /* 0x000000db06002986 */ /* 0x0003e2000c101504 */
[----:B0-----:R-:W-:-:S03]  /*64f20*/  IMAD.IADD R213, R214, 0x1, R213 ;  /* 0x00000001d6d57824 */ /* 0x001fc600078e02d5 */
[----:B------:R4:W-:Y:S01]  /*64f30*/  @P3 STG.E.U16 desc[UR4][R204.64], R207 ;  /* 0x000000cfcc003986 */ /* 0x0009e2000c101504 */
[----:B-1----:R-:W-:Y:S01]  /*64f40*/  ISETP.LT.AND P3, PT, R215, R212, !P0 ;  /* 0x000000d4d700720c */ /* 0x002fe20004761270 */
[----:B------:R-:W0:Y:S01]  /*64f50*/  LDC R206, c[0x0][0x22c] ;  /* 0x00008b00ffce7b82 */ /* 0x000e220000000800 */
[----:B------:R-:W-:Y:S01]  /*64f60*/  VIADD R215, R3, 0x22 ;  /* 0x0000002203d77836 */ /* 0x000fe20000000000 */
[----:B------:R-:W-:-:S06]  /*64f70*/  LEA R6, P2, R214, R2, 0x1 ;  /* 0x00000002d6067211 */ /* 0x000fcc00078408ff */
[----:B------:R-:W1:Y:S01]  /*64f80*/  LDC R212, c[0x0][0x248] ;  /* 0x00009200ffd47b82 */ /* 0x000e620000000800 */
[----:B------:R-:W-:Y:S01]  /*64f90*/  LEA.HI.X.SX32 R7, R214, R4, 0x1, P2 ;  /* 0x00000004d6077211 */ /* 0x000fe200010f0eff */
[----:B----4-:R-:W-:Y:S02]  /*64fa0*/  IMAD.IADD R205, R213, 0x1, R216 ;  /* 0x00000001d5cd7824 */ /* 0x010fe400078e02d8 */
[----:B------:R-:W-:Y:S02]  /*64fb0*/  VIADD R216, R3, 0x24 ;  /* 0x0000002403d87836 */ /* 0x000fe40000000000 */
[----:B------:R4:W-:Y:S02]  /*64fc0*/  @P5 STG.E.U16 desc[UR4][R6.64], R208 ;  /* 0x000000d006005986 */ /* 0x0009e4000c101504 */
[----:B------:R-:W1:Y:S01]  /*64fd0*/  LDC R207, c[0x0][0x22c] ;  /* 0x00008b00ffcf7b82 */ /* 0x000e620000000800 */
[----:B---3--:R-:W-:Y:S01]  /*64fe0*/  ISETP.LT.AND P4, PT, R215, R0, !P0 ;  /* 0x00000000d700720c */ /* 0x008fe20004781270 */
[----:B------:R-:W-:Y:S01]  /*64ff0*/  VIADD R215, R3, 0x23 ;  /* 0x0000002303d77836 */ /* 0x000fe20000000000 */
[----:B------:R-:W-:Y:S01]  /*65000*/  PRMT R0, R208, 0x7632, R0 ;  /* 0x00007632d0007816 */ /* 0x000fe20000000000 */
[----:B--2---:R-:W-:-:S04]  /*65010*/  IMAD.IADD R5, R205, 0x1, R5 ;  /* 0x00000001cd057824 */ /* 0x004fc800078e0205 */
[----:B------:R-:W2:Y:S01]  /*65020*/  LDC R214, c[0x0][0x248] ;  /* 0x00009200ffd67b82 */ /* 0x000ea20000000800 */
[----:B0-----:R-:W-:Y:S02]  /*65030*/  ISETP.LT.AND P5, PT, R215, R206, !P0 ;  /* 0x000000ced700720c */ /* 0x001fe400047a1270 */
[----:B----4-:R-:W-:-:S04]  /*65040*/  LEA R6, P2, R213, R2, 0x1 ;  /* 0x00000002d5067211 */ /* 0x010fc800078408ff */
[----:B------:R-:W-:Y:S01]  /*65050*/  LEA.HI.X.SX32 R7, R213, R4, 0x1, P2 ;  /* 0x00000004d5077211 */ /* 0x000fe200010f0eff */
[----:B------:R-:W0:Y:S01]  /*65060*/  LDC R215, c[0x0][0x22c] ;  /* 0x00008b00ffd77b82 */ /* 0x000e220000000800 */
[-C--:B------:R-:W-:Y:S01]  /*65070*/  LEA R204, P2, R205, R2.reuse, 0x1 ;  /* 0x00000002cdcc7211 */ /* 0x080fe200078408ff */
[C---:B-1----:R-:W-:Y:S02]  /*65080*/  IMAD.IADD R217, R5.reuse, 0x1, R212 ;  /* 0x0000000105d97824 */ /* 0x042fe400078e02d4 */
[----:B------:R1:W-:Y:S01]  /*65090*/  @P3 STG.E.U16 desc[UR4][R6.64], R0 ;  /* 0x0000000006003986 */ /* 0x0003e2000c101504 */
[----:B------:R-:W-:Y:S01]  /*650a0*/  LEA R206, P3, R5, R2, 0x1 ;  /* 0x0000000205ce7211 */ /* 0x000fe200078608ff */
[----:B------:R-:W-:Y:S01]  /*650b0*/  VIADD R212, R3, 0x25 ;  /* 0x0000002503d47836 */ /* 0x000fe20000000000 */
[----:B------:R-:W-:Y:S01]  /*650c0*/  LEA.HI.X.SX32 R205, R205, R4, 0x1, P2 ;  /* 0x00000004cdcd7211 */ /* 0x000fe200010f0eff */
[----:B------:R-:W3:Y:S01]  /*650d0*/  LDC R213, c[0x0][0x22c] ;  /* 0x00008b00ffd57b82 */ /* 0x000ee20000000800 */
[----:B------:R-:W-:-:S02]  /*650e0*/  ISETP.LT.AND P2, PT, R216, R207, !P0 ;  /* 0x000000cfd800720c */ /* 0x000fc40004741270 */
[----:B------:R-:W-:Y:S01]  /*650f0*/  LEA.HI.X.SX32 R207, R5, R4, 0x1, P3 ;  /* 0x0000000405cf7211 */ /* 0x000fe200018f0eff */
[----:B------:R2:W-:Y:S04]  /*65100*/  @P4 STG.E.U16 desc[UR4][R204.64], R209 ;  /* 0x000000d1cc004986 */ /* 0x0005e8000c101504 */
[----:B------:R-:W4:Y:S01]  /*65110*/  LDC R208, c[0x0][0x248] ;  /* 0x00009200ffd07b82 */ /* 0x000f220000000800 */
[----:B-1----:R-:W-:Y:S02]  /*65120*/  PRMT R7, R209, 0x7632, R7 ;  /* 0x00007632d1077816 */ /* 0x002fe40000000007 */
[----:B------:R-:W-:-:S03]  /*65130*/  LEA R6, P3, R217, R2, 0x1 ;  /* 0x00000002d9067211 */ /* 0x000fc600078608ff */
[----:B------:R1:W-:Y:S02]  /*65140*/  @P5 STG.E.U16 desc[UR4][R206.64], R7 ;  /* 0x00000007ce005986 */ /* 0x0003e4000c101504 */
[----:B------:R-:W4:Y:S01]  /*65150*/  LDC R5, c[0x0][0x22c] ;  /* 0x00008b00ff057b82 */ /* 0x000f220000000800 */
[----:B--2---:R-:W-:Y:S02]  /*65160*/  IMAD.IADD R205, R217, 0x1, R214 ;  /* 0x00000001d9cd7824 */ /* 0x004fe400078e02d6 */
[----:B------:R-:W-:-:S05]  /*65170*/  VIADD R214, R3, 0x26 ;  /* 0x0000002603d67836 */ /* 0x000fca0000000000 */
[----:B------:R-:W2:Y:S01]  /*65180*/  LDC R0, c[0x0][0x248] ;  /* 0x00009200ff007b82 */ /* 0x000ea20000000800 */
[----:B---3--:R-:W-:Y:S02]  /*65190*/  ISETP.LT.AND P4, PT, R212, R213, !P0 ;  /* 0x000000d5d400720c */ /* 0x008fe40004781270 */
[----:B-1----:R-:W-:Y:S02]  /*651a0*/  LEA.HI.X.SX32 R7, R217, R4, 0x1, P3 ;  /* 0x00000004d9077211 */ /* 0x002fe400018f0eff */
[C---:B------:R-:W-:Y:S02]  /*651b0*/  LEA R204, P3, R205.reuse, R2, 0x1 ;  /* 0x00000002cdcc7211 */ /* 0x040fe400078608ff */
[----:B------:R-:W-:Y:S01]  /*651c0*/  PRMT R207, R210, 0x7632, R207 ;  /* 0x00007632d2cf7816 */ /* 0x000fe200000000cf */
[----:B------:R-:W1:Y:S01]  /*651d0*/  LDC R209, c[0x0][0x22c] ;  /* 0x00008b00ffd17b82 */ /* 0x000e620000000800 */
[----:B------:R3:W-:Y:S01]  /*651e0*/  @P2 STG.E.U16 desc[UR4][R6.64], R210 ;  /* 0x000000d206002986 */ /* 0x0007e2000c101504 */
[----:B0-----:R-:W-:Y:S01]  /*651f0*/  ISETP.LT.AND P2, PT, R214, R215, !P0 ;  /* 0x000000d7d600720c */ /* 0x001fe20004741270 */
[C---:B----4-:R-:W-:Y:S01]  /*65200*/  IMAD.IADD R215, R205.reuse, 0x1, R208 ;  /* 0x00000001cdd77824 */ /* 0x050fe200078e02d0 */
[----:B------:R-:W-:Y:S01]  /*65210*/  LEA.HI.X.SX32 R205, R205, R4, 0x1, P3 ;  /* 0x00000004cdcd7211 */ /* 0x000fe200018f0eff */
[----:B------:R-:W-:-:S03]  /*65220*/  VIADD R214, R3, 0x27 ;  /* 0x0000002703d67836 */ /* 0x000fc60000000000 */
[----:B------:R-:W0:Y:S01]  /*65230*/  LDC R212, c[0x0][0x248] ;  /* 0x00009200ffd47b82 */ /* 0x000e220000000800 */
[----:B------:R4:W-:Y:S01]  /*65240*/  @P4 STG.E.U16 desc[UR4][R204.64], R207 ;  /* 0x000000cfcc004986 */ /* 0x0009e2000c101504 */
[----:B------:R-:W-:Y:S02]  /*65250*/  ISETP.LT.AND P3, PT, R214, R5, !P0 ;  /* 0x00000005d600720c */ /* 0x000fe40004761270 */
[----:B------:R-:W-:Y:S01]  /*65260*/  LEA R206, P4, R215, R2, 0x1 ;  /* 0x00000002d7ce7211 */ /* 0x000fe200078808ff */
[----:B---3--:R-:W-:Y:S01]  /*65270*/  VIADD R210, R3, 0x28 ;  /* 0x0000002803d27836 */ /* 0x008fe20000000000 */
[----:B------:R-:W-:Y:S02]  /*65280*/  PRMT R214, R201, 0x7632, R214 ;  /* 0x00007632c9d67816 */ /* 0x000fe400000000d6 */
[----:B------:R-:W3:Y:S01]  /*65290*/  LDC R208, c[0x0][0x248] ;  /* 0x00009200ffd07b82 */ /* 0x000ee20000000800 */
[C---:B--2---:R-:W-:Y:S01]  /*652a0*/  IMAD.IADD R7, R215.reuse, 0x1, R0 ;  /* 0x00000001d7077824 */ /* 0x044fe200078e0200 */
[----:B----4-:R-:W-:-:S04]  /*652b0*/  LEA.HI.X.SX32 R207, R215, R4, 0x1, P4 ;  /* 0x00000004d7cf7211 */ /* 0x010fc800020f0eff */
[----:B------:R-:W-:Y:S02]  /*652c0*/  LEA R6, P4, R7, R2, 0x1 ;  /* 0x0000000207067211 */ /* 0x000fe400078808ff */
[----:B------:R-:W2:Y:S01]  /*652d0*/  LDC R213, c[0x0][0x22c] ;  /* 0x00008b00ffd57b82 */ /* 0x000ea20000000800 */
[----:B-1----:R-:W-:Y:S01]  /*652e0*/  ISETP.LT.AND P5, PT, R210, R209, !P0 ;  /* 0x000000d1d200720c */ /* 0x002fe200047a1270 */
[----:B------:R1:W-:Y:S01]  /*652f0*/  @P2 STG.E.U16 desc[UR4][R206.64], R211 ;  /* 0x000000d3ce002986 */ /* 0x0003e2000c101504 */
[----:B------:R-:W-:-:S05]  /*65300*/  PRMT R205, R211, 0x7632, R205 ;  /* 0x00007632d3cd7816 */ /* 0x000fca00000000cd */
[----:B------:R-:W4:Y:S01]  /*65310*/  LDC R5, c[0x0][0x248] ;  /* 0x00009200ff057b82 */ /* 0x000f220000000800 */
[C---:B0-----:R-:W-:Y:S01]  /*65320*/  IMAD.IADD R217, R7.reuse, 0x1, R212 ;  /* 0x0000000107d97824 */ /* 0x041fe200078e02d4 */
[----:B------:R-:W-:Y:S01]  /*65330*/  LEA.HI.X.SX32 R7, R7, R4, 0x1, P4 ;  /* 0x0000000407077211 */ /* 0x000fe200020f0eff */
[----:B------:R-:W-:-:S03]  /*65340*/  VIADD R212, R3, 0x29 ;  /* 0x0000002903d47836 */ /* 0x000fc60000000000 */
[C---:B------:R-:W-:Y:S01]  /*65350*/  LEA R204, P2, R217.reuse, R2, 0x1 ;  /* 0x00000002d9cc7211 */ /* 0x040fe200078408ff */
[----:B------:R0:W-:Y:S01]  /*65360*/  @P3 STG.E.U16 desc[UR4][R6.64], R205 ;  /* 0x000000cd06003986 */ /* 0x0001e2000c101504 */
[----:B------:R-:W4:Y:S01]  /*65370*/  LDC R0, c[0x0][0x22c] ;  /* 0x00008b00ff007b82 */ /* 0x000f220000000800 */
[----:B---3--:R-:W-:Y:S02]  /*65380*/  IMAD.IADD R215, R217, 0x1, R208 ;  /* 0x00000001d9d77824 */ /* 0x008fe400078e02d0 */
[----:B-1----:R-:W-:-:S05]  /*65390*/  VIADD R207, R3, 0x2a ;  /* 0x0000002a03cf7836 */ /* 0x002fca0000000000 */
[----:B------:R-:W1:Y:S01]  /*653a0*/  LDC R209, c[0x0][0x248] ;  /* 0x00009200ffd17b82 */ /* 0x000e620000000800 */
[----:B--2---:R-:W-:Y:S02]  /*653b0*/  ISETP.LT.AND P3, PT, R212, R213, !P0 ;  /* 0x000000d5d400720c */ /* 0x004fe40004761270 */
[----:B0-----:R-:W-:Y:S02]  /*653c0*/  LEA.HI.X.SX32 R205, R217, R4, 0x1, P2 ;  /* 0x00000004d9cd7211 */ /* 0x001fe400010f0eff */
[C---:B------:R-:W-:Y:S02]  /*653d0*/  LEA R206, P2, R215.reuse, R2, 0x1 ;  /* 0x00000002d7ce7211 */ /* 0x040fe400078408ff */
[----:B------:R-:W-:Y:S01]  /*653e0*/  PRMT R7, R200, 0x7632, R7 ;  /* 0x00007632c8077816 */ /* 0x000fe20000000007 */
[----:B------:R-:W0:Y:S01]  /*653f0*/  LDC R210, c[0x0][0x22c] ;  /* 0x00008b00ffd27b82 */ /* 0x000e220000000800 */
[----:B----4-:R-:W-:Y:S01]  /*65400*/  IMAD.IADD R5, R215, 0x1, R5 ;  /* 0x00000001d7057824 */ /* 0x010fe200078e0205 */
[----:B------:R2:W-:Y:S06]  /*65410*/  @P5 STG.E.U16 desc[UR4][R204.64], R200 ;  /* 0x000000c8cc005986 */ /* 0x0005ec000c101504 */
[----:B------:R-:W3:Y:S01]  /*65420*/  LDC R211, c[0x0][0x22c] ;  /* 0x00008b00ffd37b82 */ /* 0x000ee20000000800 */
[----:B------:R-:W-:-:S02]  /*65430*/  ISETP.LT.AND P4, PT, R207, R0, !P0 ;  /* 0x00000000cf00720c */ /* 0x000fc40004781270 */
[----:B------:R-:W-:Y:S01]  /*65440*/  LEA.HI.X.SX32 R207, R215, R4, 0x1, P2 ;  /* 0x00000004d7cf7211 */ /* 0x000fe200010f0eff */
[----:B------:R-:W-:Y:S01]  /*65450*/  VIADD R215, R3, 0x2b ;  /* 0x0000002b03d77836 */ /* 0x000fe20000000000 */
[----:B------:R-:W-:Y:S01]  /*65460*/  LEA R6, P2, R5, R2, 0x1 ;  /* 0x0000000205067211 */ /* 0x000fe200078408ff */
[----:B--2---:R-:W-:Y:S02]  /*65470*/  VIADD R200, R3, 0x2c ;  /* 0x0000002c03c87836 */ /* 0x004fe40000000000 */
[----:B------:R-:W2:Y:S01]  /*65480*/  LDC R208, c[0x0][0x248] ;  /* 0x00009200ffd07b82 */ /* 0x000ea20000000800 */
[----:B------:R4:W-:Y:S01]  /*65490*/  @P3 STG.E.U16 desc[UR4][R206.64], R7 ;  /* 0x00000007ce003986 */ /* 0x0009e2000c101504 */
[----:B-1----:R-:W-:-:S05]  /*654a0*/  IMAD.IADD R209, R5, 0x1, R209 ;  /* 0x0000000105d17824 */ /* 0x002fca00078e02d1 */
[----:B------:R-:W-:Y:S01]  /*654b0*/  LEA R204, P3, R209, R2, 0x1 ;  /* 0x00000002d1cc7211 */ /* 0x000fe200078608ff */
[----:B------:R-:W1:Y:S01]  /*654c0*/  LDC R212, c[0x0][0x248] ;  /* 0x00009200ffd47b82 */ /* 0x000e620000000800 */
[----:B0-----:R-:W-:Y:S02]  /*654d0*/  ISETP.LT.AND P5, PT, R215, R210, !P0 ;  /* 0x000000d2d700720c */ /* 0x001fe400047a1270 */
[-C--:B------:R-:W-:Y:S02]  /*654e0*/  LEA.HI.X.SX32 R205, R209, R4.reuse, 0x1, P3 ;  /* 0x00000004d1cd7211 */ /* 0x080fe400018f0eff */
[----:B----4-:R-:W-:-:S03]  /*654f0*/  LEA.HI.X.SX32 R7, R5, R4, 0x1, P2 ;  /* 0x0000000405077211 */ /* 0x010fc600010f0eff */
[----:B------:R-:W0:Y:S01]  /*65500*/  LDC R213, c[0x0][0x22c] ;  /* 0x00008b00ffd57b82 */ /* 0x000e220000000800 */
[----:B---3--:R-:W-:Y:S01]  /*65510*/  ISETP.LT.AND P2, PT, R200, R211, !P0 ;  /* 0x000000d3c800720c */ /* 0x008fe20004741270 */
[----:B------:R-:W-:Y:S01]  /*65520*/  VIADD R200, R3, 0x2d ;  /* 0x0000002d03c87836 */ /* 0x000fe20000000000 */
[----:B------:R1:W-:Y:S04]  /*65530*/  @P4 STG.E.U16 desc[UR4][R6.64], R201 ;  /* 0x000000c906004986 */ /* 0x0003e8000c101504 */
[----:B------:R3:W-:Y:S01]  /*65540*/  @P5 STG.E.U16 desc[UR4][R204.64], R214 ;  /* 0x000000d6cc005986 */ /* 0x0007e2000c101504 */
[----:B------:R-:W4:Y:S01]  /*65550*/  LDC R5, c[0x0][0x22c] ;  /* 0x00008b00ff057b82 */ /* 0x000f220000000800 */
[----:B--2---:R-:W-:-:S05]  /*65560*/  IMAD.IADD R207, R209, 0x1, R208 ;  /* 0x00000001d1cf7824 */ /* 0x004fca00078e02d0 */
[C---:B------:R-:W-:Y:S02]  /*65570*/  LEA R206, P3, R207.reuse, R2, 0x1 ;  /* 0x00000002cfce7211 */ /* 0x040fe400078608ff */
[----:B------:R-:W2:Y:S01]  /*65580*/  LDC R0, c[0x0][0x248] ;  /* 0x00009200ff007b82 */ /* 0x000ea20000000800 */
[C---:B-1----:R-:W-:Y:S01]  /*65590*/  IMAD.IADD R7, R207.reuse, 0x1, R212 ;  /* 0x00000001cf077824 */ /* 0x042fe200078e02d4 */
[----:B------:R-:W-:Y:S01]  /*655a0*/  LEA.HI.X.SX32 R207, R207, R4, 0x1, P3 ;  /* 0x00000004cfcf7211 */ /* 0x000fe200018f0eff */
[----:B---3--:R-:W-:-:S03]  /*655b0*/  VIADD R205, R3, 0x2f ;  /* 0x0000002f03cd7836 */ /* 0x008fc60000000000 */
[----:B------:R-:W-:Y:S01]  /*655c0*/  LEA R6, P3, R7, R2, 0x1 ;  /* 0x0000000207067211 */ /* 0x000fe200078608ff */
[----:B------:R1:W-:Y:S01]  /*655d0*/  @P2 STG.E.U16 desc[UR4][R206.64], R202 ;  /* 0x000000cace002986 */ /* 0x0003e2000c101504 */
[----:B------:R-:W3:Y:S01]  /*655e0*/  LDC R211, c[0x0][0x248] ;  /* 0x00009200ffd37b82 */ /* 0x000ee20000000800 */
[----:B0-----:R-:W-:Y:S01]  /*655f0*/  ISETP.LT.AND P4, PT, R200, R213, !P0 ;  /* 0x000000d5c800720c */ /* 0x001fe20004781270 */
[----:B------:R-:W-:-:S06]  /*65600*/  VIADD R200, R3, 0x2e ;  /* 0x0000002e03c87836 */ /* 0x000fcc0000000000 */
[----:B------:R-:W0:Y:S01]  /*65610*/  LDC R210, c[0x0][0x22c] ;  /* 0x00008b00ffd27b82 */ /* 0x000e220000000800 */
[----:B----4-:R-:W-:Y:S02]  /*65620*/  ISETP.LT.AND P2, PT, R200, R5, !P0 ;  /* 0x00000005c800720c */ /* 0x010fe40004741270 */
[----:B-1----:R-:W-:-:S05]  /*65630*/  PRMT R207, R202, 0x7632, R207 ;  /* 0x00007632cacf7816 */ /* 0x002fca00000000cf */
[----:B------:R-:W1:Y:S01]  /*65640*/  LDC R209, c[0x0][0x22c] ;  /* 0x00008b00ffd17b82 */ /* 0x000e620000000800 */
[C---:B--2---:R-:W-:Y:S01]  /*65650*/  IMAD.IADD R201, R7.reuse, 0x1, R0 ;  /* 0x0000000107c97824 */ /* 0x044fe200078e0200 */
[----:B------:R-:W-:-:S05]  /*65660*/  LEA.HI.X.SX32 R7, R7, R4, 0x1, P3 ;  /* 0x0000000407077211 */ /* 0x000fca00018f0eff */
[----:B------:R2:W-:Y:S01]  /*65670*/  @P4 STG.E.U16 desc[UR4][R6.64], R207 ;  /* 0x000000cf06004986 */ /* 0x0005e2000c101504 */
[----:B------:R-:W4:Y:S01]  /*65680*/  LDC R208, c[0x0][0x248] ;  /* 0x00009200ffd07b82 */ /* 0x000f220000000800 */
[C---:B------:R-:W-:Y:S01]  /*65690*/  LEA R200, P4, R201.reuse, R2, 0x1 ;  /* 0x00000002c9c87211 */ /* 0x040fe200078808ff */
[----:B---3--:R-:W-:-:S03]  /*656a0*/  IMAD.IADD R211, R201, 0x1, R211 ;  /* 0x00000001c9d37824 */ /* 0x008fc600078e02d3 */
[----:B------:R-:W-:Y:S02]  /*656b0*/  LEA.HI.X.SX32 R201, R201, R4, 0x1, P4 ;  /* 0x00000004c9c97211 */ /* 0x000fe400020f0eff */
[----:B------:R-:W-:Y:S01]  /*656c0*/  LEA R204, P4, R211, R2, 0x1 ;  /* 0x00000002d3cc7211 */ /* 0x000fe200078808ff */
[----:B------:R-:W3:Y:S01]  /*656d0*/  LDC R5, c[0x0][0x22c] ;  /* 0x00008b00ff057b82 */ /* 0x000ee20000000800 */
[----:B0-----:R-:W-:Y:S01]  /*656e0*/  ISETP.LT.AND P3, PT, R205, R210, !P0 ;  /* 0x000000d2cd00720c */ /* 0x001fe20004761270 */
[----:B------:R-:W-:Y:S01]  /*656f0*/  VIADD R210, R3, 0x30 ;  /* 0x0000003003d27836 */ /* 0x000fe20000000000 */
[----:B--2---:R-:W-:Y:S01]  /*65700*/  PRMT R7, R203, 0x7632, R7 ;  /* 0x00007632cb077816 */ /* 0x004fe20000000007 */
[----:B------:R0:W-:Y:S01]  /*65710*/  @P2 STG.E.U16 desc[UR4][R200.64], R203 ;  /* 0x000000cbc8002986 */ /* 0x0001e2000c101504 */
[----:B------:R-:W-:-:S03]  /*65720*/  LEA.HI.X.SX32 R205, R211, R4, 0x1, P4 ;  /* 0x00000004d3cd7211 */ /* 0x000fc600020f0eff */
[----:B------:R-:W2:Y:S01]  /*65730*/  LDC R0, c[0x0][0x248] ;  /* 0x00009200ff007b82 */ /* 0x000ea20000000800 */
[----:B-1----:R-:W-:Y:S01]  /*65740*/  ISETP.LT.AND P5, PT, R210, R209, !P0 ;  /* 0x000000d1d200720c */ /* 0x002fe200047a1270 */
[----:B------:R-:W-:-:S04]  /*65750*/  VIADD R210, R3, 0x31 ;  /* 0x0000003103d27836 */ /* 0x000fc80000000000 */
[----:B------:R1:W-:Y:S02]  /*65760*/  @P3 STG.E.U16 desc[UR4][R204.64], R7 ;  /* 0x00000007cc003986 */ /* 0x0003e4000c101504 */
[----:B------:R-:W2:Y:S01]  /*65770*/  LDC R206, c[0x0][0x248] ;  /* 0x00009200ffce7b82 */ /* 0x000ea20000000800 */
[----:B----4-:R-:W-:Y:S02]  /*65780*/  IMAD.IADD R209, R211, 0x1, R208 ;  /* 0x00000001d3d17824 */ /* 0x010fe400078e02d0 */
[----:B0-----:R-:W-:-:S03]  /*65790*/  VIADD R201, R3, 0x32 ;  /* 0x0000003203c97836 */ /* 0x001fc60000000000 */
[C---:B------:R-:W-:Y:S02]  /*657a0*/  LEA R6, P2, R209.reuse, R2, 0x1 ;  /* 0x00000002d1067211 */ /* 0x040fe400078408ff */
[----:B------:R-:W0:Y:S01]  /*657b0*/  LDC R202, c[0x0][0x22c] ;  /* 0x00008b00ffca7b82 */ /* 0x000e220000000800 */
[----:B---3--:R-:W-:Y:S02]  /*657c0*/  ISETP.LT.AND P3, PT, R210, R5, !P0 ;  /* 0x00000005d200720c */ /* 0x008fe40004761270 */
[----:B-1----:R-:W-:Y:S02]  /*657d0*/  LEA.HI.X.SX32 R7, R209, R4, 0x1, P2 ;  /* 0x00000004d1077211 */ /* 0x002fe400010f0eff */
[----:B------:R-:W-:-:S03]  /*657e0*/  PRMT R210, R192, 0x7632, R210 ;  /* 0x00007632c0d27816 */ /* 0x000fc600000000d2 */
[----:B------:R-:W1:Y:S01]  /*657f0*/  LDC R207, c[0x0][0x248] ;  /* 0x00009200ffcf7b82 */ /* 0x000e620000000800 */
[----:B--2---:R-:W-:Y:S01]  /*65800*/  IMAD.IADD R211, R209, 0x1, R0 ;  /* 0x00000001d1d37824 */ /* 0x004fe200078e0200 */
[----:B------:R2:W-:Y:S01]  /*65810*/  @P5 STG.E.U16 desc[UR4][R6.64], R192 ;  /* 0x000000c006005986 */ /* 0x0005e2000c101504 */
[----:B------:R-:W-:-:S03]  /*65820*/  VIADD R209, R3, 0x33 ;  /* 0x0000003303d17836 */ /* 0x000fc60000000000 */
[C---:B------:R-:W-:Y:S02]  /*65830*/  LEA R200, P2, R211.reuse, R2, 0x1 ;  /* 0x00000002d3c87211 */ /* 0x040fe400078408ff */
[----:B------:R-:W3:Y:S01]  /*65840*/  LDC R5, c[0x0][0x22c] ;  /* 0x00008b00ff057b82 */ /* 0x000ee20000000800 */
[----:B------:R-:W-:Y:S02]  /*65850*/  IMAD.IADD R203, R211, 0x1, R206 ;  /* 0x00000001d3cb7824 */ /* 0x000fe400078e02ce */
[----:B--2---:R-:W-:-:S05]  /*65860*/  VIADD R192, R3, 0x34 ;  /* 0x0000003403c07836 */ /* 0x004fca0000000000 */
[----:B------:R-:W2:Y:S01]  /*65870*/  LDC R0, c[0x0][0x248] ;  /* 0x00009200ff007b82 */ /* 0x000ea20000000800 */
[----:B0-----:R-:W-:Y:S02]  /*65880*/  ISETP.LT.AND P4, PT, R201, R202, !P0 ;  /* 0x000000cac900720c */ /* 0x001fe40004781270 */
[----:B------:R-:W-:Y:S02]  /*65890*/  LEA.HI.X.SX32 R201, R211, R4, 0x1, P2 ;  /* 0x00000004d3c97211 */ /* 0x000fe400010f0eff */
[----:B------:R-:W-:-:S03]  /*658a0*/  LEA R202, P2, R203, R2, 0x1 ;  /* 0x00000002cbca7211 */ /* 0x000fc600078408ff */
[----:B------:R-:W0:Y:S01]  /*658b0*/  LDC R208, c[0x0][0x22c] ;  /* 0x00008b00ffd07b82 */ /* 0x000e220000000800 */
[C---:B-1----:R-:W-:Y:S01]  /*658c0*/  IMAD.IADD R7, R203.reuse, 0x1, R207 ;  /* 0x00000001cb077824 */ /* 0x042fe200078e02cf */
[----:B------:R-:W-:Y:S01]  /*658d0*/  LEA.HI.X.SX32 R203, R203, R4, 0x1, P2 ;  /* 0x00000004cbcb7211 */ /* 0x000fe200010f0eff */
[----:B------:R2:W-:Y:S03]  /*658e0*/  @P3 STG.E.U16 desc[UR4][R200.64], R210 ;  /* 0x000000d2c8003986 */ /* 0x0005e6000c101504 */
[----:B------:R-:W-:Y:S01]  /*658f0*/  LEA R6, P3, R7, R2, 0x1 ;  /* 0x0000000207067211 */ /* 0x000fe200078608ff */
[----:B------:R1:W-:Y:S01]  /*65900*/  @P4 STG.E.U16 desc[UR4][R202.64], R193 ;  /* 0x000000c1ca004986 */ /* 0x0003e2000c101504 */
[----:B------:R-:W4:Y:S01]  /*65910*/  LDC R205, c[0x0][0x248] ;  /* 0x00009200ffcd7b82 */ /* 0x000f220000000800 */
[----:B---3--:R-:W-:-:S07]  /*65920*/  ISETP.LT.AND P2, PT, R192, R5, !P0 ;  /* 0x00000005c000720c */ /* 0x008fce0004741270 */
[----:B------:R-:W3:Y:S01]  /*65930*/  LDC R204, c[0x0][0x22c] ;  /* 0x00008b00ffcc7b82 */ /* 0x000ee20000000800 */
[C---:B--2---:R-:W-:Y:S01]  /*65940*/  IMAD.IADD R201, R7.reuse, 0x1, R0 ;  /* 0x0000000107c97824 */ /* 0x044fe200078e0200 */
[----:B------:R-:W-:-:S04]  /*65950*/  LEA.HI.X.SX32 R7, R7, R4, 0x1, P3 ;  /* 0x0000000407077211 */ /* 0x000fc800018f0eff */
[----:B------:R-:W-:Y:S02]  /*65960*/  LEA R200, P3, R201, R2, 0x1 ;  /* 0x00000002c9c87211 */ /* 0x000fe400078608ff */
[----:B------:R-:W2:Y:S01]  /*65970*/  LDC R206, c[0x0][0x22c] ;  /* 0x00008b00ffce7b82 */ /* 0x000ea20000000800 */
[----:B0-----:R-:W-:Y:S01]  /*65980*/  ISETP.LT.AND P5, PT, R209, R208, !P0 ;  /* 0x000000d0d100720c */ /* 0x001fe200047a1270 */
[----:B------:R-:W-:Y:S01]  /*65990*/  VIADD R209, R3, 0x35 ;  /* 0x0000003503d17836 */ /* 0x000fe20000000000 */
[----:B------:R-:W-:Y:S01]  /*659a0*/  PRMT R208, R193, 0x7632, R208 ;  /* 0x00007632c1d07816 */ /* 0x000fe200000000d0 */
[----:B-1----:R-:W-:-:S04]  /*659b0*/  VIADD R193, R3, 0x36 ;  /* 0x0000003603c17836 */ /* 0x002fc80000000000 */
[----:B------:R-:W0:Y:S01]  /*659c0*/  LDC R207, c[0x0][0x248] ;  /* 0x00009200ffcf7b82 */ /* 0x000e220000000800 */
[C---:B----4-:R-:W-:Y:S01]  /*659d0*/  IMAD.IADD R205, R201.reuse, 0x1, R205 ;  /* 0x00000001c9cd7824 */ /* 0x050fe200078e02cd */
[----:B------:R-:W-:-:S04]  /*659e0*/  LEA.HI.X.SX32 R201, R201, R4, 0x1, P3 ;  /* 0x00000004c9c97211 */ /* 0x000fc800018f0eff */
[----:B------:R-:W-:Y:S01]  /*659f0*/  LEA R192, P3, R205, R2, 0x1 ;  /* 0x00000002cdc07211 */ /* 0x000fe200078608ff */
[----:B------:R1:W-:Y:S01]  /*65a00*/  @P5 STG.E.U16 desc[UR4][R6.64], R208 ;  /* 0x000000d006005986 */ /* 0x0003e2000c101504 */
[----:B------:R-:W4:Y:S01]  /*65a10*/  LDC R5, c[0x0][0x248] ;  /* 0x00009200ff057b82 */ /* 0x000f220000000800 */
[----:B---3--:R-:W-:Y:S01]  /*65a20*/  ISETP.LT.AND P4, PT, R209, R204, !P0 ;  /* 0x000000ccd100720c */ /* 0x008fe20004781270 */
[----:B------:R-:W-:Y:S01]  /*65a30*/  VIADD R209, R3, 0x38 ;  /* 0x0000003803d17836 */ /* 0x000fe20000000000 */
[----:B------:R3:W-:Y:S05]  /*65a40*/  @P2 STG.E.U16 desc[UR4][R200.64], R194 ;  /* 0x000000c2c8002986 */ /* 0x0007ea000c101504 */
[----:B------:R-:W4:Y:S01]  /*65a50*/  LDC R0, c[0x0][0x22c] ;  /* 0x00008b00ff007b82 */ /* 0x000f220000000800 */
[----:B--2---:R-:W-:-:S02]  /*65a60*/  ISETP.LT.AND P2, PT, R193, R206, !P0 ;  /* 0x000000cec100720c */ /* 0x004fc40004741270 */
[----:B------:R-:W-:Y:S01]  /*65a70*/  LEA.HI.X.SX32 R193, R205, R4, 0x1, P3 ;  /* 0x00000004cdc17211 */ /* 0x000fe200018f0eff */
[----:B-1----:R-:W-:Y:S01]  /*65a80*/  VIADD R7, R3, 0x37 ;  /* 0x0000003703077836 */ /* 0x002fe20000000000 */
[----:B------:R-:W-:Y:S02]  /*65a90*/  PRMT R206, R194, 0x7632, R206 ;  /* 0x00007632c2ce7816 */ /* 0x000fe400000000ce */
[----:B---3--:R-:W-:Y:S01]  /*65aa0*/  PRMT R194, R195, 0x7632, R194 ;  /* 0x00007632c3c27816 */ /* 0x008fe200000000c2 */
[----:B------:R-:W1:Y:S01]  /*65ab0*/  LDC R202, c[0x0][0x22c] ;  /* 0x00008b00ffca7b82 */ /* 0x000e620000000800 */
[----:B0-----:R-:W-:Y:S01]  /*65ac0*/  IMAD.IADD R207, R205, 0x1, R207 ;  /* 0x00000001cdcf7824 */ /* 0x001fe200078e02cf */
[----:B------:R0:W-:Y:S04]  /*65ad0*/  @P4 STG.E.U16 desc[UR4][R192.64], R206 ;  /* 0x000000cec0004986 */ /* 0x0001e8000c101504 */
[----:B------:R-:W-:-:S02]  /*65ae0*/  LEA R6, P4, R207, R2, 0x1 ;  /* 0x00000002cf067211 */ /* 0x000fc400078808ff */
[----:B------:R-:W2:Y:S01]  /*65af0*/  LDC R203, c[0x0][0x248] ;  /* 0x00009200ffcb7b82 */ /* 0x000ea20000000800 */
[----:B----4-:R-:W-:Y:S01]  /*65b00*/  IMAD.IADD R201, R207, 0x1, R5 ;  /* 0x00000001cfc97824 */ /* 0x010fe200078e0205 */
[----:B0-----:R-:W-:-:S06]  /*65b10*/  PRMT R206, R185, 0x7632, R206 ;  /* 0x00007632b9ce7816 */ /* 0x001fcc00000000ce */
[----:B------:R-:W0:Y:S01]  /*65b20*/  LDC R205, c[0x0][0x248] ;  /* 0x00009200ffcd7b82 */ /* 0x000e220000000800 */
[----:B------:R-:W-:Y:S02]  /*65b30*/  ISETP.LT.AND P3, PT, R7, R0, !P0 ;  /* 0x000000000700720c */ /* 0x000fe40004761270 */
[----:B------:R-:W-:Y:S02]  /*65b40*/  LEA.HI.X.SX32 R7, R207, R4, 0x1, P4 ;  /* 0x00000004cf077211 */ /* 0x000fe400020f0eff */
[----:B------:R-:W-:-:S03]  /*65b50*/  LEA R200, P4, R201, R2, 0x1 ;  /* 0x00000002c9c87211 */ /* 0x000fc600078808ff */
[----:B------:R-:W3:Y:S01]  /*65b60*/  LDC R204, c[0x0][0x22c] ;  /* 0x00008b00ffcc7b82 */ /* 0x000ee20000000800 */
[----:B-1----:R-:W-:Y:S01]  /*65b70*/  ISETP.LT.AND P5, PT, R209, R202, !P0 ;  /* 0x000000cad100720c */ /* 0x002fe200047a1270 */
[----:B------:R-:W-:Y:S01]  /*65b80*/  VIADD R209, R3, 0x39 ;  /* 0x0000003903d17836 */ /* 0x000fe20000000000 */
[----:B------:R1:W-:Y:S05]  /*65b90*/  @P2 STG.E.U16 desc[UR4][R6.64], R195 ;  /* 0x000000c306002986 */ /* 0x0003ea000c101504 */
[----:B------:R-:W4:Y:S01]  /*65ba0*/  LDC R5, c[0x0][0x248] ;  /* 0x00009200ff057b82 */ /* 0x000f220000000800 */
[C---:B--2---:R-:W-:Y:S01]  /*65bb0*/  IMAD.IADD R193, R201.reuse, 0x1, R203 ;  /* 0x00000001c9c17824 */ /* 0x044fe200078e02cb */
[----:B------:R-:W-:-:S04]  /*65bc0*/  LEA.HI.X.SX32 R201, R201, R4, 0x1, P4 ;  /* 0x00000004c9c97211 */ /* 0x000fc800020f0eff */
[C---:B------:R-:W-:Y:S01]  /*65bd0*/  LEA R192, P2, R193.reuse, R2, 0x1 ;  /* 0x00000002c1c07211 */ /* 0x040fe200078408ff */
[----:B------:R2:W-:Y:S01]  /*65be0*/  @P3 STG.E.U16 desc[UR4][R200.64], R194 ;  /* 0x000000c2c8003986 */ /* 0x0005e2000c101504 */
[----:B------:R-:W4:Y:S01]  /*65bf0*/  LDC R0, c[0x0][0x22c] ;  /* 0x00008b00ff007b82 */ /* 0x000f220000000800 */
[C---:B0-----:R-:W-:Y:S01]  /*65c00*/  IMAD.IADD R207, R193.reuse, 0x1, R205 ;  /* 0x00000001c1cf7824 */ /* 0x041fe200078e02cd */
[----:B------:R-:W-:Y:S01]  /*65c10*/  LEA.HI.X.SX32 R193, R193, R4, 0x1, P2 ;  /* 0x00000004c1c17211 */ /* 0x000fe200010f0eff */
[----:B-1----:R-:W-:-:S03]  /*65c20*/  VIADD R7, R3, 0x3a ;  /* 0x0000003a03077836 */ /* 0x002fc60000000000 */
[----:B------:R-:W-:Y:S01]  /*65c30*/  LEA R6, P2, R207, R2, 0x1 ;  /* 0x00000002cf067211 */ /* 0x000fe200078408ff */
[----:B------:R0:W-:Y:S01]  /*65c40*/  @P5 STG.E.U16 desc[UR4][R192.64], R184 ;  /* 0x000000b8c0005986 */ /* 0x0001e2000c101504 */
[----:B------:R-:W1:Y:S01]  /*65c50*/  LDC R202, c[0x0][0x22c] ;  /* 0x00008b00ffca7b82 */ /* 0x000e620000000800 */
[----:B---3--:R-:W-:Y:S01]  /*65c60*/  ISETP.LT.AND P3, PT, R209, R204, !P0 ;  /* 0x000000ccd100720c */ /* 0x008fe20004761270 */
[----:B--2---:R-:W-:-:S06]  /*65c70*/  VIADD R201, R3, 0x3b ;  /* 0x0000003b03c97836 */ /* 0x004fcc0000000000 */
[----:B------:R-:W2:Y:S01]  /*65c80*/  LDC R203, c[0x0][0x248] ;  /* 0x00009200ffcb7b82 */ /* 0x000ea20000000800 */
[----:B----4-:R-:W-:Y:S01]  /*65c90*/  IMAD.IADD R195, R207, 0x1, R5 ;  /* 0x00000001cfc37824 */ /* 0x010fe200078e0205 */
[----:B0-----:R-:W-:Y:S01]  /*65ca0*/  PRMT R193, R184, 0x7632, R193 ;  /* 0x00007632b8c17816 */ /* 0x001fe200000000c1 */
[----:B------:R-:W-:-:S05]  /*65cb0*/  VIADD R184, R3, 0x3c ;  /* 0x0000003c03b87836 */ /* 0x000fca0000000000 */
[----:B------:R-:W0:Y:S01]  /*65cc0*/  LDC R205, c[0x0][0x22c] ;  /* 0x00008b00ffcd7b82 */ /* 0x000e220000000800 */
[----:B------:R-:W-:Y:S02]  /*65cd0*/  ISETP.LT.AND P4, PT, R7, R0, !P0 ;  /* 0x000000000700720c */ /* 0x000fe40004781270 */
[----:B------:R-:W-:Y:S02]  /*65ce0*/  LEA.HI.X.SX32 R7, R207, R4, 0x1, P2 ;  /* 0x00000004cf077211 */ /* 0x000fe400010f0eff */
[----:B------:R-:W-:-:S03]  /*65cf0*/  LEA R194, P2, R195, R2, 0x1 ;  /* 0x00000002c3c27211 */ /* 0x000fc600078408ff */
[----:B------:R-:W3:Y:S01]  /*65d00*/  LDC R204, c[0x0][0x248] ;  /* 0x00009200ffcc7b82 */ /* 0x000ee20000000800 */
[----:B-1----:R-:W-:Y:S01]  /*65d10*/  ISETP.LT.AND P5, PT, R201, R202, !P0 ;  /* 0x000000cac900720c */ /* 0x002fe200047a1270 */
[----:B------:R1:W-:Y:S06]  /*65d20*/  @P3 STG.E.U16 desc[UR4][R6.64], R193 ;  /* 0x000000c106003986 */ /* 0x0003ec000c101504 */
[----:B------:R-:W4:Y:S01]  /*65d30*/  LDC R5, c[0x0][0x248] ;  /* 0x00009200ff057b82 */ /* 0x000f220000000800 */
[C---:B--2---:R-:W-:Y:S01]  /*65d40*/  IMAD.IADD R203, R195.reuse, 0x1, R203 ;  /* 0x00000001c3cb7824 */ /* 0x044fe200078e02cb */
[----:B------:R-:W-:-:S04]  /*65d50*/  LEA.HI.X.SX32 R195, R195, R4, 0x1, P2 ;  /* 0x00000004c3c37211 */ /* 0x000fc800010f0eff */
[----:B------:R-:W-:Y:S01]  /*65d60*/  LEA R192, P3, R203, R2, 0x1 ;  /* 0x00000002cbc07211 */ /* 0x000fe200078608ff */
[----:B------:R2:W-:Y:S01]  /*65d70*/  @P4 STG.E.U16 desc[UR4][R194.64], R185 ;  /* 0x000000b9c2004986 */ /* 0x0005e2000c101504 */
[----:B------:R-:W4:Y:S01]  /*65d80*/  LDC R0, c[0x0][0x22c] ;  /* 0x00008b00ff007b82 */ /* 0x000f220000000800 */
[----:B0-----:R-:W-:Y:S01]  /*65d90*/  ISETP.LT.AND P2, PT, R184, R205, !P0 ;  /* 0x000000cdb800720c */ /* 0x001fe20004741270 */
[----:B------:R-:W-:Y:S01]  /*65da0*/  VIADD R205, R3, 0x3d ;  /* 0x0000003d03cd7836 */ /* 0x000fe20000000000 */
[----:B-1----:R-:W-:-:S05]  /*65db0*/  LEA.HI.X.SX32 R193, R203, R4, 0x1, P3 ;  /* 0x00000004cbc17211 */ /* 0x002fca00018f0eff */
[----:B------:R-:W0:Y:S01]  /*65dc0*/  LDC R202, c[0x0][0x248] ;  /* 0x00009200ffca7b82 */ /* 0x000e220000000800 */
[----:B---3--:R-:W-:Y:S01]  /*65dd0*/  IMAD.IADD R7, R203, 0x1, R204 ;  /* 0x00000001cb077824 */ /* 0x008fe200078e02cc */
[----:B------:R1:W-:Y:S01]  /*65de0*/  @P5 STG.E.U16 desc[UR4][R192.64], R206 ;  /* 0x000000cec0005986 */ /* 0x0003e2000c101504 */
[----:B--2---:R-:W-:-:S03]  /*65df0*/  VIADD R194, R3, 0x3e ;  /* 0x0000003e03c27836 */ /* 0x004fc60000000000 */
[C---:B------:R-:W-:Y:S02]  /*65e00*/  LEA R6, P3, R7.reuse, R2, 0x1 ;  /* 0x0000000207067211 */ /* 0x040fe400078608ff */
[----:B------:R-:W2:Y:S01]  /*65e10*/  LDC R201, c[0x0][0x22c] ;  /* 0x00008b00ffc97b82 */ /* 0x000ea20000000800 */
[C---:B----4-:R-:W-:Y:S01]  /*65e20*/  IMAD.IADD R5, R7.reuse, 0x1, R5 ;  /* 0x0000000107057824 */ /* 0x050fe200078e0205 */
[----:B------:R-:W-:-:S04]  /*65e30*/  LEA.HI.X.SX32 R7, R7, R4, 0x1, P3 ;  /* 0x0000000407077211 */ /* 0x000fc800018f0eff */
[----:B------:R-:W-:Y:S01]  /*65e40*/  LEA R184, P3, R5, R2, 0x1 ;  /* 0x0000000205b87211 */ /* 0x000fe200078608ff */
[----:B------:R3:W-:Y:S01]  /*65e50*/  @P2 STG.E.U16 desc[UR4][R6.64], R186 ;  /* 0x000000ba06002986 */ /* 0x0007e2000c101504 */
[----:B------:R-:W4:Y:S01]  /*65e60*/  LDC R200, c[0x0][0x248] ;  /* 0x00009200ffc87b82 */ /* 0x000f220000000800 */
[----:B------:R-:W-:Y:S02]  /*65e70*/  ISETP.LT.AND P4, PT, R205, R0, !P0 ;  /* 0x00000000cd00720c */ /* 0x000fe40004781270 */
[----:B------:R-:W-:Y:S02]  /*65e80*/  LEA.HI.X.SX32 R185, R5, R4, 0x1, P3 ;  /* 0x0000000405b97211 */ /* 0x000fe400018f0eff */
[----:B-1----:R-:W-:-:S03]  /*65e90*/  PRMT R193, R186, 0x7632, R193 ;  /* 0x00007632bac17816 */ /* 0x002fc600000000c1 */
[----:B------:R-:W1:Y:S01]  /*65ea0*/  LDC R0, c[0x0][0x248] ;  /* 0x00009200ff007b82 */ /* 0x000e620000000800 */
[----:B0-----:R-:W-:Y:S02]  /*65eb0*/  IMAD.IADD R195, R5, 0x1, R202 ;  /* 0x0000000105c37824 */ /* 0x001fe400078e02ca */
[C---:B------:R-:W-:Y:S02]  /*65ec0*/  VIADD R202, R3.reuse, 0x3f ;  /* 0x0000003f03ca7836 */ /* 0x040fe40000000000 */
[----:B---3--:R-:W-:Y:S01]  /*65ed0*/  VIADD R7, R3, 0x40 ;  /* 0x0000004003077836 */ /* 0x008fe20000000000 */
[----:B------:R0:W-:Y:S01]  /*65ee0*/  @P4 STG.E.U16 desc[UR4][R184.64], R193 ;  /* 0x000000c1b8004986 */ /* 0x0001e2000c101504 */
[----:B------:R-:W-:Y:S01]  /*65ef0*/  LEA R192, P4, R195, R2, 0x1 ;  /* 0x00000002c3c07211 */ /* 0x000fe200078808ff */
[----:B------:R-:W3:Y:S01]  /*65f00*/  LDC R203, c[0x0][0x22c] ;  /* 0x00008b00ffcb7b82 */ /* 0x000ee20000000800 */
[----:B--2---:R-:W-:Y:S01]  /*65f10*/  ISETP.LT.AND P2, PT, R194, R201, !P0 ;  /* 0x000000c9c200720c */ /* 0x004fe20004741270 */
[----:B------:R-:W-:-:S06]  /*65f20*/  VIADD R186, R3, 0x41 ;  /* 0x0000004103ba7836 */ /* 0x000fcc0000000000 */
[----:B------:R-:W2:Y:S01]  /*65f30*/  LDC R204, c[0x0][0x22c] ;  /* 0x00008b00ffcc7b82 */ /* 0x000ea20000000800 */
[C---:B----4-:R-:W-:Y:S01]  /*65f40*/  IMAD.IADD R5, R195.reuse, 0x1, R200 ;  /* 0x00000001c3057824 */ /* 0x050fe200078e02c8 */
[----:B0-----:R-:W-:-:S04]  /*65f50*/  LEA.HI.X.SX32 R193, R195, R4, 0x1, P4 ;  /* 0x00000004c3c17211 */ /* 0x001fc800020f0eff */
[C---:B------:R-:W-:Y:S01]  /*65f60*/  LEA R6, P4, R5.reuse, R2, 0x1 ;  /* 0x0000000205067211 */ /* 0x040fe200078808ff */
[----:B------:R-:W-:Y:S01]  /*65f70*/  @P2 STG.E.U16 desc[UR4][R192.64], R187 ;  /* 0x000000bbc0002986 */ /* 0x000fe2000c101504 */
[----:B------:R-:W0:Y:S01]  /*65f80*/  LDC R194, c[0x0][0x248] ;  /* 0x00009200ffc27b82 */ /* 0x000e220000000800 */
[----:B-1----:R-:W-:-:S05]  /*65f90*/  IMAD.IADD R185, R5, 0x1, R0 ;  /* 0x0000000105b97824 */ /* 0x002fca00078e0200 */
[----:B------:R-:W-:Y:S02]  /*65fa0*/  LEA R184, P2, R185, R2, 0x1 ;  /* 0x00000002b9b87211 */ /* 0x000fe400078408ff */
[----:B------:R-:W1:Y:S01]  /*65fb0*/  LDC R195, c[0x0][0x22c] ;  /* 0x00008b00ffc37b82 */ /* 0x000e620000000800 */
[----:B---3--:R-:W-:Y:S02]  /*65fc0*/  ISETP.LT.AND P3, PT, R202, R203, !P0 ;  /* 0x000000cbca00720c */ /* 0x008fe40004761270 */
[----:B------:R-:W-:-:S05]  /*65fd0*/  PRMT R203, R187, 0x7632, R203 ;  /* 0x00007632bbcb7816 */ /* 0x000fca00000000cb */
[----:B------:R-:W3:Y:S01]  /*65fe0*/  LDC R201, c[0x0][0x22c] ;  /* 0x00008b00ffc97b82 */ /* 0x000ee20000000800 */
[----:B--2---:R-:W-:Y:S02]  /*65ff0*/  ISETP.LT.AND P5, PT, R7, R204, !P0 ;  /* 0x000000cc0700720c */ /* 0x004fe400047a1270 */
[----:B------:R-:W-:-:S05]  /*66000*/  LEA.HI.X.SX32 R7, R5, R4, 0x1, P4 ;  /* 0x0000000405077211 */ /* 0x000fca00020f0eff */
[----:B------:R-:W2:Y:S01]  /*66010*/  LDC R200, c[0x0][0x248] ;  /* 0x00009200ffc87b82 */ /* 0x000ea20000000800 */
[----:B0-----:R-:W-:Y:S01]  /*66020*/  IMAD.IADD R5, R185, 0x1, R194 ;  /* 0x00000001b9057824 */ /* 0x001fe200078e02c2 */
[----:B------:R-:W-:Y:S01]  /*66030*/  @P3 STG.E.U16 desc[UR4][R6.64], R203 ;  /* 0x000000cb06003986 */ /* 0x000fe2000c101504 */
[----:B------:R-:W-:Y:S01]  /*66040*/  VIADD R194, R3, 0x42 ;  /* 0x0000004203c27836 */ /* 0x000fe20000000000 */
[----:B------:R-:W-:-:S04]  /*66050*/  LEA.HI.X.SX32 R185, R185, R4, 0x1, P2 ;  /* 0x00000004b9b97211 */ /* 0x000fc800010f0eff */
[----:B------:R-:W0:Y:S01]  /*66060*/  LDC R0, c[0x0][0x248] ;  /* 0x00009200ff007b82 */ /* 0x000e220000000800 */
[----:B-1----:R-:W-:Y:S01]  /*66070*/  ISETP.LT.AND P4, PT, R194, R195, !P0 ;  /* 0x000000c3c200720c */ /* 0x002fe20004781270 */
[----:B------:R1:W-:Y:S06]  /*66080*/  @P5 STG.E.U16 desc[UR4][R184.64], R176 ;  /* 0x000000b0b8005986 */ /* 0x0003ec000c101504 */
[----:B------:R-:W4:Y:S01]  /*66090*/  LDC R202, c[0x0][0x22c] ;  /* 0x00008b00ffca7b82 */ /* 0x000f220000000800 */
[----:B---3--:R-:W-:Y:S01]  /*660a0*/  ISETP.LT.AND P3, PT, R186, R201, !P0 ;  /* 0x000000c9ba00720c */ /* 0x008fe20004761270 */
[----:B------:R-:W-:Y:S01]  /*660b0*/  VIADD R201, R3, 0x43 ;  /* 0x0000004303c97836 */ /* 0x000fe20000000000 */
[----:B------:R-:W-:-:S02]  /*660c0*/  LEA R186, P2, R5, R2, 0x1 ;  /* 0x0000000205ba7211 */ /* 0x000fc400078408ff */
[----:B-1----:R-:W-:Y:S01]  /*660d0*/  PRMT R185, R176, 0x7632, R185 ;  /* 0x00007632b0b97816 */ /* 0x002fe200000000b9 */
[----:B------:R-:W-:Y:S02]  /*660e0*/  VIADD R176, R3, 0x44 ;  /* 0x0000004403b07836 */ /* 0x000fe40000000000 */
[----:B------:R-:W1:Y:S01]  /*660f0*/  LDC R192, c[0x0][0x248] ;  /* 0x00009200ffc07b82 */ /* 0x000e620000000800 */
[C---:B--2---:R-:W-:Y:S01]  /*66100*/  IMAD.IADD R7, R5.reuse, 0x1, R200 ;  /* 0x0000000105077824 */ /* 0x044fe200078e02c8 */
[----:B------:R-:W-:-:S04]  /*66110*/  LEA.HI.X.SX32 R187, R5, R4, 0x1, P2 ;  /* 0x0000000405bb7211 */ /* 0x000fc800010f0eff */
[C---:B------:R-:W-:Y:S01]  /*66120*/  LEA R6, P2, R7.reuse, R2, 0x1 ;  /* 0x0000000207067211 */ /* 0x040fe200078408ff */
[----:B------:R2:W-:Y:S01]  /*66130*/  @P3 STG.E.U16 desc[UR4][R186.64], R185 ;  /* 0x000000b9ba003986 */ /* 0x0005e2000c101504 */
[----:B------:R-:W3:Y:S01]  /*66140*/  LDC R193, c[0x0][0x22c] ;  /* 0x00008b00ffc17b82 */ /* 0x000ee20000000800 */
[C---:B0-----:R-:W-:Y:S01]  /*66150*/  IMAD.IADD R5, R7.reuse, 0x1, R0 ;  /* 0x0000000107057824 */ /* 0x041fe200078e0200 */
[----:B------:R-:W-:-:S04]  /*66160*/  LEA.HI.X.SX32 R7, R7, R4, 0x1, P2 ;  /* 0x0000000407077211 */ /* 0x000fc800010f0eff */
[----:B------:R-:W-:Y:S01]  /*66170*/  LEA R184, P3, R5, R2, 0x1 ;  /* 0x0000000205b87211 */ /* 0x000fe200078608ff */
[----:B------:R0:W-:Y:S01]  /*66180*/  @P4 STG.E.U16 desc[UR4][R6.64], R177 ;  /* 0x000000b106004986 */ /* 0x0001e2000c101504 */
[----:B------:R-:W3:Y:S01]  /*66190*/  LDC R194, c[0x0][0x248] ;  /* 0x00009200ffc27b82 */ /* 0x000ee20000000800 */
[----:B----4-:R-:W-:Y:S02]  /*661a0*/  ISETP.LT.AND P5, PT, R201, R202, !P0 ;  /* 0x000000cac900720c */ /* 0x010fe400047a1270 */
[----:B--2---:R-:W-:Y:S02]  /*661b0*/  LEA.HI.X.SX32 R185, R5, R4, 0x1, P3 ;  /* 0x0000000405b97211 */ /* 0x004fe400018f0eff */
[----:B------:R-:W-:-:S03]  /*661c0*/  PRMT R201, R177, 0x7632, R201 ;  /* 0x00007632b1c97816 */ /* 0x000fc600000000c9 */
[----:B------:R-:W2:Y:S01]  /*661d0*/  LDC R200, c[0x0][0x22c] ;  /* 0x00008b00ffc87b82 */ /* 0x000ea20000000800 */
[----:B-1----:R-:W-:Y:S02]  /*661e0*/  IMAD.IADD R187, R5, 0x1, R192 ;  /* 0x0000000105bb7824 */ /* 0x002fe400078e02c0 */
[C---:B0-----:R-:W-:Y:S02]  /*661f0*/  VIADD R7, R3.reuse, 0x46 ;  /* 0x0000004603077836 */ /* 0x041fe40000000000 */
[----:B------:R-:W-:Y:S01]  /*66200*/  VIADD R6, R3, 0x47 ;  /* 0x0000004703067836 */ /* 0x000fe20000000000 */
[----:B------:R-:W-:Y:S01]  /*66210*/  LEA R186, P3, R187, R2, 0x1 ;  /* 0x00000002bbba7211 */ /* 0x000fe200078608ff */
[----:B------:R0:W-:Y:S01]  /*66220*/  @P5 STG.E.U16 desc[UR4][R184.64], R201 ;  /* 0x000000c9b8005986 */ /* 0x0001e2000c101504 */
[----:B------:R-:W1:Y:S01]  /*66230*/  LDC R0, c[0x0][0x248] ;  /* 0x00009200ff007b82 */ /* 0x000e620000000800 */
[----:B---3--:R-:W-:Y:S01]  /*66240*/  ISETP.LT.AND P2, PT, R176, R193, !P0 ;  /* 0x000000c1b000720c */ /* 0x008fe20004741270 */
[----:B------:R-:W-:-:S06]  /*66250*/  VIADD R176, R3, 0x45 ;  /* 0x0000004503b07836 */ /* 0x000fcc0000000000 */
[----:B------:R-:W3:Y:S01]  /*66260*/  LDC R195, c[0x0][0x22c] ;  /* 0x00008b00ffc37b82 */ /* 0x000ee20000000800 */
[C---:B------:R-:W-:Y:S01]  /*66270*/  IMAD.IADD R5, R187.reuse, 0x1, R194 ;  /* 0x00000001bb057824 */ /* 0x040fe200078e02c2 */
[----:B------:R-:W-:Y:S02]  /*66280*/  LEA.HI.X.SX32 R187, R187, R4, 0x1, P3 ;  /* 0x00000004bbbb7211 */ /* 0x000fe400018f0eff */
[----:B0-----:R-:W-:Y:S02]  /*66290*/  PRMT R185, R178, 0x7632, R185 ;  /* 0x00007632b2b97816 */ /* 0x001fe400000000b9 */
[----:B------:R-:W-:Y:S01]  /*662a0*/  PRMT R201, R179, 0x7632, R201 ;  /* 0x00007632b3c97816 */ /* 0x000fe200000000c9 */
[----:B------:R0:W-:Y:S01]  /*662b0*/  @P2 STG.E.U16 desc[UR4][R186.64], R178 ;  /* 0x000000b2ba002986 */ /* 0x0001e2000c101504 */
[----:B------:R-:W4:Y:S01]  /*662c0*/  LDC R192, c[0x0][0x248] ;  /* 0x00009200ffc07b82 */ /* 0x000f220000000800 */
[----:B--2---:R-:W-:-:S07]  /*662d0*/  ISETP.LT.AND P2, PT, R7, R200, !P0 ;  /* 0x000000c80700720c */ /* 0x004fce0004741270 */
[----:B------:R-:W2:Y:S01]  /*662e0*/  LDC R193, c[0x0][0x22c] ;  /* 0x00008b00ffc17b82 */ /* 0x000ea20000000800 */
[----:B-1----:R-:W-:Y:S02]  /*662f0*/  IMAD.IADD R7, R5, 0x1, R0 ;  /* 0x0000000105077824 */ /* 0x002fe400078e0200 */
[----:B0-----:R-:W-:-:S05]  /*66300*/  VIADD R178, R3, 0x48 ;  /* 0x0000004803b27836 */ /* 0x001fca0000000000 */
[----:B------:R-:W0:Y:S01]  /*66310*/  LDC R194, c[0x0][0x248] ;  /* 0x00009200ffc27b82 */ /* 0x000e220000000800 */
[----:B---3--:R-:W-:Y:S02]  /*66320*/  ISETP.LT.AND P4, PT, R176, R195, !P0 ;  /* 0x000000c3b000720c */ /* 0x008fe40004781270 */
[----:B------:R-:W-:-:S04]  /*66330*/  LEA R176, P3, R5, R2, 0x1 ;  /* 0x0000000205b07211 */ /* 0x000fc800078608ff */
[----:B------:R-:W-:Y:S01]  /*66340*/  LEA.HI.X.SX32 R177, R5, R4, 0x1, P3 ;  /* 0x0000000405b17211 */ /* 0x000fe200018f0eff */
[----:B------:R-:W1:Y:S01]  /*66350*/  LDC R0, c[0x0][0x248] ;  /* 0x00009200ff007b82 */ /* 0x000e620000000800 */
[----:B----4-:R-:W-:-:S05]  /*66360*/  IMAD.IADD R5, R7, 0x1, R192 ;  /* 0x0000000107057824 */ /* 0x010fca00078e02c0 */
[----:B------:R3:W-:Y:S01]  /*66370*/  @P4 STG.E.U16 desc[UR4][R176.64], R185 ;  /* 0x000000b9b0004986 */ /* 0x0007e2000c101504 */
[----:B------:R-:W-:Y:S01]  /*66380*/  LEA R184, P4, R7, R2, 0x1 ;  /* 0x0000000207b87211 */ /* 0x000fe200078808ff */
[----:B------:R-:W4:Y:S01]  /*66390*/  LDC R195, c[0x0][0x22c] ;  /* 0x00008b00ffc37b82 */ /* 0x000f220000000800 */
[----:B--2---:R-:W-:-:S07]  /*663a0*/  ISETP.LT.AND P3, PT, R6, R193, !P0 ;  /* 0x000000c10600720c */ /* 0x004fce0004761270 */
[----:B------:R-:W2:Y:S01]  /*663b0*/  LDC R200, c[0x0][0x22c] ;  /* 0x00008b00ffc87b82 */ /* 0x000ea20000000800 */
[----:B---3--:R-:W-:Y:S01]  /*663c0*/  LEA.HI.X.SX32 R185, R7, R4, 0x1, P4 ;  /* 0x0000000407b97211 */ /* 0x008fe200020f0eff */
[C---:B0-----:R-:W-:Y:S01]  /*663d0*/  IMAD.IADD R177, R5.reuse, 0x1, R194 ;  /* 0x0000000105b17824 */ /* 0x041fe200078e02c2 */
[----:B------:R-:W-:-:S03]  /*663e0*/  LEA R6, P4, R5, R2, 0x1 ;  /* 0x0000000205067211 */ /* 0x000fc600078808ff */
[----:B------:R0:W-:Y:S02]  /*663f0*/  @P2 STG.E.U16 desc[UR4][R184.64], R179 ;  /* 0x000000b3b8002986 */ /* 0x0001e4000c101504 */
[----:B------:R-:W3:Y:S01]  /*66400*/  LDC R187, c[0x0][0x22c] ;  /* 0x00008b00ffbb7b82 */ /* 0x000ee20000000800 */
[----:B------:R-:W-:Y:S01]  /*66410*/  LEA.HI.X.SX32 R7, R5, R4, 0x1, P4 ;  /* 0x0000000405077211 */ /* 0x000fe200020f0eff */
[C---:B-1----:R-:W-:Y:S01]  /*66420*/  IMAD.IADD R5, R177.reuse, 0x1, R0 ;  /* 0x00000001b1057824 */ /* 0x042fe200078e0200 */
[----:B------:R-:W-:-:S03]  /*66430*/  LEA R176, P2, R177, R2, 0x1 ;  /* 0x00000002b1b07211 */ /* 0x000fc600078408ff */
[----:B------:R1:W-:Y:S01]  /*66440*/  @P3 STG.E.U16 desc[UR4][R6.64], R201 ;  /* 0x000000c906003986 */ /* 0x0003e2000c101504 */
[----:B------:R-:W-:Y:S01]  /*66450*/  LEA.HI.X.SX32 R177, R177, R4, 0x1, P2 ;  /* 0x00000004b1b17211 */ /* 0x000fe200010f0eff */
[----:B------:R-:W1:Y:S01]  /*66460*/  LDC R186, c[0x0][0x248] ;  /* 0x00009200ffba7b82 */ /* 0x000e620000000800 */
[----:B----4-:R-:W-:Y:S01]  /*66470*/  ISETP.LT.AND P5, PT, R178, R195, !P0 ;  /* 0x000000c3b200720c */ /* 0x010fe200047a1270 */
[----:B------:R-:W-:Y:S01]  /*66480*/  VIADD R195, R3, 0x49 ;  /* 0x0000004903c37836 */ /* 0x000fe20000000000 */
[----:B------:R-:W-:Y:S01]  /*66490*/  LEA R178, P2, R5, R2, 0x1 ;  /* 0x0000000205b27211 */ /* 0x000fe200078408ff */
[----:B0-----:R-:W-:-:S03]  /*664a0*/  VIADD R184, R3, 0x4a ;  /* 0x0000004a03b87836 */ /* 0x001fc60000000000 */
[----:B------:R-:W-:Y:S01]  /*664b0*/  LEA.HI.X.SX32 R179, R5, R4, 0x1, P2 ;  /* 0x0000000405b37211 */ /* 0x000fe200010f0eff */
[----:B------:R-:W0:Y:S01]  /*664c0*/  LDC R192, c[0x0][0x248] ;  /* 0x00009200ffc07b82 */ /* 0x000e220000000800 */
[----:B--2---:R-:W-:-:S05]  /*664d0*/  ISETP.LT.AND P3, PT, R195, R200, !P0 ;  /* 0x000000c8c300720c */ /* 0x004fca0004761270 */
[----:B------:R2:W-:Y:S02]  /*664e0*/  @P5 STG.E.U16 desc[UR4][R176.64], R168 ;  /* 0x000000a8b0005986 */ /* 0x0005e4000c101504 */
[----:B------:R-:W4:Y:S01]  /*664f0*/  LDC R193, c[0x0][0x22c] ;  /* 0x00008b00ffc17b82 */ /* 0x000f220000000800 */
[----:B---3--:R-:W-:-:S07]  /*66500*/  ISETP.LT.AND P4, PT, R184, R187, !P0 ;  /* 0x000000bbb800720c */ /* 0x008fce0004781270 */
[----:B------:R-:W3:Y:S01]  /*66510*/  LDC R0, c[0x0][0x248] ;  /* 0x00009200ff007b82 */ /* 0x000ee20000000800 */
[----:B-1----:R-:W-:Y:S01]  /*66520*/  IMAD.IADD R7, R5, 0x1, R186 ;  /* 0x0000000105077824 */ /* 0x002fe200078e02ba */
[----:B--2---:R-:W-:Y:S01]  /*66530*/  PRMT R177, R168, 0x7632, R177 ;  /* 0x00007632a8b17816 */ /* 0x004fe200000000b1 */
[C---:B------:R-:W-:Y:S02]  /*66540*/  VIADD R186, R3.reuse, 0x4b ;  /* 0x0000004b03ba7836 */ /* 0x040fe40000000000 */
[----:B------:R-:W-:Y:S01]  /*66550*/  VIADD R168, R3, 0x4c ;  /* 0x0000004c03a87836 */ /* 0x000fe20000000000 */
[C---:B------:R-:W-:Y:S01]  /*66560*/  LEA R6, P2, R7.reuse, R2, 0x1 ;  /* 0x0000000207067211 */ /* 0x040fe200078408ff */
[----:B------:R1:W-:Y:S01]  /*66570*/  @P3 STG.E.U16 desc[UR4][R178.64], R177 ;  /* 0x000000b1b2003986 */ /* 0x0003e2000c101504 */
[----:B------:R-:W2:Y:S01]  /*66580*/  LDC R185, c[0x0][0x22c] ;  /* 0x00008b00ffb97b82 */ /* 0x000ea20000000800 */
[C---:B0-----:R-:W-:Y:S01]  /*66590*/  IMAD.IADD R5, R7.reuse, 0x1, R192 ;  /* 0x0000000107057824 */ /* 0x041fe200078e02c0 */
[----:B------:R-:W-:-:S04]  /*665a0*/  LEA.HI.X.SX32 R7, R7, R4, 0x1, P2 ;  /* 0x0000000407077211 */ /* 0x000fc800010f0eff */
[C---:B------:R-:W-:Y:S01]  /*665b0*/  LEA R176, P3, R5.reuse, R2, 0x1 ;  /* 0x0000000205b07211 */ /* 0x040fe200078608ff */
[----:B------:R0:W-:Y:S01]  /*665c0*/  @P4 STG.E.U16 desc[UR4][R6.64], R169 ;  /* 0x000000a906004986 */ /* 0x0001e2000c101504 */
[----:B------:R-:W2:Y:S01]  /*665d0*/  LDC R184, c[0x0][0x248] ;  /* 0x00009200ffb87b82 */ /* 0x000ea20000000800 */
[----:B----4-:R-:W-:Y:S02]  /*665e0*/  ISETP.LT.AND P5, PT, R186, R193, !P0 ;  /* 0x000000c1ba00720c */ /* 0x010fe400047a1270 */
[----:B-1----:R-:W-:Y:S02]  /*665f0*/  LEA.HI.X.SX32 R177, R5, R4, 0x1, P3 ;  /* 0x0000000405b17211 */ /* 0x002fe400018f0eff */
[----:B------:R-:W-:-:S03]  /*66600*/  PRMT R193, R169, 0x7632, R193 ;  /* 0x00007632a9c17816 */ /* 0x000fc600000000c1 */
[----:B------:R-:W1:Y:S01]  /*66610*/  LDC R187, c[0x0][0x22c] ;  /* 0x00008b00ffbb7b82 */ /* 0x000e620000000800 */
[----:B---3--:R-:W-:Y:S02]  /*66620*/  IMAD.IADD R179, R5, 0x1, R0 ;  /* 0x0000000105b37824 */ /* 0x008fe400078e0200 */
[C---:B0-----:R-:W-:Y:S02]  /*66630*/  VIADD R7, R3.reuse, 0x4e ;  /* 0x0000004e03077836 */ /* 0x041fe40000000000 */
[----:B------:R-:W-:Y:S01]  /*66640*/  VIADD R6, R3, 0x4f ;  /* 0x0000004f03067836 */ /* 0x000fe20000000000 */
[----:B------:R-:W-:Y:S01]  /*66650*/  LEA R178, P3, R179, R2, 0x1 ;  /* 0x00000002b3b27211 */ /* 0x000fe200078608ff */
[----:B------:R0:W-:Y:S01]  /*66660*/  @P5 STG.E.U16 desc[UR4][R176.64], R193 ;  /* 0x000000c1b0005986 */ /* 0x0001e2000c101504 */
[----:B------:R-:W3:Y:S01]  /*66670*/  LDC R192, c[0x0][0x22c] ;  /* 0x00008b00ffc07b82 */ /* 0x000ee20000000800 */
[----:B--2---:R-:W-:Y:S01]  /*66680*/  ISETP.LT.AND P2, PT, R168, R185, !P0 ;  /* 0x000000b9a800720c */ /* 0x004fe20004741270 */
[----:B------:R-:W-:-:S06]  /*66690*/  VIADD R168, R3, 0x4d ;  /* 0x0000004d03a87836 */ /* 0x000fcc0000000000 */
[----:B------:R-:W2:Y:S01]  /*666a0*/  LDC R186, c[0x0][0x248] ;  /* 0x00009200ffba7b82 */ /* 0x000ea20000000800 */
[C---:B------:R-:W-:Y:S01]  /*666b0*/  IMAD.IADD R5, R179.reuse, 0x1, R184 ;  /* 0x00000001b3057824 */ /* 0x040fe200078e02b8 */
[----:B------:R-:W-:Y:S02]  /*666c0*/  LEA.HI.X.SX32 R179, R179, R4, 0x1, P3 ;  /* 0x00000004b3b37211 */ /* 0x000fe400018f0eff */
[----:B0-----:R-:W-:-:S03]  /*666d0*/  PRMT R177, R170, 0x7632, R177 ;  /* 0x00007632aab17816 */ /* 0x001fc600000000b1 */
[----:B------:R0:W-:Y:S01]  /*666e0*/  @P2 STG.E.U16 desc[UR4][R178.64], R170 ;  /* 0x000000aab2002986 */ /* 0x0001e2000c101504 */
[----:B------:R-:W4:Y:S01]  /*666f0*/  LDC R0, c[0x0][0x248] ;  /* 0x00009200ff007b82 */ /* 0x000f220000000800 */
[----:B-1----:R-:W-:Y:S02]  /*66700*/  ISETP.LT.AND P4, PT, R168, R187, !P0 ;  /* 0x000000bba800720c */ /* 0x002fe40004781270 */
[----:B------:R-:W-:-:S04]  /*66710*/  LEA R168, P3, R5, R2, 0x1 ;  /* 0x0000000205a87211 */ /* 0x000fc800078608ff */
[----:B------:R-:W-:Y:S01]  /*66720*/  LEA.HI.X.SX32 R169, R5, R4, 0x1, P3 ;  /* 0x0000000405a97211 */ /* 0x000fe200018f0eff */
[----:B------:R-:W1:Y:S01]  /*66730*/  LDC R185, c[0x0][0x22c] ;  /* 0x00008b00ffb97b82 */ /* 0x000e620000000800 */
[----:B---3--:R-:W-:Y:S01]  /*66740*/  ISETP.LT.AND P2, PT, R7, R192, !P0 ;  /* 0x000000c00700720c */ /* 0x008fe20004741270 */
[----:B0-----:R-:W-:-:S04]  /*66750*/  VIADD R170, R3, 0x50 ;  /* 0x0000005003aa7836 */ /* 0x001fc80000000000 */
[----:B------:R0:W-:Y:S02]  /*66760*/  @P4 STG.E.U16 desc[UR4][R168.64], R177 ;  /* 0x000000b1a8004986 */ /* 0x0001e4000c101504 */
[----:B------:R-:W3:Y:S01]  /*66770*/  LDC R184, c[0x0][0x248] ;  /* 0x00009200ffb87b82 */ /* 0x000ee20000000800 */
[----:B--2---:R-:W-:-:S05]  /*66780*/  IMAD.IADD R7, R5, 0x1, R186 ;  /* 0x0000000105077824 */ /* 0x004fca00078e02ba */
[C---:B------:R-:W-:Y:S02]  /*66790*/  LEA R176, P4, R7.reuse, R2, 0x1 ;  /* 0x0000000207b07211 */ /* 0x040fe400078808ff */
[----:B------:R-:W2:Y:S01]  /*667a0*/  LDC R186, c[0x0][0x248] ;  /* 0x00009200ffba7b82 */ /* 0x000ea20000000800 */
[C---:B----4-:R-:W-:Y:S01]  /*667b0*/  IMAD.IADD R5, R7.reuse, 0x1, R0 ;  /* 0x0000000107057824 */ /* 0x050fe200078e0200 */
[----:B0-----:R-:W-:Y:S02]  /*667c0*/  LEA.HI.X.SX32 R177, R7, R4, 0x1, P4 ;  /* 0x0000000407b17211 */ /* 0x001fe400020f0eff */
[----:B------:R-:W-:-:S03]  /*667d0*/  PRMT R169, R171, 0x7632, R169 ;  /* 0x00007632aba97816 */ /* 0x000fc600000000a9 */
[----:B------:R-:W-:Y:S01]  /*667e0*/  @P2 STG.E.U16 desc[UR4][R176.64], R171 ;  /* 0x000000abb0002986 */ /* 0x000fe2000c101504 */
[----:B------:R-:W0:Y:S01]  /*667f0*/  LDC R192, c[0x0][0x22c] ;  /* 0x00008b00ffc07b82 */ /* 0x000e220000000800 */
[----:B-1----:R-:W-:Y:S02]  /*66800*/  ISETP.LT.AND P3, PT, R6, R185, !P0 ;  /* 0x000000b90600720c */ /* 0x002fe40004761270 */
[----:B------:R-:W-:-:S04]  /*66810*/  LEA R6, P4, R5, R2, 0x1 ;  /* 0x0000000205067211 */ /* 0x000fc800078808ff */
[C---:B------:R-:W-:Y:S01]  /*66820*/  LEA.HI.X.SX32 R7, R5.reuse, R4, 0x1, P4 ;  /* 0x0000000405077211 */ /* 0x040fe200020f0eff */
[----:B------:R-:W1:Y:S01]  /*66830*/  LDC R187, c[0x0][0x22c] ;  /* 0x00008b00ffbb7b82 */ /* 0x000e620000000800 */
[----:B---3--:R-:W-:Y:S02]  /*66840*/  IMAD.IADD R179, R5, 0x1, R184 ;  /* 0x0000000105b37824 */ /* 0x008fe400078e02b8 */
[----:B------:R-:W-:-:S03]  /*66850*/  VIADD R5, R3, 0x51 ;  /* 0x0000005103057836 */ /* 0x000fc60000000000 */
[----:B------:R-:W-:Y:S01]  /*66860*/  LEA R168, P2, R179, R2, 0x1 ;  /* 0x00000002b3a87211 */ /* 0x000fe200078408ff */
[----:B------:R3:W-:Y:S01]  /*66870*/  @P3 STG.E.U16 desc[UR4][R6.64], R169 ;  /* 0x000000a906003986 */ /* 0x0007e2000c101504 */
[----:B------:R-:W4:Y:S08]  /*66880*/  LDC R0, c[0x0][0x248] ;  /* 0x00009200ff007b82 */ /* 0x000f300000000800 */
[----:B------:R-:W4:Y:S01]  /*66890*/  LDC R185, c[0x0][0x22c] ;  /* 0x00008b00ffb97b82 */ /* 0x000f220000000800 */
[----:B0-----:R-:W-:-:S02]  /*668a0*/  ISETP.LT.AND P4, PT, R5, R192, !P0 ;  /* 0x000000c00500720c */ /* 0x001fc40004781270 */
[C---:B---3--:R-:W-:Y:S01]  /*668b0*/  LEA.HI.X.SX32 R169, R179.reuse, R4, 0x1, P2 ;  /* 0x00000004b3a97211 */ /* 0x048fe200010f0eff */
[----:B--2---:R-:W-:Y:S01]  /*668c0*/  IMAD.IADD R179, R179, 0x1, R186 ;  /* 0x00000001b3b37824 */ /* 0x004fe200078e02ba */
[----:B------:R-:W-:Y:S01]  /*668d0*/  PRMT R7, R160, 0x7632, R7 ;  /* 0x00007632a0077816 */ /* 0x000fe20000000007 */
[----:B------:R-:W-:Y:S02]  /*668e0*/  VIADD R186, R3, 0x52 ;  /* 0x0000005203ba7836 */ /* 0x000fe40000000000 */
[----:B------:R-:W0:Y:S01]  /*668f0*/  LDC R178, c[0x0][0x248] ;  /* 0x00009200ffb27b82 */ /* 0x000e220000000800 */
[----:B-1----:R-:W-:Y:S02]  /*66900*/  ISETP.LT.AND P5, PT, R170, R187, !P0 ;  /* 0x000000bbaa00720c */ /* 0x002fe400047a1270 */
[----:B------:R-:W-:-:S04]  /*66910*/  LEA R170, P3, R179, R2, 0x1 ;  /* 0x00000002b3aa7211 */ /* 0x000fc800078608ff */
[C---:B------:R-:W-:Y:S01]  /*66920*/  LEA.HI.X.SX32 R171, R179.reuse, R4, 0x1, P3 ;  /* 0x00000004b3ab7211 */ /* 0x040fe200018f0eff */
[----:B------:R-:W1:Y:S01]  /*66930*/  LDC R184, c[0x0][0x22c] ;  /* 0x00008b00ffb87b82 */ /* 0x000e620000000800 */
[----:B----4-:R-:W-:-:S05]  /*66940*/  IMAD.IADD R5, R179, 0x1, R0 ;  /* 0x00000001b3057824 */ /* 0x010fca00078e0200 */
[----:B------:R0:W-:Y:S01]  /*66950*/  @P5 STG.E.U16 desc[UR4][R168.64], R160 ;  /* 0x000000a0a8005986 */ /* 0x0001e2000c101504 */
[----:B------:R-:W-:Y:S01]  /*66960*/  LEA R6, P3, R5, R2, 0x1 ;  /* 0x0000000205067211 */ /* 0x000fe200078608ff */
[----:B------:R-:W2:Y:S01]  /*66970*/  LDC R176, c[0x0][0x248] ;  /* 0x00009200ffb07b82 */ /* 0x000ea20000000800 */
[----:B------:R-:W-:Y:S01]  /*66980*/  ISETP.LT.AND P2, PT, R186, R185, !P0 ;  /* 0x000000b9ba00720c */ /* 0x000fe20004741270 */
[----:B------:R-:W-:Y:S01]  /*66990*/  VIADD R185, R3, 0x53 ;  /* 0x0000005303b97836 */ /* 0x000fe20000000000 */
[----:B------:R3:W-:Y:S01]  /*669a0*/  @P4 STG.E.U16 desc[UR4][R170.64], R7 ;  /* 0x00000007aa004986 */ /* 0x0007e2000c101504 */
[----:B------:R-:W-:-:S04]  /*669b0*/  PRMT R186, R163, 0x7632, R186 ;  /* 0x00007632a3ba7816 */ /* 0x000fc800000000ba */
[----:B------:R-:W4:Y:S01]  /*669c0*/  LDC R177, c[0x0][0x22c] ;  /* 0x00008b00ffb17b82 */ /* 0x000f220000000800 */
[C---:B0-----:R-:W-:Y:S01]  /*669d0*/  IMAD.IADD R169, R5.reuse, 0x1, R178 ;  /* 0x0000000105a97824 */ /* 0x041fe200078e02b2 */
[----:B---3--:R-:W-:-:S06]  /*669e0*/  LEA.HI.X.SX32 R7, R5, R4, 0x1, P3 ;  /* 0x0000000405077211 */ /* 0x008fcc00018f0eff */
[----:B------:R-:W0:Y:S01]  /*669f0*/  LDC R0, c[0x0][0x248] ;  /* 0x00009200ff007b82 */ /* 0x000e220000000800 */
[----:B-1----:R-:W-:Y:S01]  /*66a00*/  ISETP.LT.AND P4, PT, R185, R184, !P0 ;  /* 0x000000b8b900720c */ /* 0x002fe20004781270 */
[----:B------:R-:W-:Y:S01]  /*66a10*/  VIADD R184, R3, 0x54 ;  /* 0x0000005403b87836 */ /* 0x000fe20000000000 */
[----:B------:R-:W-:Y:S01]  /*66a20*/  LEA R168, P3, R169, R2, 0x1 ;  /* 0x00000002a9a87211 */ /* 0x000fe200078608ff */
[----:B------:R1:W-:Y:S01]  /*66a30*/  @P2 STG.E.U16 desc[UR4][R6.64], R161 ;  /* 0x000000a106002986 */ /* 0x0003e2000c101504 */
[----:B------:R-:W-:Y:S01]  /*66a40*/  PRMT R171, R161, 0x7632, R171 ;  /* 0x00007632a1ab7816 */ /* 0x000fe200000000ab */
[----:B------:R-:W-:Y:S02]  /*66a50*/  VIADD R185, R3, 0x59 ;  /* 0x0000005903b97836 */ /* 0x000fe40000000000 */
[----:B------:R-:W3:Y:S01]  /*66a60*/  LDC R179, c[0x0][0x22c] ;  /* 0x00008b00ffb37b82 */ /* 0x000ee20000000800 */
[C---:B--2---:R-:W-:Y:S01]  /*66a70*/  IMAD.IADD R5, R169.reuse, 0x1, R176 ;  /* 0x00000001a9057824 */ /* 0x044fe200078e02b0 */
[----:B------:R-:W-:-:S04]  /*66a80*/  LEA.HI.X.SX32 R169, R169, R4, 0x1, P3 ;  /* 0x00000004a9a97211 */ /* 0x000fc800018f0eff */
[----:B------:R-:W-:Y:S01]  /*66a90*/  LEA R170, P3, R5, R2, 0x1 ;  /* 0x0000000205aa7211 */ /* 0x000fe200078608ff */
[----:B------:R2:W-:Y:S01]  /*66aa0*/  @P4 STG.E.U16 desc[UR4][R168.64], R171 ;  /* 0x000000aba8004986 */ /* 0x0005e2000c101504 */
[----:B------:R-:W3:Y:S01]  /*66ab0*/  LDC R178, c[0x0][0x22c] ;  /* 0x00008b00ffb27b82 */ /* 0x000ee20000000800 */
[----:B----4-:R-:W-:Y:S01]  /*66ac0*/  ISETP.LT.AND P5, PT, R184, R177, !P0 ;  /* 0x000000b1b800720c */ /* 0x010fe200047a1270 */
[----:B------:R-:W-:Y:S01]  /*66ad0*/  VIADD R184, R3, 0x55 ;  /* 0x0000005503b87836 */ /* 0x000fe20000000000 */
[----:B-1----:R-:W-:-:S05]  /*66ae0*/  PRMT R161, R162, 0x7632, R161 ;  /* 0x00007632a2a17816 */ /* 0x002fca00000000a1 */
[----:B------:R-:W1:Y:S01]  /*66af0*/  LDC R160, c[0x0][0x248] ;  /* 0x00009200ffa07b82 */ /* 0x000e620000000800 */
[C---:B0-----:R-:W-:Y:S01]  /*66b00*/  IMAD.IADD R7, R5.reuse, 0x1, R0 ;  /* 0x0000000105077824 */ /* 0x041fe200078e0200 */
[----:B--2---:R-:W-:Y:S01]  /*66b10*/  LEA.HI.X.SX32 R171, R5, R4, 0x1, P3 ;  /* 0x0000000405ab7211 */ /* 0x004fe200018f0eff */
[----:B------:R-:W-:-:S03]  /*66b20*/  VIADD R5, R3, 0x56 ;  /* 0x0000005603057836 */ /* 0x000fc60000000000 */
[----:B------:R-:W-:Y:S01]  /*66b30*/  LEA R6, P3, R7, R2, 0x1 ;  /* 0x0000000207067211 */ /* 0x000fe200078608ff */
[----:B------:R-:W-:Y:S01]  /*66b40*/  VIADD R168, R3, 0x57 ;  /* 0x0000005703a87836 */ /* 0x000fe20000000000 */
[----:B------:R-:W0:Y:S01]  /*66b50*/  LDC R176, c[0x0][0x248] ;  /* 0x00009200ffb07b82 */ /* 0x000e220000000800 */
[----:B---3--:R-:W-:Y:S01]  /*66b60*/  ISETP.LT.AND P2, PT, R184, R179, !P0 ;  /* 0x000000b3b800720c */ /* 0x008fe20004741270 */
[----:B------:R2:W-:Y:S06]  /*66b70*/  @P5 STG.E.U16 desc[UR4][R170.64], R162 ;  /* 0x000000a2aa005986 */ /* 0x0005ec000c101504 */
[----:B------:R-:W3:Y:S01]  /*66b80*/  LDC R177, c[0x0][0x22c] ;  /* 0x00008b00ffb17b82 */ /* 0x000ee20000000800 */
[----:B------:R-:W-:Y:S01]  /*66b90*/  ISETP.LT.AND P4, PT, R5, R178, !P0 ;  /* 0x000000b20500720c */ /* 0x000fe20004781270 */
[----:B--2---:R-:W-:-:S06]  /*66ba0*/  VIADD R170, R3, 0x58 ;  /* 0x0000005803aa7836 */ /* 0x004fcc0000000000 */
[----:B------:R-:W2:Y:S01]  /*66bb0*/  LDC R0, c[0x0][0x248] ;  /* 0x00009200ff007b82 */ /* 0x000ea20000000800 */
[C---:B-1----:R-:W-:Y:S01]  /*66bc0*/  IMAD.IADD R5, R7.reuse, 0x1, R160 ;  /* 0x0000000107057824 */ /* 0x042fe200078e02a0 */
[----:B------:R-:W-:-:S04]  /*66bd0*/  LEA.HI.X.SX32 R7, R7, R4, 0x1, P3 ;  /* 0x0000000407077211 */ /* 0x000fc800018f0eff */
[C---:B------:R-:W-:Y:S01]  /*66be0*/  LEA R160, P3, R5.reuse, R2, 0x1 ;  /* 0x0000000205a07211 */ /* 0x040fe200078608ff */
[----:B------:R1:W-:Y:S01]  /*66bf0*/  @P2 STG.E.U16 desc[UR4][R6.64], R161 ;  /* 0x000000a106002986 */ /* 0x0003e2000c101504 */
[----:B------:R-:W4:Y:S01]  /*66c00*/  LDC R179, c[0x0][0x22c] ;  /* 0x00008b00ffb37b82 */ /* 0x000f220000000800 */
[----:B0-----:R-:W-:-:S07]  /*66c10*/  IMAD.IADD R169, R5, 0x1, R176 ;  /* 0x0000000105a97824 */ /* 0x001fce00078e02b0 */
[----:B------:R-:W0:Y:S01]  /*66c20*/  LDC R178, c[0x0][0x248] ;  /* 0x00009200ffb27b82 */ /* 0x000e220000000800 */
[----:B---3--:R-:W-:Y:S02]  /*66c30*/  ISETP.LT.AND P6, PT, R168, R177, !P0 ;  /* 0x000000b1a800720c */ /* 0x008fe400047c1270 */
[----:B-1----:R-:W-:Y:S02]  /*66c40*/  LEA.HI.X.SX32 R161, R5, R4, 0x1, P3 ;  /* 0x0000000405a17211 */ /* 0x002fe400018f0eff */
[----:B------:R-:W-:-:S03]  /*66c50*/  LEA R6, P3, R169, R2, 0x1 ;  /* 0x00000002a9067211 */ /* 0x000fc600078608ff */
[----:B------:R-:W1:Y:S01]  /*66c60*/  LDC R184, c[0x0][0x22c] ;  /* 0x00008b00ffb87b82 */ /* 0x000e620000000800 */
[C---:B--2---:R-:W-:Y:S01]  /*66c70*/  IMAD.IADD R5, R169.reuse, 0x1, R0 ;  /* 0x00000001a9057824 */ /* 0x044fe200078e0200 */
[----:B------:R0:W-:Y:S01]  /*66c80*/  @P4 STG.E.U16 desc[UR4][R160.64], R163 ;  /* 0x000000a3a0004986 */ /* 0x0001e2000c101504 */
[----:B------:R-:W-:-:S03]  /*66c90*/  LEA.HI.X.SX32 R7, R169, R4, 0x1, P3 ;  /* 0x00000004a9077211 */ /* 0x000fc600018f0eff */
[C---:B------:R-:W-:Y:S02]  /*66ca0*/  LEA R168, P4, R5.reuse, R2, 0x1 ;  /* 0x0000000205a87211 */ /* 0x040fe400078808ff */
[----:B------:R-:W2:Y:S01]  /*66cb0*/  LDC R162, c[0x0][0x248] ;  /* 0x00009200ffa27b82 */ /* 0x000ea20000000800 */
[----:B----4-:R-:W-:Y:S01]  /*66cc0*/  ISETP.LT.AND P2, PT, R170, R179, !P0 ;  /* 0x000000b3aa00720c */ /* 0x010fe20004741270 */
[----:B------:R3:W-:Y:S01]  /*66cd0*/  @P6 STG.E.U16 desc[UR4][R6.64], R186 ;  /* 0x000000ba06006986 */ /* 0x0007e2000c101504 */
[----:B------:R-:W-:-:S05]  /*66ce0*/  LEA.HI.X.SX32 R169, R5, R4, 0x1, P4 ;  /* 0x0000000405a97211 */ /* 0x000fca00020f0eff */
[----:B------:R-:W4:Y:S01]  /*66cf0*/  LDC R177, c[0x0][0x22c] ;  /* 0x00008b00ffb17b82 */ /* 0x000f220000000800 */
[----:B0-----:R-:W-:Y:S02]  /*66d00*/  IMAD.IADD R161, R5, 0x1, R178 ;  /* 0x0000000105a17824 */ /* 0x001fe400078e02b2 */
[----:B------:R-:W-:-:S03]  /*66d10*/  VIADD R178, R3, 0x5b ;  /* 0x0000005b03b27836 */ /* 0x000fc60000000000 */
[----:B------:R-:W-:Y:S01]  /*66d20*/  LEA R160, P3, R161, R2, 0x1 ;  /* 0x00000002a1a07211 */ /* 0x000fe200078608ff */
[----:B------:R-:W-:Y:S01]  /*66d30*/  @P2 STG.E.U16 desc[UR4][R168.64], R152 ;  /* 0x00000098a8002986 */ /* 0x000fe2000c101504 */
[----:B------:R-:W0:Y:S01]  /*66d40*/  LDC R171, c[0x0][0x22c] ;  /* 0x00008b00ffab7b82 */ /* 0x000e220000000800 */
[----:B-1----:R-:W-:Y:S01]  /*66d50*/  ISETP.LT.AND P5, PT, R185, R184, !P0 ;  /* 0x000000b8b900720c */ /* 0x002fe200047a1270 */
[----:B------:R-:W-:Y:S01]  /*66d60*/  VIADD R184, R3, 0x5c ;  /* 0x0000005c03b87836 */ /* 0x000fe20000000000 */
[----:B---3--:R-:W-:-:S05]  /*66d70*/  PRMT R7, R152, 0x7632, R7 ;  /* 0x0000763298077816 */ /* 0x008fca0000000007 */
[----:B------:R-:W1:Y:S01]  /*66d80*/  LDC R0, c[0x0][0x248] ;  /* 0x00009200ff007b82 */ /* 0x000e620000000800 */
[C---:B--2---:R-:W-:Y:S01]  /*66d90*/  IMAD.IADD R5, R161.reuse, 0x1, R162 ;  /* 0x00000001a1057824 */ /* 0x044fe200078e02a2 */
[----:B------:R-:W-:Y:S01]  /*66da0*/  LEA.HI.X.SX32 R161, R161, R4, 0x1, P3 ;  /* 0x00000004a1a17211 */ /* 0x000fe200018f0eff */
[----:B------:R-:W-:-:S03]  /*66db0*/  VIADD R162, R3, 0x5a ;  /* 0x0000005a03a27836 */ /* 0x000fc60000000000 */
[----:B------:R-:W-:Y:S01]  /*66dc0*/  LEA R6, P6, R5, R2, 0x1 ;  /* 0x0000000205067211 */ /* 0x000fe200078c08ff */
[----:B------:R2:W-:Y:S01]  /*66dd0*/  @P5 STG.E.U16 desc[UR4][R160.64], R7 ;  /* 0x00000007a0005986 */ /* 0x0005e2000c101504 */
[----:B------:R-:W3:Y:S01]  /*66de0*/  LDC R170, c[0x0][0x248] ;  /* 0x00009200ffaa7b82 */ /* 0x000ee20000000800 */
[----:B----4-:R-:W-:-:S07]  /*66df0*/  ISETP.LT.AND P3, PT, R178, R177, !P0 ;  /* 0x000000b1b200720c */ /* 0x010fce0004761270 */
[----:B------:R-:W4:Y:S01]  /*66e00*/  LDC R179, c[0x0][0x22c] ;  /* 0x00008b00ffb37b82 */ /* 0x000f220000000800 */
[----:B0-----:R-:W-:Y:S02]  /*66e10*/  ISETP.LT.AND P2, PT, R184, R171, !P0 ;  /* 0x000000abb800720c */ /* 0x001fe40004741270 */
[----:B--2---:R-:W-:Y:S02]  /*66e20*/  LEA.HI.X.SX32 R7, R5, R4, 0x1, P6 ;  /* 0x0000000405077211 */ /* 0x004fe400030f0eff */
[----:B------:R-:W-:-:S03]  /*66e30*/  PRMT R184, R153, 0x7632, R184 ;  /* 0x0000763299b87816 */ /* 0x000fc600000000b8 */
[----:B------:R-:W0:Y:S01]  /*66e40*/  LDC R176, c[0x0][0x248] ;  /* 0x00009200ffb07b82 */ /* 0x000e220000000800 */
[----:B-1----:R-:W-:Y:S02]  /*66e50*/  IMAD.IADD R163, R5, 0x1, R0 ;  /* 0x0000000105a37824 */ /* 0x002fe400078e0200 */
[----:B------:R-:W-:-:S03]  /*66e60*/  VIADD R5, R3, 0x5d ;  /* 0x0000005d03057836 */ /* 0x000fc60000000000 */
[C---:B------:R-:W-:Y:S02]  /*66e70*/  LEA R160, P5, R163.reuse, R2, 0x1 ;  /* 0x00000002a3a07211 */ /* 0x040fe400078a08ff */
[----:B------:R-:W1:Y:S01]  /*66e80*/  LDC R178, c[0x0][0x22c] ;  /* 0x00008b00ffb27b82 */ /* 0x000e620000000800 */
[C---:B---3--:R-:W-:Y:S01]  /*66e90*/  IMAD.IADD R169, R163.reuse, 0x1, R170 ;  /* 0x00000001a3a97824 */ /* 0x048fe200078e02aa */
[----:B------:R-:W-:-:S06]  /*66ea0*/  LEA.HI.X.SX32 R161, R163, R4, 0x1, P5 ;  /* 0x00000004a3a17211 */ /* 0x000fcc00028f0eff */
[----:B------:R-:W2:Y:S01]  /*66eb0*/  LDC R171, c[0x0][0x22c] ;  /* 0x00008b00ffab7b82 */ /* 0x000ea20000000800 */
[----:B----4-:R-:W-:Y:S01]  /*66ec0*/  ISETP.LT.AND P4, PT, R162, R179, !P0 ;  /* 0x000000b3a200720c */ /* 0x010fe20004781270 */
[----:B------:R-:W-:Y:S01]  /*66ed0*/  VIADD R179, R3, 0x5f ;  /* 0x0000005f03b37836 */ /* 0x000fe20000000000 */
[----:B------:R-:W-:-:S04]  /*66ee0*/  LEA R162, P6, R169, R2, 0x1 ;  /* 0x00000002a9a27211 */ /* 0x000fc800078c08ff */
[C---:B------:R-:W-:Y:S01]  /*66ef0*/  LEA.HI.X.SX32 R163, R169.reuse, R4, 0x1, P6 ;  /* 0x00000004a9a37211 */ /* 0x040fe200030f0eff */
[----:B------:R-:W3:Y:S01]  /*66f00*/  LDC R0, c[0x0][0x248] ;  /* 0x00009200ff007b82 */ /* 0x000ee20000000800 */
[----:B0-----:R-:W-:Y:S02]  /*66f10*/  IMAD.IADD R169, R169, 0x1, R176 ;  /* 0x00000001a9a97824 */ /* 0x001fe400078e02b0 */
[----:B------:R-:W-:-:S03]  /*66f20*/  VIADD R176, R3, 0x5e ;  /* 0x0000005e03b07836 */ /* 0x000fc60000000000 */
[----:B------:R0:W-:Y:S02]  /*66f30*/  @P4 STG.E.U16 desc[UR4][R6.64], R153 ;  /* 0x0000009906004986 */ /* 0x0001e4000c101504 */
[----:B------:R-:W4:Y:S01]  /*66f40*/  LDC R152, c[0x0][0x22c] ;  /* 0x00008b00ff987b82 */ /* 0x000f220000000800 */
[----:B-1----:R-:W-:Y:S01]  /*66f50*/  ISETP.LT.AND P5, PT, R5, R178, !P0 ;  /* 0x000000b20500720c */ /* 0x002fe200047a1270 */
[----:B------:R1:W-:Y:S04]  /*66f60*/  @P3 STG.E.U16 desc[UR4][R160.64], R184 ;  /* 0x000000b8a0003986 */ /* 0x0003e8000c101504 */
[----:B------:R3:W-:Y:S02]  /*66f70*/  @P2 STG.E.U16 desc[UR4][R162.64], R154 ;  /* 0x0000009aa2002986 */ /* 0x0007e4000c101504 */
[----:B------:R-:W4:Y:S01]  /*66f80*/  LDC R168, c[0x0][0x248] ;  /* 0x00009200ffa87b82 */ /* 0x000f220000000800 */
[----:B--2---:R-:W-:-:S02]  /*66f90*/  ISETP.LT.AND P3, PT, R176, R171, !P0 ;  /* 0x000000abb000720c */ /* 0x004fc40004761270 */
[----:B0-----:R-:W-:Y:S02]  /*66fa0*/  LEA R6, P4, R169, R2, 0x1 ;  /* 0x00000002a9067211 */ /* 0x001fe400078808ff */
[----:B-1----:R-:W-:Y:S01]  /*66fb0*/  PRMT R161, R154, 0x7632, R161 ;  /* 0x000076329aa17816 */ /* 0x002fe200000000a1 */
[----:B------:R-:W-:Y:S02]  /*66fc0*/  VIADD R184, R3, 0x67 ;  /* 0x0000006703b87836 */ /* 0x000fe40000000000 */
[----:B------:R-:W0:Y:S01]  /*66fd0*/  LDC R177, c[0x0][0x22c] ;  /* 0x00008b00ffb17b82 */ /* 0x000e220000000800 */
[C---:B---3--:R-:W-:Y:S01]  /*66fe0*/  IMAD.IADD R5, R169.reuse, 0x1, R0 ;  /* 0x00000001a9057824 */ /* 0x048fe200078e0200 */
[----:B------:R-:W-:Y:S01]  /*66ff0*/  LEA.HI.X.SX32 R7, R169, R4, 0x1, P4 ;  /* 0x00000004a9077211 */ /* 0x000fe200020f0eff */
[----:B------:R-:W-:-:S04]  /*67000*/  VIADD R162, R3, 0x60 ;  /* 0x0000006003a27836 */ /* 0x000fc80000000000 */
[----:B------:R1:W-:Y:S01]  /*67010*/  @P5 STG.E.U16 desc[UR4][R6.64], R161 ;  /* 0x000000a106005986 */ /* 0x0003e2000c101504 */
[----:B------:R-:W2:Y:S01]  /*67020*/  LDC R170, c[0x0][0x248] ;  /* 0x00009200ffaa7b82 */ /* 0x000ea20000000800 */
[----:B----4-:R-:W-:Y:S01]  /*67030*/  ISETP.LT.AND P2, PT, R179, R152, !P0 ;  /* 0x00000098b300720c */ /* 0x010fe20004741270 */
[----:B------:R-:W-:Y:S01]  /*67040*/  VIADD R179, R3, 0x68 ;  /* 0x0000006803b37836 */ /* 0x000fe20000000000 */
[----:B------:R-:W-:-:S04]  /*67050*/  LEA R152, P4, R5, R2, 0x1 ;  /* 0x0000000205987211 */ /* 0x000fc800078808ff */
[C---:B------:R-:W-:Y:S01]  /*67060*/  LEA.HI.X.SX32 R153, R5.reuse, R4, 0x1, P4 ;  /* 0x0000000405997211 */ /* 0x040fe200020f0eff */
[----:B------:R-:W3:Y:S01]  /*67070*/  LDC R176, c[0x0][0x22c] ;  /* 0x00008b00ffb07b82 */ /* 0x000ee20000000800 */
[----:B------:R-:W-:Y:S01]  /*67080*/  IMAD.IADD R163, R5, 0x1, R168 ;  /* 0x0000000105a37824 */ /* 0x000fe200078e02a8 */
[----:B-1----:R-:W-:Y:S02]  /*67090*/  PRMT R7, R155, 0x7632, R7 ;  /* 0x000076329b077816 */ /* 0x002fe40000000007 */
[----:B------:R-:W-:Y:S01]  /*670a0*/  @P3 STG.E.U16 desc[UR4][R152.64], R155 ;  /* 0x0000009b98003986 */ /* 0x000fe2000c101504 */
[----:B------:R-:W-:Y:S01]  /*670b0*/  VIADD R5, R3, 0x61 ;  /* 0x0000006103057836 */ /* 0x000fe20000000000 */
[----:B------:R-:W-:Y:S01]  /*670c0*/  LEA R160, P4, R163, R2, 0x1 ;  /* 0x00000002a3a07211 */ /* 0x000fe200078808ff */
[----:B------:R-:W-:Y:S01]  /*670d0*/  VIADD R168, R3, 0x62 ;  /* 0x0000006203a87836 */ /* 0x000fe20000000000 */
[----:B------:R-:W1:Y:S01]  /*670e0*/  LDC R0, c[0x0][0x248] ;  /* 0x00009200ff007b82 */ /* 0x000e620000000800 */
[----:B0-----:R-:W-:-:S02]  /*670f0*/  ISETP.LT.AND P3, PT, R162, R177, !P0 ;  /* 0x000000b1a200720c */ /* 0x001fc40004761270 */
[----:B------:R-:W-:-:S05]  /*67100*/  LEA.HI.X.SX32 R161, R163, R4, 0x1, P4 ;  /* 0x00000004a3a17211 */ /* 0x000fca00020f0eff */
[----:B------:R-:W0:Y:S01]  /*67110*/  LDC R154, c[0x0][0x248] ;  /* 0x00009200ff9a7b82 */ /* 0x000e220000000800 */
[----:B--2---:R-:W-:Y:S01]  /*67120*/  IMAD.IADD R163, R163, 0x1, R170 ;  /* 0x00000001a3a37824 */ /* 0x004fe200078e02aa */
[----:B------:R2:W-:Y:S04]  /*67130*/  @P2 STG.E.U16 desc[UR4][R160.64], R7 ;  /* 0x00000007a0002986 */ /* 0x0005e8000c101504 */
[----:B------:R-:W-:Y:S02]  /*67140*/  LEA R6, P4, R163, R2, 0x1 ;  /* 0x00000002a3067211 */ /* 0x000fe400078808ff */
[----:B------:R-:W4:Y:S01]  /*67150*/  LDC R162, c[0x0][0x248] ;  /* 0x00009200ffa27b82 */ /* 0x000f220000000800 */
[----:B---3--:R-:W-:Y:S01]  /*67160*/  ISETP.LT.AND P2, PT, R5, R176, !P0 ;  /* 0x000000b00500720c */ /* 0x008fe20004741270 */
[----:B------:R-:W-:Y:S01]  /*67170*/  VIADD R176, R3, 0x64 ;  /* 0x0000006403b07836 */ /* 0x000fe20000000000 */
[----:B--2---:R-:W-:-:S05]  /*67180*/  LEA.HI.X.SX32 R7, R163, R4, 0x1, P4 ;  /* 0x00000004a3077211 */ /* 0x004fca00020f0eff */
[----:B------:R-:W2:Y:S01]  /*67190*/  LDC R171, c[0x0][0x22c] ;  /* 0x00008b00ffab7b82 */ /* 0x000ea20000000800 */
[----:B-1----:R-:W-:Y:S01]  /*671a0*/  IMAD.IADD R5, R163, 0x1, R0 ;  /* 0x00000001a3057824 */ /* 0x002fe200078e0200 */
[----:B------:R1:W-:Y:S04]  /*671b0*/  @P3 STG.E.U16 desc[UR4][R6.64], R144 ;  /* 0x0000009006003986 */ /* 0x0003e8000c101504 */
[C---:B------:R-:W-:Y:S02]  /*671c0*/  LEA R152, P4, R5.reuse, R2, 0x1 ;  /* 0x0000000205987211 */ /* 0x040fe400078808ff */
[----:B------:R-:W3:Y:S01]  /*671d0*/  LDC R170, c[0x0][0x22c] ;  /* 0x00008b00ffaa7b82 */ /* 0x000ee20000000800 */
[C---:B0-----:R-:W-:Y:S01]  /*671e0*/  IMAD.IADD R161, R5.reuse, 0x1, R154 ;  /* 0x0000000105a17824 */ /* 0x041fe200078e029a */
[----:B------:R-:W-:Y:S01]  /*671f0*/  LEA.HI.X.SX32 R153, R5, R4, 0x1, P4 ;  /* 0x0000000405997211 */ /* 0x000fe200020f0eff */
[----:B------:R-:W-:-:S03]  /*67200*/  VIADD R5, R3, 0x63 ;  /* 0x0000006303057836 */ /* 0x000fc60000000000 */
[C---:B------:R-:W-:Y:S02]  /*67210*/  LEA R154, P3, R161.reuse, R2, 0x1 ;  /* 0x00000002a19a7211 */ /* 0x040fe400078608ff */
[----:B------:R-:W0:Y:S01]  /*67220*/  LDC R0, c[0x0][0x248] ;  /* 0x00009200ff007b82 */ /* 0x000e220000000800 */
[----:B-1----:R-:W-:Y:S02]  /*67230*/  PRMT R7, R144, 0x7632, R7 ;  /* 0x0000763290077816 */ /* 0x002fe40000000007 */
[C---:B------:R-:W-:Y:S01]  /*67240*/  LEA.HI.X.SX32 R155, R161.reuse, R4, 0x1, P3 ;  /* 0x00000004a19b7211 */ /* 0x040fe200018f0eff */
[----:B----4-:R-:W-:Y:S02]  /*67250*/  IMAD.IADD R161, R161, 0x1, R162 ;  /* 0x00000001a1a17824 */ /* 0x010fe400078e02a2 */
[----:B------:R1:W-:Y:S02]  /*67260*/  @P2 STG.E.U16 desc[UR4][R152.64], R7 ;  /* 0x0000000798002986 */ /* 0x0003e4000c101504 */
[----:B------:R-:W4:Y:S01]  /*67270*/  LDC R160, c[0x0][0x248] ;  /* 0x00009200ffa07b82 */ /* 0x000f220000000800 */
[----:B--2---:R-:W-:Y:S01]  /*67280*/  ISETP.LT.AND P5, PT, R168, R171, !P0 ;  /* 0x000000aba800720c */ /* 0x004fe200047a1270 */
[----:B------:R-:W-:Y:S01]  /*67290*/  VIADD R171, R3, 0x65 ;  /* 0x0000006503ab7836 */ /* 0x000fe20000000000 */
[----:B------:R-:W-:-:S05]  /*672a0*/  LEA R6, P2, R161, R2, 0x1 ;  /* 0x00000002a1067211 */ /* 0x000fca00078408ff */
[----:B------:R-:W2:Y:S01]  /*672b0*/  LDC R169, c[0x0][0x22c] ;  /* 0x00008b00ffa97b82 */ /* 0x000ea20000000800 */
[----:B---3--:R-:W-:Y:S02]  /*672c0*/  ISETP.LT.AND P3, PT, R5, R170, !P0 ;  /* 0x000000aa0500720c */ /* 0x008fe40004761270 */
[----:B-1----:R-:W-:Y:S02]  /*672d0*/  LEA.HI.X.SX32 R7, R161, R4, 0x1, P2 ;  /* 0x00000004a1077211 */ /* 0x002fe400010f0eff */
[----:B------:R-:W-:Y:S01]  /*672e0*/  PRMT R170, R145, 0x7632, R170 ;  /* 0x0000763291aa7816 */ /* 0x000fe200000000aa */
[----:B------:R-:W-:Y:S02]  /*672f0*/  @P5 STG.E.U16 desc[UR4][R154.64], R145 ;  /* 0x000000919a005986 */ /* 0x000fe4000c101504 */
[----:B------:R-:W1:Y:S01]  /*67300*/  LDC R162, c[0x0][0x248] ;  /* 0x00009200ffa27b82 */ /* 0x000e620000000800 */
[----:B0-----:R-:W-:-:S05]  /*67310*/  IMAD.IADD R5, R161, 0x1, R0 ;  /* 0x00000001a1057824 */ /* 0x001fca00078e0200 */
[C---:B------:R-:W-:Y:S01]  /*67320*/  LEA R152, P2, R5.reuse, R2, 0x1 ;  /* 0x0000000205987211 */ /* 0x040fe200078408ff */
[----:B------:R0:W-:Y:S01]  /*67330*/  @P3 STG.E.U16 desc[UR4][R6.64], R170 ;  /* 0x000000aa06003986 */ /* 0x0001e2000c101504 */
[----:B------:R-:W3:Y:S02]  /*67340*/  LDC R168, c[0x0][0x22c] ;  /* 0x00008b00ffa87b82 */ /* 0x000ee40000000800 */
[C---:B------:R-:W-:Y:S01]  /*67350*/  LEA.HI.X.SX32 R153, R5.reuse, R4, 0x1, P2 ;  /* 0x0000000405997211 */ /* 0x040fe200010f0eff */
[----:B----4-:R-:W-:-:S05]  /*67360*/  IMAD.IADD R5, R5, 0x1, R160 ;  /* 0x0000000105057824 */ /* 0x010fca00078e02a0 */
[----:B------:R-:W4:Y:S01]  /*67370*/  LDC R0, c[0x0][0x248] ;  /* 0x00009200ff007b82 */ /* 0x000f220000000800 */
[----:B--2---:R-:W-:Y:S01]  /*67380*/  ISETP.LT.AND P4, PT, R176, R169, !P0 ;  /* 0x000000a9b000720c */ /* 0x004fe20004781270 */
[----:B------:R-:W-:Y:S01]  /*67390*/  VIADD R176, R3, 0x6c ;  /* 0x0000006c03b07836 */ /* 0x000fe20000000000 */
[----:B------:R-:W-:Y:S01]  /*673a0*/  LEA R144, P2, R5, R2, 0x1 ;  /* 0x0000000205907211 */ /* 0x000fe200078408ff */
[C---:B0-----:R-:W-:Y:S01]  /*673b0*/  VIADD R170, R3.reuse, 0x6b ;  /* 0x0000006b03aa7836 */ /* 0x041fe20000000000 */
[----:B------:R-:W-:Y:S01]  /*673c0*/  PRMT R7, R146, 0x7632, R7 ;  /* 0x0000763292077816 */ /* 0x000fe20000000007 */
[----:B------:R-:W-:Y:S01]  /*673d0*/  VIADD R6, R3, 0x66 ;  /* 0x0000006603067836 */ /* 0x000fe20000000000 */
[C---:B------:R-:W-:Y:S01]  /*673e0*/  LEA.HI.X.SX32 R145, R5.reuse, R4, 0x1, P2 ;  /* 0x0000000405917211 */ /* 0x040fe200010f0eff */
[----:B------:R-:W0:Y:S01]  /*673f0*/  LDC R154, c[0x0][0x248] ;  /* 0x00009200ff9a7b82 */ /* 0x000e220000000800 */
[----:B-1----:R-:W-:-:S05]  /*67400*/  IMAD.IADD R155, R5, 0x1, R162 ;  /* 0x00000001059b7824 */ /* 0x002fca00078e02a2 */
[----:B------:R0:W-:Y:S02]  /*67410*/  @P4 STG.E.U16 desc[UR4][R152.64], R146 ;  /* 0x0000009298004986 */ /* 0x0001e4000c101504 */
[----:B------:R-:W1:Y:S01]  /*67420*/  LDC R161, c[0x0][0x22c] ;  /* 0x00008b00ffa17b82 */ /* 0x000e620000000800 */
[----:B---3--:R-:W-:-:S07]  /*67430*/  ISETP.LT.AND P3, PT, R171, R168, !P0 ;  /* 0x000000a8ab00720c */ /* 0x008fce0004761270 */
[----:B------:R-:W2:Y:S01]  /*67440*/  LDC R160, c[0x0][0x248] ;  /* 0x00009200ffa07b82 */ /* 0x000ea20000000800 */
[----:B----4-:R-:W-:-:S05]  /*67450*/  IMAD.IADD R5, R155, 0x1, R0 ;  /* 0x000000019b057824 */ /* 0x010fca00078e0200 */
[----:B------:R3:W-:Y:S02]  /*67460*/  @P3 STG.E.U16 desc[UR4][R144.64], R7 ;  /* 0x0000000790003986 */ /* 0x0007e4000c101504 */
[----:B------:R-:W4:Y:S01]  /*67470*/  LDC R169, c[0x0][0x22c] ;  /* 0x00008b00ffa97b82 */ /* 0x000f220000000800 */
[----:B0-----:R-:W-:-:S07]  /*67480*/  IMAD.IADD R153, R5, 0x1, R154 ;  /* 0x0000000105997824 */ /* 0x001fce00078e029a */
[----:B------:R-:W0:Y:S01]  /*67490*/  LDC R163, c[0x0][0x22c] ;  /* 0x00008b00ffa37b82 */ /* 0x000e220000000800 */
[----:B-1----:R-:W-:Y:S02]  /*674a0*/  ISETP.LT.AND P4, PT, R170, R161, !P0 ;  /* 0x000000a1aa00720c */ /* 0x002fe40004781270 */
[----:B---3--:R-:W-:-:S04]  /*674b0*/  LEA R144, P6, R5, R2, 0x1 ;  /* 0x0000000205907211 */ /* 0x008fc800078c08ff */
[----:B------:R-:W-:Y:S01]  /*674c0*/  LEA.HI.X.SX32 R145, R5, R4, 0x1, P6 ;  /* 0x0000000405917211 */ /* 0x000fe200030f0eff */
[----:B------:R-:W1:Y:S01]  /*674d0*/  LDC R162, c[0x0][0x248] ;  /* 0x00009200ffa27b82 */ /* 0x000e620000000800 */
[----:B--2---:R-:W-:-:S05]  /*674e0*/  IMAD.IADD R161, R153, 0x1, R160 ;  /* 0x0000000199a17824 */ /* 0x004fca00078e02a0 */
[-C--:B------:R-:W-:Y:S02]  /*674f0*/  LEA R154, P6, R161, R2.reuse, 0x1 ;  /* 0x00000002a19a7211 */ /* 0x080fe400078c08ff */
[----:B------:R-:W2:Y:S01]  /*67500*/  LDC R168, c[0x0][0x248] ;  /* 0x00009200ffa87b82 */ /* 0x000ea20000000800 */
[----:B----4-:R-:W-:Y:S02]  /*67510*/  ISETP.LT.AND P5, PT, R6, R169, !P0 ;  /* 0x000000a90600720c */ /* 0x010fe400047a1270 */
[----:B------:R-:W-:-:S04]  /*67520*/  LEA R6, P2, R155, R2, 0x1 ;  /* 0x000000029b067211 */ /* 0x000fc800078408ff */
[----:B------:R-:W-:Y:S01]  /*67530*/  LEA.HI.X.SX32 R7, R155, R4, 0x1, P2 ;  /* 0x000000049b077211 */ /* 0x000fe200010f0eff */
[----:B------:R-:W3:Y:S01]  /*67540*/  LDC R146, c[0x0][0x248] ;  /* 0x00009200ff927b82 */ /* 0x000ee20000000800 */
[----:B0-----:R-:W-:Y:S02]  /*67550*/  ISETP.LT.AND P3, PT, R176, R163, !P0 ;  /* 0x000000a3b000720c */ /* 0x001fe40004761270 */
[----:B------:R-:W-:Y:S02]  /*67560*/  LEA R152, P2, R153, R2, 0x1 ;  /* 0x0000000299987211 */ /* 0x000fe400078408ff */
[-C--:B------:R-:W-:Y:S01]  /*67570*/  LEA.HI.X.SX32 R155, R161, R4.reuse, 0x1, P6 ;  /* 0x00000004a19b7211 */ /* 0x080fe200030f0eff */
[----:B------:R0:W-:Y:S01]  /*67580*/  @P5 STG.E.U16 desc[UR4][R6.64], R147 ;  /* 0x0000009306005986 */ /* 0x0001e2000c101504 */
[----:B------:R-:W-:Y:S01]  /*67590*/  LEA.HI.X.SX32 R153, R153, R4, 0x1, P2 ;  /* 0x0000000499997211 */ /* 0x000fe200010f0eff */
[----:B------:R-:W4:Y:S01]  /*675a0*/  LDC R0, c[0x0][0x248] ;  /* 0x00009200ff007b82 */ /* 0x000f220000000800 */
[----:B-1----:R-:W-:-:S05]  /*675b0*/  IMAD.IADD R163, R161, 0x1, R162 ;  /* 0x00000001a1a37824 */ /* 0x002fca00078e02a2 */
[C---:B------:R-:W-:Y:S02]  /*675c0*/  LEA R160, P2, R163.reuse, R2, 0x1 ;  /* 0x00000002a3a07211 */ /* 0x040fe400078408ff */
[----:B------:R-:W1:Y:S01]  /*675d0*/  LDC R171, c[0x0][0x22c] ;  /* 0x00008b00ffab7b82 */ /* 0x000e620000000800 */
[C---:B--2---:R-:W-:Y:S01]  /*675e0*/  IMAD.IADD R5, R163.reuse, 0x1, R168 ;  /* 0x00000001a3057824 */ /* 0x044fe200078e02a8 */
[----:B------:R-:W-:Y:S01]  /*675f0*/  LEA.HI.X.SX32 R161, R163, R4, 0x1, P2 ;  /* 0x00000004a3a17211 */ /* 0x000fe200010f0eff */
[----:B0-----:R-:W-:Y:S01]  /*67600*/  VIADD R6, R3, 0x6d ;  /* 0x0000006d03067836 */ /* 0x001fe20000000000 */
[----:B------:R-:W-:Y:S02]  /*67610*/  PRMT R7, R136, 0x7632, R7 ;  /* 0x0000763288077816 */ /* 0x000fe40000000007 */
[C---:B------:R-:W-:Y:S02]  /*67620*/  LEA R162, P6, R5.reuse, R2, 0x1 ;  /* 0x0000000205a27211 */ /* 0x040fe400078c08ff */
[----:B------:R-:W0:Y:S01]  /*67630*/  LDC R177, c[0x0][0x22c] ;  /* 0x00008b00ffb17b82 */ /* 0x000e220000000800 */
[C---:B---3--:R-:W-:Y:S01]  /*67640*/  IMAD.IADD R169, R5.reuse, 0x1, R146 ;  /* 0x0000000105a97824 */ /* 0x048fe200078e0292 */
[----:B------:R-:W-:-:S04]  /*67650*/  LEA.HI.X.SX32 R163, R5, R4, 0x1, P6 ;  /* 0x0000000405a37211 */ /* 0x000fc800030f0eff */
[C---:B------:R-:W-:Y:S02]  /*67660*/  LEA R168, P6, R169.reuse, R2, 0x1 ;  /* 0x00000002a9a87211 */ /* 0x040fe400078c08ff */
[----:B------:R-:W2:Y:S01]  /*67670*/  LDC R178, c[0x0][0x22c] ;  /* 0x00008b00ffb27b82 */ /* 0x000ea20000000800 */
[C---:B----4-:R-:W-:Y:S01]  /*67680*/  IMAD.IADD R5, R169.reuse, 0x1, R0 ;  /* 0x00000001a9057824 */ /* 0x050fe200078e0200 */
[----:B------:R-:W-:Y:S01]  /*67690*/  LEA.HI.X.SX32 R169, R169, R4, 0x1, P6 ;  /* 0x00000004a9a97211 */ /* 0x000fe200030f0eff */
[----:B------:R-:W-:-:S05]  /*676a0*/  VIADD R0, R3, 0x69 ;  /* 0x0000006903007836 */ /* 0x000fca0000000000 */
[----:B------:R-:W3:Y:S01]  /*676b0*/  LDC R176, c[0x0][0x22c] ;  /* 0x00008b00ffb07b82 */ /* 0x000ee20000000800 */
[----:B-1----:R-:W-:-:S07]  /*676c0*/  ISETP.LT.AND P2, PT, R184, R171, !P0 ;  /* 0x000000abb800720c */ /* 0x002fce0004741270 */
[----:B------:R-:W1:Y:S01]  /*676d0*/  LDC R170, c[0x0][0x22c] ;  /* 0x00008b00ffaa7b82 */ /* 0x000e620000000800 */
[----:B0-----:R-:W-:Y:S01]  /*676e0*/  ISETP.LT.AND P5, PT, R0, R177, !P0 ;  /* 0x000000b10000720c */ /* 0x001fe200047a1270 */
[----:B------:R-:W-:-:S06]  /*676f0*/  VIADD R177, R3, 0x6a ;  /* 0x0000006a03b17836 */ /* 0x000fcc0000000000 */
[----:B------:R-:W0:Y:S01]  /*67700*/  LDC R0, c[0x0][0x248] ;  /* 0x00009200ff007b82 */ /* 0x000e220000000800 */
[----:B--2---:R-:W-:Y:S02]  /*67710*/  ISETP.LT.AND P6, PT, R179, R178, !P0 ;  /* 0x000000b2b300720c */ /* 0x004fe400047c1270 */
[----:B------:R-:W-:Y:S02]  /*67720*/  PRMT R178, R147, 0x7632, R178 ;  /* 0x0000763293b27816 */ /* 0x000fe400000000b2 */
[----:B------:R-:W-:-:S03]  /*67730*/  PRMT R147, R137, 0x7632, R147 ;  /* 0x0000763289937816 */ /* 0x000fc60000000093 */
[----:B------:R-:W2:Y:S01]  /*67740*/  LDC R171, c[0x0][0x22c] ;  /* 0x00008b00ffab7b82 */ /* 0x000ea20000000800 */
[----:B------:R0:W-:Y:S01]  /*67750*/  @P2 STG.E.U16 desc[UR4][R144.64], R178 ;  /* 0x000000b290002986 */ /* 0x0001e2000c101504 */
[----:B---3--:R-:W-:Y:S01]  /*67760*/  ISETP.LT.AND P2, PT, R177, R176, !P0 ;  /* 0x000000b0b100720c */ /* 0x008fe20004741270 */
[----:B------:R-:W-:-:S03]  /*67770*/  VIADD R177, R3, 0x6e ;  /* 0x0000006e03b17836 */ /* 0x000fc60000000000 */
[----:B------:R-:W-:Y:S02]  /*67780*/  @P6 STG.E.U16 desc[UR4][R152.64], R136 ;  /* 0x0000008898006986 */ /* 0x000fe4000c101504 */
[----:B------:R-:W3:Y:S01]  /*67790*/  LDC R146, c[0x0][0x248] ;  /* 0x00009200ff927b82 */ /* 0x000ee20000000800 */
[----:B-1----:R-:W-:Y:S01]  /*677a0*/  ISETP.LT.AND P6, PT, R177, R170, !P0 ;  /* 0x000000aab100720c */ /* 0x002fe200047c1270 */
[----:B------:R1:W-:Y:S05]  /*677b0*/  @P5 STG.E.U16 desc[UR4][R154.64], R7 ;  /* 0x000000079a005986 */ /* 0x0003ea000c101504 */
[----:B------:R4:W-:Y:S01]  /*677c0*/  @P2 STG.E.U16 desc[UR4][R160.64], R137 ;  /* 0x00000089a0002986 */ /* 0x0009e2000c101504 */
[----:B------:R-:W3:Y:S01]  /*677d0*/  LDC R170, c[0x0][0x248] ;  /* 0x00009200ffaa7b82 */ /* 0x000ee20000000800 */
[----:B0-----:R-:W-:-:S02]  /*677e0*/  IMAD.IADD R145, R5, 0x1, R0 ;  /* 0x0000000105917824 */ /* 0x001fc400078e0200 */
[----:B------:R0:W-:Y:S01]  /*677f0*/  @P4 STG.E.U16 desc[UR4][R162.64], R147 ;  /* 0x00000093a2004986 */ /* 0x0001e2000c101504 */
[----:B-1----:R-:W-:-:S03]  /*67800*/  PRMT R155, R138, 0x7632, R155 ;  /* 0x000076328a9b7816 */ /* 0x002fc6000000009b */
[----:B------:R1:W-:Y:S01]  /*67810*/  @P3 STG.E.U16 desc[UR4][R168.64], R138 ;  /* 0x0000008aa8003986 */ /* 0x0003e2000c101504 */
[----:B------:R-:W1:Y:S01]  /*67820*/  LDC R152, c[0x0][0x22c] ;  /* 0x00008b00ff987b82 */ /* 0x000e620000000800 */
[----:B--2---:R-:W-:Y:S02]  /*67830*/  ISETP.LT.AND P5, PT, R6, R171, !P0 ;  /* 0x000000ab0600720c */ /* 0x004fe400047a1270 */
[----:B------:R-:W-:Y:S01]  /*67840*/  LEA R6, P2, R5, R2, 0x1 ;  /* 0x0000000205067211 */ /* 0x000fe200078408ff */
[----:B----4-:R-:W-:-:S03]  /*67850*/  VIADD R160, R3, 0x75 ;  /* 0x0000007503a07836 */ /* 0x010fc60000000000 */
[----:B------:R-:W-:Y:S01]  /*67860*/  LEA.HI.X.SX32 R7, R5, R4, 0x1, P2 ;  /* 0x0000000405077211 */ /* 0x000fe200010f0eff */
[----:B------:R-:W2:Y:S01]  /*67870*/  LDC R0, c[0x0][0x248] ;  /* 0x00009200ff007b82 */ /* 0x000ea20000000800 */
[C---:B------:R-:W-:Y:S01]  /*67880*/  LEA R144, P2, R145.reuse, R2, 0x1 ;  /* 0x0000000291907211 */ /* 0x040fe200078408ff */
[----:B---3--:R-:W-:-:S03]  /*67890*/  IMAD.IADD R5, R145, 0x1, R146 ;  /* 0x0000000191057824 */ /* 0x008fc600078e0292 */
[----:B------:R-:W-:Y:S01]  /*678a0*/  LEA.HI.X.SX32 R145, R145, R4, 0x1, P2 ;  /* 0x0000000491917211 */ /* 0x000fe200010f0eff */
[----:B------:R3:W-:Y:S01]  /*678b0*/  @P5 STG.E.U16 desc[UR4][R6.64], R155 ;  /* 0x0000009b06005986 */ /* 0x0007e2000c101504 */
[C---:B------:R-:W-:Y:S01]  /*678c0*/  LEA R136, P2, R5.reuse, R2, 0x1 ;  /* 0x0000000205887211 */ /* 0x040fe200078408ff */
[----:B------:R-:W4:Y:S01]  /*678d0*/  LDC R153, c[0x0][0x22c] ;  /* 0x00008b00ff997b82 */ /* 0x000f220000000800 */
[C---:B0-----:R-:W-:Y:S01]  /*678e0*/  IMAD.IADD R147, R5.reuse, 0x1, R170 ;  /* 0x0000000105937824 */ /* 0x041fe200078e02aa */
[----:B------:R-:W-:Y:S01]  /*678f0*/  @P6 STG.E.U16 desc[UR4][R144.64], R139 ;  /* 0x0000008b90006986 */ /* 0x000fe2000c101504 */
[----:B------:R-:W-:Y:S01]  /*67900*/  LEA.HI.X.SX32 R137, R5, R4, 0x1, P2 ;  /* 0x0000000405897211 */ /* 0x000fe200010f0eff */
[----:B------:R-:W-:-:S04]  /*67910*/  VIADD R5, R3, 0x70 ;  /* 0x0000007003057836 */ /* 0x000fc80000000000 */
[----:B-1----:R-:W0:Y:S01]  /*67920*/  LDC R138, c[0x0][0x248] ;  /* 0x00009200ff8a7b82 */ /* 0x002e220000000800 */
[----:B------:R-:W-:Y:S01]  /*67930*/  ISETP.LT.AND P2, PT, R5, R152, !P0 ;  /* 0x000000980500720c */ /* 0x000fe20004741270 */
[----:B---3--:R-:W-:Y:S01]  /*67940*/  VIADD R6, R3, 0x71 ;  /* 0x0000007103067836 */ /* 0x008fe20000000000 */
[----:B------:R-:W-:Y:S01]  /*67950*/  PRMT R7, R139, 0x7632, R7 ;  /* 0x000076328b077816 */ /* 0x000fe20000000007 */
[----:B------:R-:W-:-:S04]  /*67960*/  VIADD R155, R3, 0x72 ;  /* 0x00000072039b7836 */ /* 0x000fc80000000000 */
[----:B------:R-:W1:Y:S01]  /*67970*/  LDC R146, c[0x0][0x248] ;  /* 0x00009200ff927b82 */ /* 0x000e620000000800 */
[C---:B--2---:R-:W-:Y:S01]  /*67980*/  IMAD.IADD R5, R147.reuse, 0x1, R0 ;  /* 0x0000000193057824 */ /* 0x044fe200078e0200 */
[----:B------:R2:W-:Y:S06]  /*67990*/  @P1 STG.E.U16 desc[UR4][R136.64], R7 ;  /* 0x0000000788001986 */ /* 0x0005ec000c101504 */
[----:B------:R-:W3:Y:S01]  /*679a0*/  LDC R154, c[0x0][0x22c] ;  /* 0x00008b00ff9a7b82 */ /* 0x000ee20000000800 */
[----:B----4-:R-:W-:Y:S02]  /*679b0*/  ISETP.LT.AND P3, PT, R6, R153, !P0 ;  /* 0x000000990600720c */ /* 0x010fe40004761270 */
[----:B------:R-:W-:-:S04]  /*679c0*/  LEA R6, P1, R147, R2, 0x1 ;  /* 0x0000000293067211 */ /* 0x000fc800078208ff */
[----:B--2---:R-:W-:Y:S01]  /*679d0*/  LEA.HI.X.SX32 R7, R147, R4, 0x1, P1 ;  /* 0x0000000493077211 */ /* 0x004fe200008f0eff */
[----:B------:R-:W2:Y:S01]  /*679e0*/  LDC R145, c[0x0][0x22c] ;  /* 0x00008b00ff917b82 */ /* 0x000ea20000000800 */
[C---:B------:R-:W-:Y:S01]  /*679f0*/  LEA R136, P1, R5.reuse, R2, 0x1 ;  /* 0x0000000205887211 */ /* 0x040fe200078208ff */
[C---:B0-----:R-:W-:Y:S02]  /*67a00*/  IMAD.IADD R139, R5.reuse, 0x1, R138 ;  /* 0x00000001058b7824 */ /* 0x041fe400078e028a */
[----:B------:R0:W-:Y:S01]  /*67a10*/  @P2 STG.E.U16 desc[UR4][R6.64], R128 ;  /* 0x0000008006002986 */ /* 0x0001e2000c101504 */
[----:B------:R-:W-:Y:S01]  /*67a20*/  LEA.HI.X.SX32 R137, R5, R4, 0x1, P1 ;  /* 0x0000000405897211 */ /* 0x000fe200008f0eff */
[----:B------:R-:W-:Y:S01]  /*67a30*/  VIADD R147, R3, 0x73 ;  /* 0x0000007303937836 */ /* 0x000fe20000000000 */
[C---:B------:R-:W-:Y:S01]  /*67a40*/  LEA R138, P1, R139.reuse, R2, 0x1 ;  /* 0x000000028b8a7211 */ /* 0x040fe200078208ff */
[----:B------:R-:W4:Y:S01]  /*67a50*/  LDC R0, c[0x0][0x248] ;  /* 0x00009200ff007b82 */ /* 0x000f220000000800 */
[----:B-1----:R-:W-:-:S02]  /*67a60*/  IMAD.IADD R5, R139, 0x1, R146 ;  /* 0x000000018b057824 */ /* 0x002fc400078e0292 */
[----:B------:R-:W-:-:S05]  /*67a70*/  LEA.HI.X.SX32 R139, R139, R4, 0x1, P1 ;  /* 0x000000048b8b7211 */ /* 0x000fca00008f0eff */
[----:B------:R-:W1:Y:S01]  /*67a80*/  LDC R152, c[0x0][0x22c] ;  /* 0x00008b00ff987b82 */ /* 0x000e620000000800 */
[----:B---3--:R-:W-:Y:S01]  /*67a90*/  ISETP.LT.AND P4, PT, R155, R154, !P0 ;  /* 0x0000009a9b00720c */ /* 0x008fe20004781270 */
[----:B------:R-:W-:Y:S01]  /*67aa0*/  VIADD R154, R3, 0x74 ;  /* 0x00000074039a7836 */ /* 0x000fe20000000000 */
[----:B------:R-:W-:Y:S02]  /*67ab0*/  PRMT R155, R128, 0x7632, R155 ;  /* 0x00007632809b7816 */ /* 0x000fe4000000009b */
[----:B0-----:R-:W-:-:S03]  /*67ac0*/  LEA R6, P1, R5, R2, 0x1 ;  /* 0x0000000205067211 */ /* 0x001fc600078208ff */
[----:B------:R-:W0:Y:S01]  /*67ad0*/  LDC R153, c[0x0][0x22c] ;  /* 0x00008b00ff997b82 */ /* 0x000e220000000800 */
[----:B--2---:R-:W-:Y:S01]  /*67ae0*/  ISETP.LT.AND P5, PT, R160, R145, !P0 ;  /* 0x00000091a000720c */ /* 0x004fe200047a1270 */
[----:B------:R4:W-:Y:S01]  /*67af0*/  @P3 STG.E.U16 desc[UR4][R136.64], R155 ;  /* 0x0000009b88003986 */ /* 0x0009e2000c101504 */
[----:B------:R-:W-:-:S03]  /*67b00*/  LEA.HI.X.SX32 R7, R5, R4, 0x1, P1 ;  /* 0x0000000405077211 */ /* 0x000fc600008f0eff */
[----:B------:R2:W-:Y:S02]  /*67b10*/  @P4 STG.E.U16 desc[UR4][R138.64], R129 ;  /* 0x000000818a004986 */ /* 0x0005e4000c101504 */
[----:B------:R-:W3:Y:S01]  /*67b20*/  LDC R144, c[0x0][0x248] ;  /* 0x00009200ff907b82 */ /* 0x000ee20000000800 */
[----:B----4-:R-:W-:-:S07]  /*67b30*/  IMAD.IADD R137, R5, 0x1, R0 ;  /* 0x0000000105897824 */ /* 0x010fce00078e0200 */
[----:B------:R-:W2:Y:S01]  /*67b40*/  LDC R146, c[0x0][0x248] ;  /* 0x00009200ff927b82 */ /* 0x000ea20000000800 */
[----:B-1----:R-:W-:Y:S02]  /*67b50*/  ISETP.LT.AND P3, PT, R147, R152, !P0 ;  /* 0x000000989300720c */ /* 0x002fe40004761270 */
[----:B------:R-:W-:-:S05]  /*67b60*/  LEA R136, P2, R137, R2, 0x1 ;  /* 0x0000000289887211 */ /* 0x000fca00078408ff */
[----:B------:R-:W1:Y:S01]  /*67b70*/  LDC R145, c[0x0][0x22c] ;  /* 0x00008b00ff917b82 */ /* 0x000e620000000800 */
[----:B0-----:R-:W-:Y:S01]  /*67b80*/  ISETP.LT.AND P4, PT, R154, R153, !P0 ;  /* 0x000000999a00720c */ /* 0x001fe20004781270 */
[----:B------:R-:W-:Y:S01]  /*67b90*/  VIADD R154, R3, 0x77 ;  /* 0x00000077039a7836 */ /* 0x000fe20000000000 */
[----:B------:R-:W-:-:S05]  /*67ba0*/  PRMT R153, R129, 0x7632, R153 ;  /* 0x0000763281997816 */ /* 0x000fca0000000099 */
[----:B------:R-:W0:Y:S01]  /*67bb0*/  LDC R0, c[0x0][0x248] ;  /* 0x00009200ff007b82 */ /* 0x000e220000000800 */
[C---:B---3--:R-:W-:Y:S01]  /*67bc0*/  IMAD.IADD R5, R137.reuse, 0x1, R144 ;  /* 0x0000000189057824 */ /* 0x048fe200078e0290 */
[----:B------:R-:W-:Y:S01]  /*67bd0*/  LEA.HI.X.SX32 R137, R137, R4, 0x1, P2 ;  /* 0x0000000489897211 */ /* 0x000fe200010f0eff */
[----:B------:R3:W-:Y:S03]  /*67be0*/  @P3 STG.E.U16 desc[UR4][R6.64], R153 ;  /* 0x0000009906003986 */ /* 0x0007e6000c101504 */
[C---:B------:R-:W-:Y:S01]  /*67bf0*/  LEA R128, P1, R5.reuse, R2, 0x1 ;  /* 0x0000000205807211 */ /* 0x040fe200078208ff */
[----:B------:R4:W-:Y:S01]  /*67c00*/  @P4 STG.E.U16 desc[UR4][R136.64], R130 ;  /* 0x0000008288004986 */ /* 0x0009e2000c101504 */
[----:B------:R-:W0:Y:S01]  /*67c10*/  LDC R152, c[0x0][0x22c] ;  /* 0x00008b00ff987b82 */ /* 0x000e220000000800 */
[C---:B--2---:R-:W-:Y:S01]  /*67c20*/  IMAD.IADD R139, R5.reuse, 0x1, R146 ;  /* 0x00000001058b7824 */ /* 0x044fe200078e0292 */
[----:B------:R-:W-:Y:S01]  /*67c30*/  LEA.HI.X.SX32 R129, R5, R4, 0x1, P1 ;  /* 0x0000000405817211 */ /* 0x000fe200008f0eff */
[----:B------:R-:W-:-:S02]  /*67c40*/  VIADD R146, R3, 0x76 ;  /* 0x0000007603927836 */ /* 0x000fc40000000000 */
[----:B---3--:R-:W-:-:S03]  /*67c50*/  VIADD R7, R3, 0x78 ;  /* 0x0000007803077836 */ /* 0x008fc60000000000 */
[----:B------:R-:W2:Y:S01]  /*67c60*/  LDC R147, c[0x0][0x22c] ;  /* 0x00008b00ff937b82 */ /* 0x000ea20000000800 */
[----:B-1----:R-:W-:Y:S02]  /*67c70*/  ISETP.LT.AND P2, PT, R146, R145, !P0 ;  /* 0x000000919200720c */ /* 0x002fe40004741270 */
[----:B----4-:R-:W-:Y:S02]  /*67c80*/  PRMT R137, R130, 0x7632, R137 ;  /* 0x0000763282897816 */ /* 0x010fe40000000089 */
[----:B------:R-:W-:-:S03]  /*67c90*/  LEA R6, P1, R139, R2, 0x1 ;  /* 0x000000028b067211 */ /* 0x000fc600078208ff */
[----:B------:R-:W1:Y:S01]  /*67ca0*/  LDC R138, c[0x0][0x248] ;  /* 0x00009200ff8a7b82 */ /* 0x000e620000000800 */
[----:B0-----:R-:W-:Y:S01]  /*67cb0*/  IMAD.IADD R5, R139, 0x1, R0 ;  /* 0x000000018b057824 */ /* 0x001fe200078e0200 */
[----:B------:R0:W-:Y:S06]  /*67cc0*/  @P5 STG.E.U16 desc[UR4][R128.64], R137 ;  /* 0x0000008980005986 */ /* 0x0001ec000c101504 */
[----:B------:R-:W3:Y:S01]  /*67cd0*/  LDC R144, c[0x0][0x248] ;  /* 0x00009200ff907b82 */ /* 0x000ee20000000800 */
[----:B------:R-:W-:Y:S02]  /*67ce0*/  ISETP.LT.AND P4, PT, R7, R152, !P0 ;  /* 0x000000980700720c */ /* 0x000fe40004781270 */
[----:B------:R-:W-:-:S02]  /*67cf0*/  LEA.HI.X.SX32 R7, R139, R4, 0x1, P1 ;  /* 0x000000048b077211 */ /* 0x000fc400008f0eff */
[----:B------:R-:W-:Y:S02]  /*67d00*/  PRMT R152, R131, 0x7632, R152 ;  /* 0x0000763283987816 */ /* 0x000fe40000000098 */
[----:B0-----:R-:W-:Y:S01]  /*67d10*/  LEA R128, P1, R5, R2, 0x1 ;  /* 0x0000000205807211 */ /* 0x001fe200078208ff */
[----:B------:R-:W0:Y:S01]  /*67d20*/  LDC R146, c[0x0][0x22c] ;  /* 0x00008b00ff927b82 */ /* 0x000e220000000800 */
[----:B--2---:R-:W-:Y:S01]  /*67d30*/  ISETP.LT.AND P3, PT, R154, R147, !P0 ;  /* 0x000000939a00720c */ /* 0x004fe20004761270 */
[----:B------:R-:W-:Y:S01]  /*67d40*/  VIADD R147, R3, 0x7a ;  /* 0x0000007a03937836 */ /* 0x000fe20000000000 */
[C---:B------:R-:W-:Y:S01]  /*67d50*/  LEA.HI.X.SX32 R129, R5.reuse, R4, 0x1, P1 ;  /* 0x0000000405817211 */ /* 0x040fe200008f0eff */
[----:B------:R2:W-:Y:S04]  /*67d60*/  @P2 STG.E.U16 desc[UR4][R6.64], R131 ;  /* 0x0000008306002986 */ /* 0x0005e8000c101504 */
[----:B------:R-:W4:Y:S01]  /*67d70*/  LDC R145, c[0x0][0x22c] ;  /* 0x00008b00ff917b82 */ /* 0x000f220000000800 */
[----:B-1----:R-:W-:-:S05]  /*67d80*/  IMAD.IADD R137, R5, 0x1, R138 ;  /* 0x0000000105897824 */ /* 0x002fca00078e028a */
[C---:B------:R-:W-:Y:S01]  /*67d90*/  LEA R136, P1, R137.reuse, R2, 0x1 ;  /* 0x0000000289887211 */ /* 0x040fe200078208ff */
[----:B------:R1:W-:Y:S01]  /*67da0*/  @P3 STG.E.U16 desc[UR4][R128.64], R152 ;  /* 0x0000009880003986 */ /* 0x0003e2000c101504 */
[----:B------:R-:W4:Y:S01]  /*67db0*/  LDC R0, c[0x0][0x248] ;  /* 0x00009200ff007b82 */ /* 0x000f220000000800 */
[C---:B---3--:R-:W-:Y:S01]  /*67dc0*/  IMAD.IADD R5, R137.reuse, 0x1, R144 ;  /* 0x0000000189057824 */ /* 0x048fe200078e0290 */
[----:B------:R-:W-:Y:S01]  /*67dd0*/  LEA.HI.X.SX32 R137, R137, R4, 0x1, P1 ;  /* 0x0000000489897211 */ /* 0x000fe200008f0eff */
[----:B------:R-:W-:-:S03]  /*67de0*/  VIADD R144, R3, 0x79 ;  /* 0x0000007903907836 */ /* 0x000fc60000000000 */
[----:B--2---:R-:W-:Y:S01]  /*67df0*/  LEA R6, P1, R5, R2, 0x1 ;  /* 0x0000000205067211 */ /* 0x004fe200078208ff */
[----:B------:R2:W-:Y:S01]  /*67e00*/  @P4 STG.E.U16 desc[UR4][R136.64], R120 ;  /* 0x0000007888004986 */ /* 0x0005e2000c101504 */
[----:B------:R-:W3:Y:S01]  /*67e10*/  LDC R130, c[0x0][0x248] ;  /* 0x00009200ff827b82 */ /* 0x000ee20000000800 */
[----:B0-----:R-:W-:Y:S01]  /*67e20*/  ISETP.LT.AND P4, PT, R147, R146, !P0 ;  /* 0x000000929300720c */ /* 0x001fe20004781270 */
[----:B-1----:R-:W-:Y:S01]  /*67e30*/  VIADD R152, R3, 0x7b ;  /* 0x0000007b03987836 */ /* 0x002fe20000000000 */
[----:B------:R-:W-:Y:S02]  /*67e40*/  LEA.HI.X.SX32 R7, R5, R4, 0x1, P1 ;  /* 0x0000000405077211 */ /* 0x000fe400008f0eff */
[----:B------:R-:W-:-:S03]  /*67e50*/  PRMT R147, R120, 0x7632, R147 ;  /* 0x0000763278937816 */ /* 0x000fc60000000093 */
[----:B------:R-:W0:Y:S01]  /*67e60*/  LDC R139, c[0x0][0x22c] ;  /* 0x00008b00ff8b7b82 */ /* 0x000e220000000800 */
[----:B----4-:R-:W-:Y:S01]  /*67e70*/  ISETP.LT.AND P3, PT, R144, R145, !P0 ;  /* 0x000000919000720c */ /* 0x010fe20004761270 */
[----:B--2---:R-:W-:-:S06]  /*67e80*/  VIADD R120, R3, 0x7d ;  /* 0x0000007d03787836 */ /* 0x004fcc0000000000 */
[----:B------:R-:W1:Y:S01]  /*67e90*/  LDC R138, c[0x0][0x248] ;  /* 0x00009200ff8a7b82 */ /* 0x000e620000000800 */
[----:B------:R-:W-:-:S05]  /*67ea0*/  IMAD.IADD R131, R5, 0x1, R0 ;  /* 0x0000000105837824 */ /* 0x000fca00078e0200 */
[C---:B------:R-:W-:Y:S01]  /*67eb0*/  LEA R128, P2, R131.reuse, R2, 0x1 ;  /* 0x0000000283807211 */ /* 0x040fe200078408ff */
[----:B------:R2:W-:Y:S01]  /*67ec0*/  @P3 STG.E.U16 desc[UR4][R6.64], R147 ;  /* 0x0000009306003986 */ /* 0x0005e2000c101504 */
[----:B------:R-:W4:Y:S01]  /*67ed0*/  LDC R146, c[0x0][0x22c] ;  /* 0x00008b00ff927b82 */ /* 0x000f220000000800 */
[C---:B---3--:R-:W-:Y:S01]  /*67ee0*/  IMAD.IADD R5, R131.reuse, 0x1, R130 ;  /* 0x0000000183057824 */ /* 0x048fe200078e0282 */
[----:B------:R-:W-:-:S04]  /*67ef0*/  LEA.HI.X.SX32 R129, R131, R4, 0x1, P2 ;  /* 0x0000000483817211 */ /* 0x000fc800010f0eff */
[----:B------:R-:W-:Y:S01]  /*67f00*/  LEA R130, P1, R5, R2, 0x1 ;  /* 0x0000000205827211 */ /* 0x000fe200078208ff */
[----:B------:R-:W-:Y:S01]  /*67f10*/  @P4 STG.E.U16 desc[UR4][R128.64], R121 ;  /* 0x0000007980004986 */ /* 0x000fe2000c101504 */
[----:B------:R-:W3:Y:S01]  /*67f20*/  LDC R145, c[0x0][0x22c] ;  /* 0x00008b00ff917b82 */ /* 0x000ee20000000800 */
[----:B0-----:R-:W-:Y:S01]  /*67f30*/  ISETP.LT.AND P2, PT, R152, R139, !P0 ;  /* 0x0000008b9800720c */ /* 0x001fe20004741270 */
[----:B------:R-:W-:Y:S01]  /*67f40*/  VIADD R139, R3, 0x7e ;  /* 0x0000007e038b7836 */ /* 0x000fe20000000000 */
[----:B--2---:R-:W-:Y:S02]  /*67f50*/  PRMT R7, R121, 0x7632, R7 ;  /* 0x0000763279077816 */ /* 0x004fe40000000007 */
[----:B------:R-:W-:-:S03]  /*67f60*/  LEA.HI.X.SX32 R131, R5, R4, 0x1, P1 ;  /* 0x0000000405837211 */ /* 0x000fc600008f0eff */
[----:B------:R-:W0:Y:S01]  /*67f70*/  LDC R144, c[0x0][0x22c] ;  /* 0x00008b00ff907b82 */ /* 0x000e220000000800 */
[----:B-1----:R-:W-:Y:S02]  /*67f80*/  IMAD.IADD R137, R5, 0x1, R138 ;  /* 0x0000000105897824 */ /* 0x002fe400078e028a */
[----:B------:R-:W-:-:S03]  /*67f90*/  VIADD R5, R3, 0x7c ;  /* 0x0000007c03057836 */ /* 0x000fc60000000000 */
[----:B------:R1:W-:Y:S01]  /*67fa0*/  @P2 STG.E.U16 desc[UR4][R130.64], R7 ;  /* 0x0000000782002986 */ /* 0x0003e2000c101504 */
[----:B------:R-:W-:Y:S01]  /*67fb0*/  LEA R6, P1, R137, R2, 0x1 ;  /* 0x0000000289067211 */ /* 0x000fe200078208ff */
[----:B------:R-:W2:Y:S01]  /*67fc0*/  LDC R0, c[0x0][0x248] ;  /* 0x00009200ff007b82 */ /* 0x000ea20000000800 */
[----:B----4-:R-:W-:-:S07]  /*67fd0*/  ISETP.LT.AND P4, PT, R139, R146, !P0 ;  /* 0x000000928b00720c */ /* 0x010fce0004781270 */
[----:B------:R-:W4:Y:S01]  /*67fe0*/  LDC R136, c[0x0][0x248] ;  /* 0x00009200ff887b82 */ /* 0x000f220000000800 */
[----:B---3--:R-:W-:Y:S02]  /*67ff0*/  ISETP.LT.AND P3, PT, R120, R145, !P0 ;  /* 0x000000917800720c */ /* 0x008fe40004761270 */
[----:B-1----:R-:W-:-:S05]  /*68000*/  LEA.HI.X.SX32 R7, R137, R4, 0x1, P1 ;  /* 0x0000000489077211 */ /* 0x002fca00008f0eff */
[----:B------:R-:W1:Y:S01]  /*68010*/  LDC R138, c[0x0][0x248] ;  /* 0x00009200ff8a7b82 */ /* 0x000e620000000800 */
[----:B0-----:R-:W-:-:S07]  /*68020*/  ISETP.LT.AND P2, PT, R5, R144, !P0 ;  /* 0x000000900500720c */ /* 0x001fce0004741270 */
[----:B------:R-:W0:Y:S01]  /*68030*/  LDC R139, c[0x0][0x248] ;  /* 0x00009200ff8b7b82 */ /* 0x000e220000000800 */
[----:B--2---:R-:W-:Y:S01]  /*68040*/  IMAD.IADD R5, R137, 0x1, R0 ;  /* 0x0000000189057824 */ /* 0x004fe200078e0200 */
[----:B------:R-:W-:-:S04]  /*68050*/  PRMT R137, R122, 0x7632, R137 ;  /* 0x000076327a897816 */ /* 0x000fc80000000089 */
[C---:B------:R-:W-:Y:S01]  /*68060*/  LEA R120, P1, R5.reuse, R2, 0x1 ;  /* 0x0000000205787211 */ /* 0x040fe200078208ff */
[----:B------:R2:W-:Y:S01]  /*68070*/  @P2 STG.E.U16 desc[UR4][R6.64], R122 ;  /* 0x0000007a06002986 */ /* 0x0005e2000c101504 */
[----:B------:R-:W3:Y:S01]  /*68080*/  LDC R145, c[0x0][0x22c] ;  /* 0x00008b00ff917b82 */ /* 0x000ee20000000800 */
[C---:B----4-:R-:W-:Y:S01]  /*68090*/  IMAD.IADD R129, R5.reuse, 0x1, R136 ;  /* 0x0000000105817824 */ /* 0x050fe200078e0288 */
[----:B------:R-:W-:-:S04]  /*680a0*/  LEA.HI.X.SX32 R121, R5, R4, 0x1, P1 ;  /* 0x0000000405797211 */ /* 0x000fc800008f0eff */
[C---:B------:R-:W-:Y:S01]  /*680b0*/  LEA R128, P1, R129.reuse, R2, 0x1 ;  /* 0x0000000281807211 */ /* 0x040fe200078208ff */
[----:B------:R4:W-:Y:S01]  /*680c0*/  @P3 STG.E.U16 desc[UR4][R120.64], R137 ;  /* 0x0000008978003986 */ /* 0x0009e2000c101504 */
[----:B------:R-:W3:Y:S01]  /*680d0*/  LDC R161, c[0x0][0x248] ;  /* 0x00009200ffa17b82 */ /* 0x000ee20000000800 */
[C---:B-1----:R-:W-:Y:S01]  /*680e0*/  IMAD.IADD R0, R129.reuse, 0x1, R138 ;  /* 0x0000000181007824 */ /* 0x042fe200078e028a */
[----:B------:R-:W-:Y:S01]  /*680f0*/  LEA.HI.X.SX32 R129, R129, R4, 0x1, P1 ;  /* 0x0000000481817211 */ /* 0x000fe200008f0eff */
[----:B--2---:R-:W-:-:S04]  /*68100*/  VIADD R6, R3, 0x7f ;  /* 0x0000007f03067836 */ /* 0x004fc80000000000 */
[----:B------:R1:W-:Y:S01]  /*68110*/  @P4 STG.E.U16 desc[UR4][R128.64], R123 ;  /* 0x0000007b80004986 */ /* 0x0003e2000c101504 */
[----:B------:R-:W2:Y:S01]  /*68120*/  LDC R131, c[0x0][0x22c] ;  /* 0x00008b00ff837b82 */ /* 0x000ea20000000800 */
[----:B0-----:R-:W-:Y:S02]  /*68130*/  IMAD.IADD R167, R0, 0x1, R139 ;  /* 0x0000000100a77824 */ /* 0x001fe400078e028b */
[----:B----4-:R-:W-:Y:S02]  /*68140*/  VIADD R120, R3, 0x80 ;  /* 0x0000008003787836 */ /* 0x010fe40000000000 */
[----:B------:R-:W-:-:S03]  /*68150*/  IMAD.IADD R252, R167, 0x1, R252 ;  /* 0x00000001a7fc7824 */ /* 0x000fc600078e02fc */
[----:B------:R-:W0:Y:S01]  /*68160*/  LDC R144, c[0x0][0x248] ;  /* 0x00009200ff907b82 */ /* 0x000e220000000800 */
[----:B---3--:R-:W-:-:S07]  /*68170*/  ISETP.LT.AND P2, PT, R6, R145, !P0 ;  /* 0x000000910600720c */ /* 0x008fce0004741270 */
[----:B------:R-:W1:Y:S01]  /*68180*/  LDC R130, c[0x0][0x248] ;  /* 0x00009200ff827b82 */ /* 0x000e620000000800 */
[----:B------:R-:W-:-:S07]  /*68190*/  IMAD.IADD R161, R252, 0x1, R161 ;  /* 0x00000001fca17824 */ /* 0x000fce00078e02a1 */
[----:B------:R-:W3:Y:S01]  /*681a0*/  LDC R136, c[0x0][0x248] ;  /* 0x00009200ff887b82 */ /* 0x000ee20000000800 */
[----:B--2---:R-:W-:-:S07]  /*681b0*/  ISETP.LT.AND P1, PT, R120, R131, !P0 ;  /* 0x000000837800720c */ /* 0x004fce0004721270 */
[----:B------:R-:W2:Y:S01]  /*681c0*/  LDC R211, c[0x0][0x248] ;  /* 0x00009200ffd37b82 */ /* 0x000ea20000000800 */
[----:B0-----:R-:W-:-:S04]  /*681d0*/  IMAD.IADD R8, R161, 0x1, R144 ;  /* 0x00000001a1087824 */ /* 0x001fc800078e0290 */
[----:B------:R-:W-:-:S03]  /*681e0*/  IMAD.IADD R237, R8, 0x1, R237 ;  /* 0x0000000108ed7824 */ /* 0x000fc600078e02ed */
[----:B------:R-:W0:Y:S01]  /*681f0*/  LDC R6, c[0x0][0x248] ;  /* 0x00009200ff067b82 */ /* 0x000e220000000800 */
[----:B-1----:R-:W-:-:S07]  /*68200*/  IMAD.IADD R123, R237, 0x1, R130 ;  /* 0x00000001ed7b7824 */ /* 0x002fce00078e0282 */
[----:B------:R-:W1:Y:S01]  /*68210*/  LDC R120, c[0x0][0x248] ;  /* 0x00009200ff787b82 */ /* 0x000e620000000800 */
[----:B---3--:R-:W-:-:S07]  /*68220*/  IMAD.IADD R5, R123, 0x1, R136 ;  /* 0x000000017b057824 */ /* 0x008fce00078e0288 */
[----:B------:R-:W3:Y:S01]  /*68230*/  LDC R178, c[0x0][0x248] ;  /* 0x00009200ffb27b82 */ /* 0x000ee20000000800 */
[----:B--2---:R-:W-:-:S07]  /*68240*/  IMAD.IADD R211, R5, 0x1, R211 ;  /* 0x0000000105d37824 */ /* 0x004fce00078e02d3 */
[----:B------:R-:W2:Y:S01]  /*68250*/  LDC R7, c[0x0][0x248] ;  /* 0x00009200ff077b82 */ /* 0x000ea20000000800 */
[----:B0-----:R-:W-:-:S07]  /*68260*/  IMAD.IADD R239, R211, 0x1, R6 ;  /* 0x00000001d3ef7824 */ /* 0x001fce00078e0206 */
[----:B------:R-:W0:Y:S01]  /*68270*/  LDC R121, c[0x0][0x248] ;  /* 0x00009200ff797b82 */ /* 0x000e220000000800 */
[----:B-1----:R-:W-:-:S07]  /*68280*/  IMAD.IADD R8, R239, 0x1, R120 ;  /* 0x00000001ef087824 */ /* 0x002fce00078e0278 */
[----:B------:R-:W1:Y:S01]  /*68290*/  LDC R129, c[0x0][0x248] ;  /* 0x00009200ff817b82 */ /* 0x000e620000000800 */
[----:B---3--:R-:W-:-:S07]  /*682a0*/  IMAD.IADD R178, R8, 0x1, R178 ;  /* 0x0000000108b27824 */ /* 0x008fce00078e02b2 */
[----:B------:R-:W3:Y:S01]  /*682b0*/  LDC R171, c[0x0][0x248] ;  /* 0x00009200ffab7b82 */ /* 0x000ee20000000800 */
[----:B--2---:R-:W-:-:S07]  /*682c0*/  IMAD.IADD R144, R178, 0x1, R7 ;  /* 0x00000001b2907824 */ /* 0x004fce00078e0207 */
        /* <DEDUP_REMOVED lines=8> */
[----:B--2---:R-:W-:-:S04]  /*68350*/  IMAD.IADD R155, R6, 0x1, R155 ;  /* 0x00000001069b7824 */ /* 0x004fc800078e029b */
[----:B------:R-:W-:-:S03]  /*68360*/  IMAD.IADD R230, R155, 0x1, R230 ;  /* 0x000000019be67824 */ /* 0x000fc600078e02e6 */
[----:B------:R-:W2:Y:S01]  /*68370*/  LDC R160, c[0x0][0x248] ;  /* 0x00009200ffa07b82 */ /* 0x000ea20000000800 */
[----:B0-----:R-:W-:-:S07]  /*68380*/  IMAD.IADD R8, R230, 0x1, R169 ;  /* 0x00000001e6087824 */ /* 0x001fce00078e02a9 */
        /* <DEDUP_REMOVED lines=102> */
[----:B-1----:R-:W-:-:S04]  /*689f0*/  IMAD.IADD R34, R224, 0x1, R186 ;  /* 0x00000001e0227824 */ /* 0x002fc800078e02ba */
[----:B------:R-:W-:-:S03]  /*68a00*/  IMAD.IADD R251, R34, 0x1, R251 ;  /* 0x0000000122fb7824 */ /* 0x000fc600078e02fb */
        /* <DEDUP_REMOVED lines=35> */
[----:B---3--:R-:W-:-:S04]  /*68c40*/  IMAD.IADD R147, R169, 0x1, R216 ;  /* 0x00000001a9937824 */ /* 0x008fc800078e02d8 */
[----:B--2---:R-:W-:-:S03]  /*68c50*/  IMAD.IADD R19, R147, 0x1, R218 ;  /* 0x0000000193137824 */ /* 0x004fc600078e02da */
[----:B------:R-:W2:Y:S01]  /*68c60*/  LDC R145, c[0x0][0x248] ;  /* 0x00009200ff917b82 */ /* 0x000ea20000000800 */
[----:B0-----:R-:W-:-:S07]  /*68c70*/  IMAD.IADD R220, R19, 0x1, R220 ;  /* 0x0000000113dc7824 */ /* 0x001fce00078e02dc */
[----:B------:R-:W0:Y:S01]  /*68c80*/  LDC R136, c[0x0][0x248] ;  /* 0x00009200ff887b82 */ /* 0x000e220000000800 */
[----:B-1----:R-:W-:-:S07]  /*68c90*/  IMAD.IADD R200, R220, 0x1, R219 ;  /* 0x00000001dcc87824 */ /* 0x002fce00078e02db */
[----:B------:R-:W1:Y:S01]  /*68ca0*/  LDC R8, c[0x0][0x248] ;  /* 0x00009200ff087b82 */ /* 0x000e620000000800 */
[----:B------:R-:W-:-:S04]  /*68cb0*/  IMAD.IADD R6, R200, 0x1, R240 ;  /* 0x00000001c8067824 */ /* 0x000fc800078e02f0 */
[----:B------:R-:W-:-:S03]  /*68cc0*/  IMAD.IADD R122, R6, 0x1, R242 ;  /* 0x00000001067a7824 */ /* 0x000fc600078e02f2 */
[----:B------:R-:W3:Y:S01]  /*68cd0*/  LDC R43, c[0x0][0x248] ;  /* 0x00009200ff2b7b82 */ /* 0x000ee20000000800 */
[----:B------:R-:W-:-:S04]  /*68ce0*/  IMAD.IADD R219, R122, 0x1, R241 ;  /* 0x000000017adb7824 */ /* 0x000fc800078e02f1 */
[----:B------:R-:W-:-:S04]  /*68cf0*/  IMAD.IADD R6, R219, 0x1, R243 ;  /* 0x00000001db067824 */ /* 0x000fc800078e02f3 */
[----:B------:R-:W-:Y:S02]  /*68d00*/  IMAD.IADD R162, R6, 0x1, R244 ;  /* 0x0000000106a27824 */ /* 0x000fe400078e02f4 */
[----:B------:R-:W4:Y:S02]  /*68d10*/  LDC R6, c[0x0][0x248] ;  /* 0x00009200ff067b82 */ /* 0x000f240000000800 */
[----:B--2---:R-:W-:Y:S01]  /*68d20*/  IMAD.IADD R192, R162, 0x1, R145 ;  /* 0x00000001a2c07824 */ /* 0x004fe200078e0291 */
[----:B-1----:R1:W-:Y:S03]  /*68d30*/  STL.64 [R1+0x2270], R8 ;  /* 0x0022700801007387 */ /* 0x0023e60000100a00 */
[----:B------:R-:W-:-:S04]  /*68d40*/  IMAD.IADD R249, R192, 0x1, R249 ;  /* 0x00000001c0f97824 */ /* 0x000fc800078e02f9 */
[----:B------:R-:W-:-:S04]  /*68d50*/  IMAD.IADD R218, R249, 0x1, R246 ;  /* 0x00000001f9da7824 */ /* 0x000fc800078e02f6 */
[----:B------:R-:W-:Y:S01]  /*68d60*/  IMAD.IADD R130, R218, 0x1, R245 ;  /* 0x00000001da827824 */ /* 0x000fe200078e02f5 */
[----:B-1----:R-:W-:-:S03]  /*68d70*/  LEA R8, P5, R161, R2, 0x1 ;  /* 0x00000002a1087211 */ /* 0x002fc600078a08ff */
[----:B------:R-:W-:Y:S01]  /*68d80*/  IMAD.IADD R248, R130, 0x1, R248 ;  /* 0x0000000182f87824 */ /* 0x000fe200078e02f8 */
[----:B------:R-:W-:-:S03]  /*68d90*/  LEA.HI.X.SX32 R9, R161, R4, 0x1, P5 ;  /* 0x00000004a1097211 */ /* 0x000fc600028f0eff */
[----:B------:R-:W-:Y:S02]  /*68da0*/  IMAD.IADD R131, R248, 0x1, R118 ;  /* 0x00000001f8837824 */ /* 0x000fe400078e0276 */
[----:B------:R1:W-:Y:S01]  /*68db0*/  STL.64 [R1+0xb00], R8 ;  /* 0x000b000801007387 */ /* 0x0003e20000100a00 */
[----:B------:R-:W2:Y:S01]  /*68dc0*/  LDC R118, c[0x0][0x248] ;  /* 0x00009200ff767b82 */ /* 0x000ea20000000800 */
[----:B------:R-:W-:-:S04]  /*68dd0*/  IMAD.IADD R217, R131, 0x1, R247 ;  /* 0x0000000183d97824 */ /* 0x000fc800078e02f7 */
[----:B------:R-:W-:-:S03]  /*68de0*/  IMAD.IADD R247, R217, 0x1, R126 ;  /* 0x00000001d9f77824 */ /* 0x000fc600078e027e */
[----:B------:R-:W2:Y:S01]  /*68df0*/  LDC R126, c[0x0][0x248] ;  /* 0x00009200ff7e7b82 */ /* 0x000ea20000000800 */
[----:B------:R-:W-:-:S04]  /*68e00*/  IMAD.IADD R193, R247, 0x1, R132 ;  /* 0x00000001f7c17824 */ /* 0x000fc800078e0284 */
[----:B------:R-:W-:-:S03]  /*68e10*/  IMAD.IADD R168, R193, 0x1, R141 ;  /* 0x00000001c1a87824 */ /* 0x000fc600078e028d */
[----:B-1----:R-:W1:Y:S01]  /*68e20*/  LDC R9, c[0x0][0x248] ;  /* 0x00009200ff097b82 */ /* 0x002e620000000800 */
[----:B------:R-:W-:-:S04]  /*68e30*/  IMAD.IADD R245, R168, 0x1, R140 ;  /* 0x00000001a8f57824 */ /* 0x000fc800078e028c */
[----:B------:R-:W-:-:S03]  /*68e40*/  IMAD.IADD R216, R245, 0x1, R142 ;  /* 0x00000001f5d87824 */ /* 0x000fc600078e028e */
[----:B------:R-:W2:Y:S01]  /*68e50*/  LDC R132, c[0x0][0x248] ;  /* 0x00009200ff847b82 */ /* 0x000ea20000000800 */
[----:B------:R-:W-:-:S04]  /*68e60*/  IMAD.IADD R120, R216, 0x1, R150 ;  /* 0x00000001d8787824 */ /* 0x000fc800078e0296 */
[----:B------:R-:W-:-:S03]  /*68e70*/  IMAD.IADD R246, R120, 0x1, R156 ;  /* 0x0000000178f67824 */ /* 0x000fc600078e029c */
[----:B------:R-:W2:Y:S01]  /*68e80*/  LDC R141, c[0x0][0x248] ;  /* 0x00009200ff8d7b82 */ /* 0x000ea20000000800 */
[----:B------:R-:W-:-:S04]  /*68e90*/  IMAD.IADD R187, R246, 0x1, R158 ;  /* 0x00000001f6bb7824 */ /* 0x000fc800078e029e */
[----:B------:R-:W-:-:S03]  /*68ea0*/  IMAD.IADD R213, R187, 0x1, R172 ;  /* 0x00000001bbd57824 */ /* 0x000fc600078e02ac */
[----:B------:R-:W2:Y:S01]  /*68eb0*/  LDC R140, c[0x0][0x248] ;  /* 0x00009200ff8c7b82 */ /* 0x000ea20000000800 */
[----:B----4-:R-:W-:-:S07]  /*68ec0*/  IMAD.IADD R243, R213, 0x1, R6 ;  /* 0x00000001d5f37824 */ /* 0x010fce00078e0206 */
[----:B------:R-:W4:Y:S08]  /*68ed0*/  LDC R6, c[0x0][0x248] ;  /* 0x00009200ff067b82 */ /* 0x000f300000000800 */
[----:B------:R-:W2:Y:S08]  /*68ee0*/  LDC R142, c[0x0][0x248] ;  /* 0x00009200ff8e7b82 */ /* 0x000eb00000000800 */
[----:B------:R-:W2:Y:S01]  /*68ef0*/  LDC R150, c[0x0][0x248] ;  /* 0x00009200ff967b82 */ /* 0x000ea20000000800 */
[----:B----4-:R-:W-:-:S07]  /*68f00*/  IMAD.IADD R6, R243, 0x1, R6 ;  /* 0x00000001f3067824 */ /* 0x010fce00078e0206 */
[----:B------:R-:W4:Y:S01]  /*68f10*/  LDC R156, c[0x0][0x248] ;  /* 0x00009200ff9c7b82 */ /* 0x000f220000000800 */
[----:B0-----:R-:W-:-:S04]  /*68f20*/  IMAD.IADD R160, R6, 0x1, R136 ;  /* 0x0000000106a07824 */ /* 0x001fc800078e0288 */
[----:B------:R-:W-:-:S03]  /*68f30*/  IMAD.IADD R244, R160, 0x1, R41 ;  /* 0x00000001a0f47824 */ /* 0x000fc600078e0229 */
[----:B------:R-:W0:Y:S08]  /*68f40*/  LDC R158, c[0x0][0x248] ;  /* 0x00009200ff9e7b82 */ /* 0x000e300000000800 */
[----:B------:R-:W3:Y:S08]  /*68f50*/  LDC R41, c[0x0][0x248] ;  /* 0x00009200ff297b82 */ /* 0x000ef00000000800 */
[----:B------:R-:W0:Y:S01]  /*68f60*/  LDC R172, c[0x0][0x248] ;  /* 0x00009200ffac7b82 */ /* 0x000e220000000800 */
[----:B---3--:R-:W-:-:S07]  /*68f70*/  IMAD.IADD R215, R244, 0x1, R41 ;  /* 0x00000001f4d77824 */ /* 0x008fce00078e0229 */
[----:B------:R-:W3:Y:S01]  /*68f80*/  LDC R41, c[0x0][0x248] ;  /* 0x00009200ff297b82 */ /* 0x000ee20000000800 */
[----:B------:R-:W-:-:S04]  /*68f90*/  IMAD.IADD R186, R215, 0x1, R197 ;  /* 0x00000001d7ba7824 */ /* 0x000fc800078e02c5 */
[----:B------:R-:W-:-:S04]  /*68fa0*/  IMAD.IADD R242, R186, 0x1, R191 ;  /* 0x00000001baf27824 */ /* 0x000fc800078e02bf */
[----:B------:R-:W-:-:S04]  /*68fb0*/  IMAD.IADD R145, R242, 0x1, R189 ;  /* 0x00000001f2917824 */ /* 0x000fc800078e02bd */
[----:B------:R-:W-:Y:S01]  /*68fc0*/  IMAD.IADD R212, R145, 0x1, R188 ;  /* 0x0000000191d47824 */ /* 0x000fe200078e02bc */
[----:B------:R-:W-:-:S03]  /*68fd0*/  LEA R188, P4, R252, R2, 0x1 ;  /* 0x00000002fcbc7211 */ /* 0x000fc600078808ff */
[----:B------:R-:W-:Y:S01]  /*68fe0*/  IMAD.IADD R241, R212, 0x1, R183 ;  /* 0x00000001d4f17824 */ /* 0x000fe200078e02b7 */
[----:B------:R-:W-:-:S03]  /*68ff0*/  LEA.HI.X.SX32 R189, R252, R4, 0x1, P4 ;  /* 0x00000004fcbd7211 */ /* 0x000fc600020f0eff */
[----:B------:R-:W-:Y:S01]  /*69000*/  IMAD.IADD R136, R241, 0x1, R182 ;  /* 0x00000001f1887824 */ /* 0x000fe200078e02b6 */
[----:B------:R-:W-:Y:S01]  /*69010*/  LEA R182, P3, R0, R2, 0x1 ;  /* 0x0000000200b67211 */ /* 0x000fe200078608ff */
[----:B---3--:R-:W-:Y:S02]  /*69020*/  IMAD.IADD R41, R161, 0x1, R41 ;  /* 0x00000001a1297824 */ /* 0x008fe400078e0229 */
[----:B------:R-:W-:Y:S01]  /*69030*/  IMAD.IADD R185, R136, 0x1, R165 ;  /* 0x0000000188b97824 */ /* 0x000fe200078e02a5 */
[----:B------:R-:W-:-:S03]  /*69040*/  LEA.HI.X.SX32 R183, R0, R4, 0x1, P3 ;  /* 0x0000000400b77211 */ /* 0x000fc600018f0eff */
[----:B------:R-:W-:Y:S01]  /*69050*/  IMAD.IADD R240, R185, 0x1, R164 ;  /* 0x00000001b9f07824 */ /* 0x000fe200078e02a4 */
[----:B------:R-:W-:-:S03]  /*69060*/  LEA R164, P3, R167, R2, 0x1 ;  /* 0x00000002a7a47211 */ /* 0x000fc600078608ff */
[----:B------:R-:W-:Y:S01]  /*69070*/  IMAD.IADD R0, R240, 0x1, R190 ;  /* 0x00000001f0007824 */ /* 0x000fe200078e02be */
[----:B------:R-:W-:Y:S02]  /*69080*/  LEA.HI.X.SX32 R165, R167, R4, 0x1, P3 ;  /* 0x00000004a7a57211 */ /* 0x000fe400018f0eff */
[-C--:B------:R-:W-:Y:S01]  /*69090*/  LEA R190, P4, R237, R2.reuse, 0x1 ;  /* 0x00000002edbe7211 */ /* 0x080fe200078808ff */
[----:B------:R-:W-:Y:S01]  /*690a0*/  IMAD.IADD R252, R0, 0x1, R166 ;  /* 0x0000000100fc7824 */ /* 0x000fe200078e02a6 */
[----:B------:R-:W-:Y:S02]  /*690b0*/  LEA R166, P3, R41, R2, 0x1 ;  /* 0x0000000229a67211 */ /* 0x000fe400078608ff */
[-C--:B------:R-:W-:Y:S01]  /*690c0*/  LEA.HI.X.SX32 R191, R237, R4.reuse, 0x1, P4 ;  /* 0x00000004edbf7211 */ /* 0x080fe200020f0eff */
[----:B------:R-:W-:Y:S01]  /*690d0*/  IMAD.IADD R161, R252, 0x1, R196 ;  /* 0x00000001fca17824 */ /* 0x000fe200078e02c4 */
[----:B------:R-:W-:Y:S02]  /*690e0*/  LEA.HI.X.SX32 R167, R41, R4, 0x1, P3 ;  /* 0x0000000429a77211 */ /* 0x000fe400018f0eff */
[----:B------:R-:W3:Y:S01]  /*690f0*/  LDC R41, c[0x0][0x248] ;  /* 0x00009200ff297b82 */ /* 0x000ee20000000800 */
[----:B------:R-:W-:Y:S01]  /*69100*/  IMAD.IADD R237, R161, 0x1, R43 ;  /* 0x00000001a1ed7824 */ /* 0x000fe200078e022b */
[----:B------:R-:W-:-:S02]  /*69110*/  LEA R196, P5, R123, R2, 0x1 ;  /* 0x000000027bc47211 */ /* 0x000fc400078a08ff */
[----:B------:R-:W-:Y:S02]  /*69120*/  LEA R16, P4, R211, R2, 0x1 ;  /* 0x00000002d3107211 */ /* 0x000fe400078808ff */
[----:B------:R-:W-:Y:S02]  /*69130*/  LEA.HI.X.SX32 R197, R123, R4, 0x1, P5 ;  /* 0x000000047bc57211 */ /* 0x000fe400028f0eff */
[----:B------:R-:W-:Y:S02]  /*69140*/  LEA R8, P5, R239, R2, 0x1 ;  /* 0x00000002ef087211 */ /* 0x000fe400078a08ff */
[-C--:B------:R-:W-:Y:S01]  /*69150*/  LEA.HI.X.SX32 R17, R211, R4.reuse, 0x1, P4 ;  /* 0x00000004d3117211 */ /* 0x080fe200020f0eff */
[----:B---3--:R-:W-:Y:S02]  /*69160*/  IMAD.IADD R41, R123, 0x1, R41 ;  /* 0x000000017b297824 */ /* 0x008fe400078e0229 */
[----:B-1----:R-:W-:Y:S01]  /*69170*/  IMAD.IADD R123, R237, 0x1, R9 ;  /* 0x00000001ed7b7824 */ /* 0x002fe200078e0209 */
[----:B------:R-:W-:-:S02]  /*69180*/  LEA.HI.X.SX32 R9, R239, R4, 0x1, P5 ;  /* 0x00000004ef097211 */ /* 0x000fc400028f0eff */
[----:B------:R-:W-:-:S04]  /*69190*/  LEA R42, P3, R41, R2, 0x1 ;  /* 0x00000002292a7211 */ /* 0x000fc800078608ff */
[----:B------:R-:W-:Y:S02]  /*691a0*/  LEA.HI.X.SX32 R43, R41, R4, 0x1, P3 ;  /* 0x00000004292b7211 */ /* 0x000fe400018f0eff */
[----:B------:R-:W1:Y:S03]  /*691b0*/  LDC R41, c[0x0][0x248] ;  /* 0x00009200ff297b82 */ /* 0x000e660000000800 */
[----:B------:R3:W-:Y:S04]  /*691c0*/  STL.64 [R1+0xae0], R42 ;  /* 0x000ae02a01007387 */ /* 0x0007e80000100a00 */
[----:B------:R2:W-:Y:S04]  /*691d0*/  STL.64 [R1+0xad8], R16 ;  /* 0x000ad81001007387 */ /* 0x0005e80000100a00 */
[----:B------:R4:W-:Y:S01]  /*691e0*/  STL.64 [R1+0xad0], R8 ;  /* 0x000ad00801007387 */ /* 0x0009e20000100a00 */
[----:B---3--:R-:W3:Y:S01]  /*691f0*/  LDC R43, c[0x0][0x248] ;  /* 0x00009200ff2b7b82 */ /* 0x008ee20000000800 */
[----:B--2---:R-:W-:-:S07]  /*69200*/  LEA R16, P5, R144, R2, 0x1 ;  /* 0x0000000290107211 */ /* 0x004fce00078a08ff */
[----:B------:R-:W2:Y:S01]  /*69210*/  LDC R17, c[0x0][0x248] ;  /* 0x00009200ff117b82 */ /* 0x000ea20000000800 */
[----:B-1----:R-:W-:Y:S01]  /*69220*/  IMAD.IADD R41, R239, 0x1, R41 ;  /* 0x00000001ef297824 */ /* 0x002fe200078e0229 */
[----:B----4-:R-:W-:-:S04]  /*69230*/  LEA R8, P4, R178, R2, 0x1 ;  /* 0x00000002b2087211 */ /* 0x010fc800078808ff */
[----:B------:R-:W-:Y:S02]  /*69240*/  LEA R42, P3, R41, R2, 0x1 ;  /* 0x00000002292a7211 */ /* 0x000fe400078608ff */
[-C--:B------:R-:W-:Y:S01]  /*69250*/  LEA.HI.X.SX32 R9, R178, R4.reuse, 0x1, P4 ;  /* 0x00000004b2097211 */ /* 0x080fe200020f0eff */
[----:B---3--:R-:W-:Y:S01]  /*69260*/  IMAD.IADD R211, R123, 0x1, R43 ;  /* 0x000000017bd37824 */ /* 0x008fe200078e022b */
[-C--:B------:R-:W-:Y:S02]  /*69270*/  LEA.HI.X.SX32 R43, R41, R4.reuse, 0x1, P3 ;  /* 0x00000004292b7211 */ /* 0x080fe400018f0eff */
[----:B------:R-:W1:Y:S03]  /*69280*/  LDC R41, c[0x0][0x248] ;  /* 0x00009200ff297b82 */ /* 0x000e660000000800 */
[----:B------:R3:W-:Y:S01]  /*69290*/  STL.64 [R1+0xac8], R42 ;  /* 0x000ac82a01007387 */ /* 0x0007e20000100a00 */
[----:B--2---:R-:W-:Y:S01]  /*692a0*/  IMAD.IADD R239, R211, 0x1, R17 ;  /* 0x00000001d3ef7824 */ /* 0x004fe200078e0211 */
[----:B------:R-:W-:-:S02]  /*692b0*/  LEA.HI.X.SX32 R17, R144, R4, 0x1, P5 ;  /* 0x0000000490117211 */ /* 0x000fc400028f0eff */
        /* <DEDUP_REMOVED lines=37> */
[C---:B------:R-:W-:Y:S02]  /*69510*/  LEA R42, P3, R41.reuse, R2, 0x1 ;  /* 0x00000002292a7211 */ /* 0x040fe400078608ff */
        /* <DEDUP_REMOVED lines=180> */
[----:B------:R-:W-:-:S05]  /*6a060*/  LEA.HI.X.SX32 R17, R205, R4, 0x1, P4 ;  /* 0x00000004cd117211 */ /* 0x000fca00020f0eff */
[----:B------:R1:W-:Y:S01]  /*6a070*/  STL.64 [R1+0x958], R16 ;  /* 0x0009581001007387 */ /* 0x0003e20000100a00 */
[----:B---3--:R-:W-:Y:S01]  /*6a080*/  IMAD.IADD R121, R177, 0x1, R43 ;  /* 0x00000001b1797824 */ /* 0x008fe200078e022b */
[-C--:B------:R-:W-:Y:S02]  /*6a090*/  LEA.HI.X.SX32 R43, R41, R4.reuse, 0x1, P3 ;  /* 0x00000004292b7211 */ /* 0x080fe400018f0eff */
[----:B------:R-:W3:Y:S03]  /*6a0a0*/  LDC R41, c[0x0][0x248] ;  /* 0x00009200ff297b82 */ /* 0x000ee60000000800 */
[----:B------:R-:W-:Y:S01]  /*6a0b0*/  STL.64 [R1+0x960], R42 ;  /* 0x0009602a01007387 */ /* 0x000fe20000100a00 */
[----:B--2---:R-:W-:Y:S01]  /*6a0c0*/  IMAD.IADD R227, R121, 0x1, R9 ;  /* 0x0000000179e37824 */ /* 0x004fe200078e0209 */
[----:B------:R-:W-:-:S03]  /*6a0d0*/  LEA.HI.X.SX32 R9, R138, R4, 0x1, P5 ;  /* 0x000000048a097211 */ /* 0x000fc600028f0eff */
[----:B-1----:R-:W1:Y:S01]  /*6a0e0*/  LDC R17, c[0x0][0x248] ;  /* 0x00009200ff117b82 */ /* 0x002e620000000800 */
[-C--:B------:R-:W-:Y:S01]  /*6a0f0*/  LEA R16, P4, R228, R2.reuse, 0x1 ;  /* 0x00000002e4107211 */ /* 0x080fe200078808ff */
[----:B------:R2:W-:Y:S02]  /*6a100*/  STL.64 [R1+0x950], R8 ;  /* 0x0009500801007387 */ /* 0x0005e40000100a00 */
[----:B--2---:R-:W-:Y:S01]  /*6a110*/  LEA R8, P5, R176, R2, 0x1 ;  /* 0x00000002b0087211 */ /* 0x004fe200078a08ff */
[----:B---3--:R-:W-:-:S03]  /*6a120*/  IMAD.IADD R205, R227, 0x1, R41 ;  /* 0x00000001e3cd7824 */ /* 0x008fc600078e0229 */
[----:B------:R-:W2:Y:S01]  /*6a130*/  LDC R41, c[0x0][0x248] ;  /* 0x00009200ff297b82 */ /* 0x000ea20000000800 */
[----:B------:R-:W-:Y:S01]  /*6a140*/  LEA.HI.X.SX32 R9, R176, R4, 0x1, P5 ;  /* 0x00000004b0097211 */ /* 0x000fe200028f0eff */
[----:B-1----:R-:W-:-:S04]  /*6a150*/  IMAD.IADD R17, R138, 0x1, R17 ;  /* 0x000000018a117824 */ /* 0x002fc800078e0211 */
[----:B------:R-:W-:Y:S01]  /*6a160*/  IMAD.MOV.U32 R43, RZ, RZ, R17 ;  /* 0x000000ffff2b7224 */ /* 0x000fe200078e0011 */
[----:B------:R-:W-:Y:S02]  /*6a170*/  LEA R42, P3, R17, R2, 0x1 ;  /* 0x00000002112a7211 */ /* 0x000fe400078608ff */
[-C--:B------:R-:W-:Y:S02]  /*6a180*/  LEA.HI.X.SX32 R17, R228, R4.reuse, 0x1, P4 ;  /* 0x00000004e4117211 */ /* 0x080fe400020f0eff */
[----:B------:R-:W-:-:S05]  /*6a190*/  LEA.HI.X.SX32 R43, R43, R4, 0x1, P3 ;  /* 0x000000042b2b7211 */ /* 0x000fca00018f0eff */
[----:B------:R1:W-:Y:S01]  /*6a1a0*/  STL.64 [R1+0x948], R42 ;  /* 0x0009482a01007387 */ /* 0x0003e20000100a00 */
[----:B--2---:R-:W-:-:S03]  /*6a1b0*/  IMAD.IADD R138, R205, 0x1, R41 ;  /* 0x00000001cd8a7824 */ /* 0x004fc600078e0229 */
[----:B------:R2:W-:Y:S01]  /*6a1c0*/  STL.64 [R1+0x940], R16 ;  /* 0x0009401001007387 */ /* 0x0005e20000100a00 */
[----:B------:R-:W3:Y:S03]  /*6a1d0*/  LDC R41, c[0x0][0x248] ;  /* 0x00009200ff297b82 */ /* 0x000ee60000000800 */
[----:B------:R4:W-:Y:S01]  /*6a1e0*/  STL.64 [R1+0x938], R8 ;  /* 0x0009380801007387 */ /* 0x0009e20000100a00 */
[----:B-1----:R-:W-:-:S04]  /*6a1f0*/  LEA R42, P3, R40, R2, 0x1 ;  /* 0x00000002282a7211 */ /* 0x002fc800078608ff */
[----:B------:R-:W-:Y:S02]  /*6a200*/  LEA.HI.X.SX32 R43, R40, R4, 0x1, P3 ;  /* 0x00000004282b7211 */ /* 0x000fe400018f0eff */
[-C--:B--2---:R-:W-:Y:S02]  /*6a210*/  LEA R16, P4, R204, R2.reuse, 0x1 ;  /* 0x00000002cc107211 */ /* 0x084fe400078808ff */
[----:B----4-:R-:W-:Y:S01]  /*6a220*/  LEA R8, P5, R226, R2, 0x1 ;  /* 0x00000002e2087211 */ /* 0x010fe200078a08ff */
[----:B------:R-:W-:Y:S01]  /*6a230*/  STL.64 [R1+0x930], R42 ;  /* 0x0009302a01007387 */ /* 0x000fe20000100a00 */
[-C--:B------:R-:W-:Y:S02]  /*6a240*/  LEA.HI.X.SX32 R17, R204, R4.reuse, 0x1, P4 ;  /* 0x00000004cc117211 */ /* 0x080fe400020f0eff */
[----:B------:R-:W-:Y:S02]  /*6a250*/  LEA.HI.X.SX32 R9, R226, R4, 0x1, P5 ;  /* 0x00000004e2097211 */ /* 0x000fe400028f0eff */
[----:B------:R-:W-:Y:S01]  /*6a260*/  LEA R40, P5, R129, R2, 0x1 ;  /* 0x0000000281287211 */ /* 0x000fe200078a08ff */
[----:B------:R1:W-:Y:S01]  /*6a270*/  STL.64 [R1+0x928], R16 ;  /* 0x0009281001007387 */ /* 0x0003e20000100a00 */
[----:B---3--:R-:W-:-:S02]  /*6a280*/  IMAD.IADD R228, R138, 0x1, R41 ;  /* 0x000000018ae47824 */ /* 0x008fc400078e0229 */
[----:B------:R-:W2:Y:S01]  /*6a290*/  LDC R41, c[0x0][0x248] ;  /* 0x00009200ff297b82 */ /* 0x000ea20000000800 */
[----:B------:R3:W-:Y:S01]  /*6a2a0*/  STL.64 [R1+0x920], R8 ;  /* 0x0009200801007387 */ /* 0x0007e20000100a00 */
[----:B-1----:R-:W-:-:S06]  /*6a2b0*/  LEA R16, P4, R146, R2, 0x1 ;  /* 0x0000000292107211 */ /* 0x002fcc00078808ff */
[----:B------:R-:W1:Y:S01]  /*6a2c0*/  LDC R43, c[0x0][0x248] ;  /* 0x00009200ff2b7b82 */ /* 0x000e620000000800 */
[----:B---3--:R-:W-:Y:S01]  /*6a2d0*/  LEA R8, P3, R23, R2, 0x1 ;  /* 0x0000000217087211 */ /* 0x008fe200078608ff */
[----:B--2---:R-:W-:-:S03]  /*6a2e0*/  IMAD.IADD R176, R228, 0x1, R41 ;  /* 0x00000001e4b07824 */ /* 0x004fc600078e0229 */
[----:B------:R-:W-:-:S03]  /*6a2f0*/  LEA.HI.X.SX32 R9, R23, R4, 0x1, P3 ;  /* 0x0000000417097211 */ /* 0x000fc600018f0eff */
[----:B------:R-:W2:Y:S01]  /*6a300*/  LDC R41, c[0x0][0x248] ;  /* 0x00009200ff297b82 */ /* 0x000ea20000000800 */
[----:B------:R-:W-:Y:S01]  /*6a310*/  LEA.HI.X.SX32 R17, R146, R4, 0x1, P4 ;  /* 0x0000000492117211 */ /* 0x000fe200020f0eff */
[----:B------:R3:W-:Y:S06]  /*6a320*/  STL.64 [R1+0x918], R8 ;  /* 0x0009180801007387 */ /* 0x0007ec0000100a00 */
[----:B------:R-:W4:Y:S01]  /*6a330*/  LDC R23, c[0x0][0x248] ;  /* 0x00009200ff177b82 */ /* 0x000f220000000800 */
[----:B---3--:R-:W3:Y:S01]  /*6a340*/  LDL.LU.64 R8, [R1+0x2270] ;  /* 0x0022700001087983 */ /* 0x008ee20000300a00 */
[----:B--2---:R-:W-:-:S06]  /*6a350*/  IMAD.IADD R204, R176, 0x1, R41 ;  /* 0x00000001b0cc7824 */ /* 0x004fcc00078e0229 */
[----:B------:R-:W2:Y:S01]  /*6a360*/  LDC R41, c[0x0][0x248] ;  /* 0x00009200ff297b82 */ /* 0x000ea20000000800 */
[----:B------:R0:W-:Y:S04]  /*6a370*/  STL.64 [R1+0x910], R16 ;  /* 0x0009101001007387 */ /* 0x0001e80000100a00 */
[----:B0-----:R-:W3:Y:S01]  /*6a380*/  LDL.LU.64 R16, [R1+0x2268] ;  /* 0x0022680001107983 */ /* 0x001ee20000300a00 */
[----:B--2---:R-:W-:Y:S01]  /*6a390*/  IMAD.IADD R226, R204, 0x1, R41 ;  /* 0x00000001cce27824 */ /* 0x004fe200078e0229 */
[----:B------:R-:W-:-:S05]  /*6a3a0*/  LEA.HI.X.SX32 R41, R129, R4, 0x1, P5 ;  /* 0x0000000481297211 */ /* 0x000fca00028f0eff */
[----:B------:R0:W-:Y:S02]  /*6a3b0*/  STL.64 [R1+0x908], R40 ;  /* 0x0009082801007387 */ /* 0x0001e40000100a00 */
[----:B0-----:R-:W-:Y:S01]  /*6a3c0*/  IMAD.MOV.U32 R41, RZ, RZ, R22 ;  /* 0x000000ffff297224 */ /* 0x001fe200078e0016 */
[----:B------:R-:W-:-:S04]  /*6a3d0*/  LEA R40, P3, R22, R2, 0x1 ;  /* 0x0000000216287211 */ /* 0x000fc800078608ff */
[----:B------:R-:W-:-:S05]  /*6a3e0*/  LEA.HI.X.SX32 R41, R41, R4, 0x1, P3 ;  /* 0x0000000429297211 */ /* 0x000fca00018f0eff */
[----:B------:R0:W-:Y:S04]  /*6a3f0*/  STL.64 [R1+0x900], R40 ;  /* 0x0009002801007387 */ /* 0x0001e80000100a00 */
[----:B0-----:R-:W2:Y:S01]  /*6a400*/  LDL.LU.64 R40, [R1+0x2260] ;  /* 0x0022600001287983 */ /* 0x001ea20000300a00 */
[----:B------:R-:W-:Y:S01]  /*6a410*/  LEA R42, P4, R225, R2, 0x1 ;  /* 0x00000002e12a7211 */ /* 0x000fe200078808ff */
[----:B-1----:R-:W-:-:S03]  /*6a420*/  IMAD.IADD R146, R226, 0x1, R43 ;  /* 0x00000001e2927824 */ /* 0x002fc600078e022b */
[----:B------:R-:W-:Y:S02]  /*6a430*/  LEA.HI.X.SX32 R43, R225, R4, 0x1, P4 ;  /* 0x00000004e12b7211 */ /* 0x000fe400020f0eff */
[----:B------:R-:W-:-:S03]  /*6a440*/  LEA R22, P5, R203, R2, 0x1 ;  /* 0x00000002cb167211 */ /* 0x000fc600078a08ff */
[----:B------:R0:W-:Y:S01]  /*6a450*/  STL.64 [R1+0x8f8], R42 ;  /* 0x0008f82a01007387 */ /* 0x0001e20000100a00 */
[----:B----4-:R-:W-:Y:S01]  /*6a460*/  IMAD.IADD R129, R146, 0x1, R23 ;  /* 0x0000000192817824 */ /* 0x010fe200078e0217 */
[----:B------:R-:W-:Y:S02]  /*6a470*/  LEA.HI.X.SX32 R23, R203, R4, 0x1, P5 ;  /* 0x00000004cb177211 */ /* 0x000fe400028f0eff */
[----:B0-----:R-:W-:-:S04]  /*6a480*/  LEA R42, P3, R35, R2, 0x1 ;  /* 0x00000002232a7211 */ /* 0x001fc800078608ff */
[----:B------:R-:W-:Y:S01]  /*6a490*/  LEA.HI.X.SX32 R43, R35, R4, 0x1, P3 ;  /* 0x00000004232b7211 */ /* 0x000fe200018f0eff */
[----:B------:R-:W-:Y:S04]  /*6a4a0*/  STL.64 [R1+0x8f0], R22 ;  /* 0x0008f01601007387 */ /* 0x000fe80000100a00 */
[----:B------:R0:W-:Y:S04]  /*6a4b0*/  STL.64 [R1+0x8e8], R42 ;  /* 0x0008e82a01007387 */ /* 0x0001e80000100a00 */
[----:B0-----:R-:W4:Y:S01]  /*6a4c0*/  LDL.LU.64 R42, [R1+0x2258] ;  /* 0x00225800012a7983 */ /* 0x001f220000300a00 */
[----:B------:R-:W-:-:S04]  /*6a4d0*/  LEA R22, P4, R171, R2, 0x1 ;  /* 0x00000002ab167211 */ /* 0x000fc800078808ff */
[----:B------:R-:W-:Y:S01]  /*6a4e0*/  LEA.HI.X.SX32 R23, R171, R4, 0x1, P4 ;  /* 0x00000004ab177211 */ /* 0x000fe200020f0eff */
[----:B--2---:R-:W-:-:S04]  /*6a4f0*/  IMAD.IADD R225, R129, 0x1, R41 ;  /* 0x0000000181e17824 */ /* 0x004fc800078e0229 */
[----:B------:R-:W-:Y:S01]  /*6a500*/  IMAD.IADD R203, R225, 0x1, R40 ;  /* 0x00000001e1cb7824 */ /* 0x000fe200078e0228 */
[----:B------:R-:W-:-:S04]  /*6a510*/  LEA R40, P5, R224, R2, 0x1 ;  /* 0x00000002e0287211 */ /* 0x000fc800078a08ff */
[----:B------:R-:W-:-:S05]  /*6a520*/  LEA.HI.X.SX32 R41, R224, R4, 0x1, P5 ;  /* 0x00000004e0297211 */ /* 0x000fca00028f0eff */
[----:B------:R0:W-:Y:S04]  /*6a530*/  STL.64 [R1+0x2220], R40 ;  /* 0x0022202801007387 */ /* 0x0001e80000100a00 */
[----:B------:R1:W-:Y:S01]  /*6a540*/  STL.64 [R1+0x8e0], R22 ;  /* 0x0008e01601007387 */ /* 0x0003e20000100a00 */
[----:B0-----:R-:W0:Y:S01]  /*6a550*/  LDC R40, c[0x0][0x248] ;  /* 0x00009200ff287b82 */ /* 0x001e220000000800 */
[----:B-1----:R-:W-:Y:S01]  /*6a560*/  IMAD.MOV.U32 R23, RZ, RZ, R34 ;  /* 0x000000ffff177224 */ /* 0x002fe200078e0022 */
[-C--:B------:R-:W-:Y:S02]  /*6a570*/  LEA R22, P3, R34, R2.reuse, 0x1 ;  /* 0x0000000222167211 */ /* 0x080fe400078608ff */
[----:B------:R-:W-:Y:S02]  /*6a580*/  LEA R34, P4, R251, R2, 0x1 ;  /* 0x00000002fb227211 */ /* 0x000fe400078808ff */
[----:B------:R-:W-:-:S02]  /*6a590*/  LEA.HI.X.SX32 R23, R23, R4, 0x1, P3 ;  /* 0x0000000417177211 */ /* 0x000fc400018f0eff */
[----:B------:R-:W-:-:S03]  /*6a5a0*/  LEA.HI.X.SX32 R35, R251, R4, 0x1, P4 ;  /* 0x00000004fb237211 */ /* 0x000fc600020f0eff */
[----:B------:R1:W-:Y:S04]  /*6a5b0*/  STL.64 [R1+0x8d0], R22 ;  /* 0x0008d01601007387 */ /* 0x0003e80000100a00 */
[----:B-1----:R-:W2:Y:S04]  /*6a5c0*/  LDL.LU.64 R22, [R1+0x2250] ;  /* 0x0022500001167983 */ /* 0x002ea80000300a00 */
[----:B------:R1:W-:Y:S04]  /*6a5d0*/  STL.64 [R1+0x8c8], R34 ;  /* 0x0008c82201007387 */ /* 0x0003e80000100a00 */
[----:B-1----:R-:W3:Y:S01]  /*6a5e0*/  LDL.LU.64 R34, [R1+0x2248] ;  /* 0x0022480001227983 */ /* 0x002ee20000300a00 */
[----:B----4-:R-:W-:-:S04]  /*6a5f0*/  IMAD.IADD R171, R203, 0x1, R43 ;  /* 0x00000001cbab7824 */ /* 0x010fc800078e022b */
[----:B------:R-:W-:Y:S01]  /*6a600*/  IMAD.IADD R224, R171, 0x1, R42 ;  /* 0x00000001abe07824 */ /* 0x000fe200078e022a */
[----:B------:R-:W-:-:S04]  /*6a610*/  LEA R42, P5, R202, R2, 0x1 ;  /* 0x00000002ca2a7211 */ /* 0x000fc800078a08ff */
[----:B------:R-:W-:Y:S01]  /*6a620*/  LEA.HI.X.SX32 R43, R202, R4, 0x1, P5 ;  /* 0x00000004ca2b7211 */ /* 0x000fe200028f0eff */
[----:B0-----:R-:W-:-:S04]  /*6a630*/  IMAD.IADD R251, R224, 0x1, R40 ;  /* 0x00000001e0fb7824 */ /* 0x001fc800078e0228 */
[----:B------:R0:W-:Y:S01]  /*6a640*/  STL.64 [R1+0x8c0], R42 ;  /* 0x0008c02a01007387 */ /* 0x0001e20000100a00 */
[-C--:B------:R-:W-:Y:S01]  /*6a650*/  LEA R40, P4, R221, R2.reuse, 0x1 ;  /* 0x00000002dd287211 */ /* 0x080fe200078808ff */
[----:B0-----:R-:W-:Y:S01]  /*6a660*/  IMAD.MOV.U32 R43, RZ, RZ, R33 ;  /* 0x000000ffff2b7224 */ /* 0x001fe200078e0021 */
[----:B------:R-:W-:-:S04]  /*6a670*/  LEA R42, P3, R33, R2, 0x1 ;  /* 0x00000002212a7211 */ /* 0x000fc800078608ff */
[----:B------:R-:W-:Y:S01]  /*6a680*/  LEA.HI.X.SX32 R43, R43, R4, 0x1, P3 ;  /* 0x000000042b2b7211 */ /* 0x000fe200018f0eff */
[----:B------:R-:W-:Y:S04]  /*6a690*/  STL [R1+0x8b0], R40 ;  /* 0x0008b02801007387 */ /* 0x000fe80000100800 */
[----:B------:R0:W-:Y:S02]  /*6a6a0*/  STL.64 [R1+0x2210], R42 ;  /* 0x0022102a01007387 */ /* 0x0001e40000100a00 */
[----:B0-----:R-:W-:Y:S02]  /*6a6b0*/  IMAD.MOV.U32 R43, RZ, RZ, R41 ;  /* 0x000000ffff2b7224 */ /* 0x001fe400078e0029 */
[----:B------:R-:W0:Y:S01]  /*6a6c0*/  LDC R41, c[0x0][0x248] ;  /* 0x00009200ff297b82 */ /* 0x000e220000000800 */
[----:B------:R-:W-:-:S02]  /*6a6d0*/  IMAD.MOV.U32 R42, RZ, RZ, R40 ;  /* 0x000000ffff2a7224 */ /* 0x000fc400078e0028 */
[----:B------:R-:W-:-:S05]  /*6a6e0*/  IMAD.IADD R202, R251, 0x1, R32 ;  /* 0x00000001fbca7824 */ /* 0x000fca00078e0220 */
[----:B------:R-:W1:Y:S01]  /*6a6f0*/  LDC R40, c[0x0][0x248] ;  /* 0x00009200ff287b82 */ /* 0x000e620000000800 */
[----:B------:R-:W-:Y:S02]  /*6a700*/  LEA.HI.X.SX32 R43, R221, R4, 0x1, P4 ;  /* 0x00000004dd2b7211 */ /* 0x000fe400020f0eff */
[----:B------:R-:W-:Y:S01]  /*6a710*/  LEA R32, P5, R152, R2, 0x1 ;  /* 0x0000000298207211 */ /* 0x000fe200078a08ff */
[----:B0-----:R-:W-:-:S04]  /*6a720*/  IMAD.IADD R221, R202, 0x1, R41 ;  /* 0x00000001cadd7824 */ /* 0x001fc800078e0229 */
[----:B------:R-:W0:Y:S01]  /*6a730*/  LDC R41, c[0x0][0x248] ;  /* 0x00009200ff297b82 */ /* 0x000e220000000800 */
[C---:B------:R-:W-:Y:S01]  /*6a740*/  LEA.HI.X.SX32 R33, R152.reuse, R4, 0x1, P5 ;  /* 0x0000000498217211 */ /* 0x040fe200028f0eff */
[----:B------:R4:W-:Y:S01]  /*6a750*/  STL [R1+0x8b4], R43 ;  /* 0x0008b42b01007387 */ /* 0x0009e20000100800 */
[----:B-1----:R-:W-:-:S03]  /*6a760*/  IMAD.IADD R40, R152, 0x1, R40 ;  /* 0x0000000198287824 */ /* 0x002fc600078e0228 */
[----:B------:R1:W-:Y:S01]  /*6a770*/  STL.64 [R1+0x8a8], R32 ;  /* 0x0008a82001007387 */ /* 0x0003e20000100a00 */
[----:B------:R-:W-:-:S04]  /*6a780*/  LEA R42, P4, R170, R2, 0x1 ;  /* 0x00000002aa2a7211 */ /* 0x000fc800078808ff */
[----:B----4-:R-:W-:Y:S01]  /*6a790*/  LEA.HI.X.SX32 R43, R170, R4, 0x1, P4 ;  /* 0x00000004aa2b7211 */ /* 0x010fe200020f0eff */
[----:B-1----:R-:W-:Y:S01]  /*6a7a0*/  IMAD.MOV.U32 R33, RZ, RZ, R40 ;  /* 0x000000ffff217224 */ /* 0x002fe200078e0028 */
[-C--:B------:R-:W-:Y:S02]  /*6a7b0*/  LEA R32, P3, R40, R2.reuse, 0x1 ;  /* 0x0000000228207211 */ /* 0x080fe400078608ff */
[----:B------:R-:W-:Y:S01]  /*6a7c0*/  LEA R40, P5, R223, R2, 0x1 ;  /* 0x00000002df287211 */ /* 0x000fe200078a08ff */
[----:B0-----:R-:W-:Y:S01]  /*6a7d0*/  IMAD.IADD R152, R221, 0x1, R41 ;  /* 0x00000001dd987824 */ /* 0x001fe200078e0229 */
[-C--:B------:R-:W-:Y:S02]  /*6a7e0*/  LEA.HI.X.SX32 R33, R33, R4.reuse, 0x1, P3 ;  /* 0x0000000421217211 */ /* 0x080fe400018f0eff */
[----:B------:R-:W-:-:S03]  /*6a7f0*/  LEA.HI.X.SX32 R41, R223, R4, 0x1, P5 ;  /* 0x00000004df297211 */ /* 0x000fc600028f0eff */
[----:B------:R-:W-:Y:S04]  /*6a800*/  STL.64 [R1+0x2228], R32 ;  /* 0x0022282001007387 */ /* 0x000fe80000100a00 */
[----:B------:R-:W-:Y:S04]  /*6a810*/  STL.64 [R1+0x890], R40 ;  /* 0x0008902801007387 */ /* 0x000fe80000100a00 */
[----:B------:R0:W-:Y:S02]  /*6a820*/  STL.64 [R1+0x898], R42 ;  /* 0x0008982a01007387 */ /* 0x0001e40000100a00 */
[----:B0-----:R-:W0:Y:S01]  /*6a830*/  LDC R43, c[0x0][0x248] ;  /* 0x00009200ff2b7b82 */ /* 0x001e220000000800 */
[----:B------:R-:W-:-:S04]  /*6a840*/  LEA R40, P3, R21, R2, 0x1 ;  /* 0x0000000215287211 */ /* 0x000fc800078608ff */
[----:B------:R-:W-:Y:S02]  /*6a850*/  LEA.HI.X.SX32 R41, R21, R4, 0x1, P3 ;  /* 0x0000000415297211 */ /* 0x000fe400018f0eff */
[C---:B------:R-:W-:Y:S01]  /*6a860*/  LEA R32, P4, R201.reuse, R2, 0x1 ;  /* 0x00000002c9207211 */ /* 0x040fe200078808ff */
[----:B------:R-:W1:Y:S02]  /*6a870*/  LDC R42, c[0x0][0x248] ;  /* 0x00009200ff2a7b82 */ /* 0x000e640000000800 */
[----:B------:R4:W-:Y:S01]  /*6a880*/  STL.64 [R1+0x888], R40 ;  /* 0x0008882801007387 */ /* 0x0009e20000100a00 */
[----:B------:R-:W-:Y:S01]  /*6a890*/  LEA.HI.X.SX32 R33, R201, R4, 0x1, P4 ;  /* 0x00000004c9217211 */ /* 0x000fe200020f0eff */
[----:B0-----:R-:W-:-:S05]  /*6a8a0*/  IMAD.IADD R43, R137, 0x1, R43 ;  /* 0x00000001892b7824 */ /* 0x001fca00078e022b */
[C---:B----4-:R-:W-:Y:S01]  /*6a8b0*/  LEA R40, P3, R43.reuse, R2, 0x1 ;  /* 0x000000022b287211 */ /* 0x050fe200078608ff */
[----:B------:R-:W-:Y:S03]  /*6a8c0*/  STL.64 [R1+0x880], R32 ;  /* 0x0008802001007387 */ /* 0x000fe60000100a00 */
[----:B------:R-:W-:Y:S01]  /*6a8d0*/  LEA.HI.X.SX32 R41, R43, R4, 0x1, P3 ;  /* 0x000000042b297211 */ /* 0x000fe200018f0eff */
[----:B---3--:R-:W-:-:S04]  /*6a8e0*/  IMAD.IADD R170, R152, 0x1, R35 ;  /* 0x0000000198aa7824 */ /* 0x008fc800078e0223 */
[----:B------:R-:W-:Y:S01]  /*6a8f0*/  IMAD.IADD R223, R170, 0x1, R34 ;  /* 0x00000001aadf7824 */ /* 0x000fe200078e0222 */
[----:B------:R-:W-:-:S04]  /*6a900*/  LEA R34, P5, R137, R2, 0x1 ;  /* 0x0000000289227211 */ /* 0x000fc800078a08ff */
[----:B------:R-:W-:-:S05]  /*6a910*/  LEA.HI.X.SX32 R35, R137, R4, 0x1, P5 ;  /* 0x0000000489237211 */ /* 0x000fca00028f0eff */
[----:B------:R-:W-:Y:S04]  /*6a920*/  STL.64 [R1+0x21f8], R34 ;  /* 0x0021f82201007387 */ /* 0x000fe80000100a00 */
[----:B------:R0:W-:Y:S02]  /*6a930*/  STL.64 [R1+0x870], R40 ;  /* 0x0008702801007387 */ /* 0x0001e40000100a00 */
[----:B0-----:R-:W0:Y:S01]  /*6a940*/  LDC R41, c[0x0][0x248] ;  /* 0x00009200ff297b82 */ /* 0x001e220000000800 */
[----:B------:R-:W-:Y:S01]  /*6a950*/  IMAD.IADD R201, R223, 0x1, R20 ;  /* 0x00000001dfc97824 */ /* 0x000fe200078e0214 */
[-C--:B------:R-:W-:Y:S02]  /*6a960*/  LEA R20, P4, R222, R2.reuse, 0x1 ;  /* 0x00000002de147211 */ /* 0x080fe400078808ff */
[----:B------:R-:W-:-:S04]  /*6a970*/  LEA R32, P5, R250, R2, 0x1 ;  /* 0x00000002fa207211 */ /* 0x000fc800078a08ff */
[----:B------:R-:W3:Y:S01]  /*6a980*/  LDC R40, c[0x0][0x248] ;  /* 0x00009200ff287b82 */ /* 0x000ee20000000800 */
[----:B0-----:R-:W-:-:S05]  /*6a990*/  IMAD.IADD R41, R250, 0x1, R41 ;  /* 0x00000001fa297824 */ /* 0x001fca00078e0229 */
[----:B------:R-:W-:-:S04]  /*6a9a0*/  LEA R34, P3, R41, R2, 0x1 ;  /* 0x0000000229227211 */ /* 0x000fc800078608ff */
[-C--:B------:R-:W-:Y:S02]  /*6a9b0*/  LEA.HI.X.SX32 R35, R41, R4.reuse, 0x1, P3 ;  /* 0x0000000429237211 */ /* 0x080fe400018f0eff */
[----:B------:R-:W0:Y:S01]  /*6a9c0*/  LDC R41, c[0x0][0x248] ;  /* 0x00009200ff297b82 */ /* 0x000e220000000800 */
[----:B-1----:R-:W-:Y:S01]  /*6a9d0*/  IMAD.IADD R137, R201, 0x1, R42 ;  /* 0x00000001c9897824 */ /* 0x002fe200078e022a */
[-C--:B------:R-:W-:Y:S02]  /*6a9e0*/  LEA.HI.X.SX32 R21, R222, R4.reuse, 0x1, P4 ;  /* 0x00000004de157211 */ /* 0x080fe400020f0eff */
[----:B------:R-:W-:Y:S01]  /*6a9f0*/  LEA.HI.X.SX32 R33, R250, R4, 0x1, P5 ;  /* 0x00000004fa217211 */ /* 0x000fe200028f0eff */
[----:B--2---:R-:W-:Y:S02]  /*6aa00*/  IMAD.IADD R222, R137, 0x1, R23 ;  /* 0x0000000189de7824 */ /* 0x004fe400078e0217 */
[----:B------:R-:W-:Y:S02]  /*6aa10*/  STL.64 [R1+0x21e8], R20 ;  /* 0x0021e81401007387 */ /* 0x000fe40000100a00 */
[----:B------:R-:W-:-:S02]  /*6aa20*/  IMAD.IADD R250, R222, 0x1, R22 ;  /* 0x00000001defa7824 */ /* 0x000fc400078e0216 */
[----:B------:R1:W-:Y:S01]  /*6aa30*/  STL.64 [R1+0x860], R32 ;  /* 0x0008602001007387 */ /* 0x0003e20000100a00 */
[----:B------:R-:W-:-:S04]  /*6aa40*/  LEA R22, P5, R214, R2, 0x1 ;  /* 0x00000002d6167211 */ /* 0x000fc800078a08ff */
[----:B------:R-:W-:Y:S02]  /*6aa50*/  LEA.HI.X.SX32 R23, R214, R4, 0x1, P5 ;  /* 0x00000004d6177211 */ /* 0x000fe400028f0eff */
[----:B-1----:R-:W-:Y:S01]  /*6aa60*/  LEA R32, P4, R194, R2, 0x1 ;  /* 0x00000002c2207211 */ /* 0x002fe200078808ff */
[----:B0-----:R-:W-:-:S03]  /*6aa70*/  IMAD.IADD R41, R214, 0x1, R41 ;  /* 0x00000001d6297824 */ /* 0x001fc600078e0229 */
[----:B------:R-:W-:Y:S01]  /*6aa80*/  LEA.HI.X.SX32 R33, R194, R4, 0x1, P4 ;  /* 0x00000004c2217211 */ /* 0x000fe200020f0eff */
[----:B------:R-:W-:Y:S04]  /*6aa90*/  STL.64 [R1+0x858], R34 ;  /* 0x0008582201007387 */ /* 0x000fe80000100a00 */
[----:B------:R-:W-:Y:S04]  /*6aaa0*/  STL.64 [R1+0x850], R32 ;  /* 0x0008502001007387 */ /* 0x000fe80000100a00 */
[----:B------:R0:W-:Y:S02]  /*6aab0*/  STL.64 [R1+0x848], R22 ;  /* 0x0008481601007387 */ /* 0x0001e40000100a00 */
[----:B0-----:R-:W-:-:S04]  /*6aac0*/  LEA R22, P3, R41, R2, 0x1 ;  /* 0x0000000229167211 */ /* 0x001fc800078608ff */
[----:B------:R-:W-:Y:S02]  /*6aad0*/  LEA.HI.X.SX32 R23, R41, R4, 0x1, P3 ;  /* 0x0000000429177211 */ /* 0x000fe400018f0eff */
[----:B------:R-:W0:Y:S01]  /*6aae0*/  LDC R41, c[0x0][0x248] ;  /* 0x00009200ff297b82 */ /* 0x000e220000000800 */
[-C--:B------:R-:W-:Y:S01]  /*6aaf0*/  LEA R32, P5, R147, R2.reuse, 0x1 ;  /* 0x0000000293207211 */ /* 0x080fe200078a08ff */
[----:B---3--:R-:W-:Y:S01]  /*6ab00*/  IMAD.IADD R194, R250, 0x1, R40 ;  /* 0x00000001fac27824 */ /* 0x008fe200078e0228 */
[----:B------:R-:W-:Y:S02]  /*6ab10*/  LEA R34, P4, R169, R2, 0x1 ;  /* 0x00000002a9227211 */ /* 0x000fe400078808ff */
[-C--:B------:R-:W-:Y:S01]  /*6ab20*/  LEA.HI.X.SX32 R33, R147, R4.reuse, 0x1, P5 ;  /* 0x0000000493217211 */ /* 0x080fe200028f0eff */
[----:B------:R1:W-:Y:S02]  /*6ab30*/  STL.64 [R1+0x21d8], R22 ;  /* 0x0021d81601007387 */ /* 0x0003e40000100a00 */
[----:B------:R-:W2:Y:S01]  /*6ab40*/  LDC R40, c[0x0][0x248] ;  /* 0x00009200ff287b82 */ /* 0x000ea20000000800 */
[----:B------:R-:W-:Y:S01]  /*6ab50*/  LEA.HI.X.SX32 R35, R169, R4, 0x1, P4 ;  /* 0x00000004a9237211 */ /* 0x000fe200020f0eff */
[----:B------:R3:W-:Y:S01]  /*6ab60*/  STL.64 [R1+0x830], R32 ;  /* 0x0008302001007387 */ /* 0x0007e20000100a00 */
[----:B-1----:R-:W-:-:S02]  /*6ab70*/  LEA R22, P4, R220, R2, 0x1 ;  /* 0x00000002dc167211 */ /* 0x002fc400078808ff */
[C---:B---3--:R-:W-:Y:S02]  /*6ab80*/  LEA R32, P3, R19.reuse, R2, 0x1 ;  /* 0x0000000213207211 */ /* 0x048fe400078608ff */
[-C--:B------:R-:W-:Y:S02]  /*6ab90*/  LEA.HI.X.SX32 R23, R220, R4.reuse, 0x1, P4 ;  /* 0x00000004dc177211 */ /* 0x080fe400020f0eff */
[----:B------:R-:W-:Y:S01]  /*6aba0*/  LEA.HI.X.SX32 R33, R19, R4, 0x1, P3 ;  /* 0x0000000413217211 */ /* 0x000fe200018f0eff */
[----:B0-----:R-:W-:Y:S01]  /*6abb0*/  IMAD.IADD R41, R200, 0x1, R41 ;  /* 0x00000001c8297824 */ /* 0x001fe200078e0229 */
[----:B------:R-:W-:Y:S04]  /*6abc0*/  STL.64 [R1+0x838], R34 ;  /* 0x0008382201007387 */ /* 0x000fe80000100a00 */
[----:B------:R-:W-:Y:S04]  /*6abd0*/  STL.64 [R1+0x828], R32 ;  /* 0x0008282001007387 */ /* 0x000fe80000100a00 */
[----:B------:R0:W-:Y:S01]  /*6abe0*/  STL.64 [R1+0x820], R22 ;  /* 0x0008201601007387 */ /* 0x0001e20000100a00 */
[----:B--2---:R-:W-:-:S02]  /*6abf0*/  IMAD.IADD R214, R194, 0x1, R40 ;  /* 0x00000001c2d67824 */ /* 0x004fc400078e0228 */
[----:B------:R-:W1:Y:S01]  /*6ac00*/  LDC R40, c[0x0][0x248] ;  /* 0x00009200ff287b82 */ /* 0x000e620000000800 */
[----:B0-----:R-:W-:-:S04]  /*6ac10*/  LEA R22, P3, R41, R2, 0x1 ;  /* 0x0000000229167211 */ /* 0x001fc800078608ff */
[----:B------:R-:W-:-:S03]  /*6ac20*/  LEA.HI.X.SX32 R23, R41, R4, 0x1, P3 ;  /* 0x0000000429177211 */ /* 0x000fc600018f0eff */
[----:B------:R-:W0:Y:S01]  /*6ac30*/  LDC R41, c[0x0][0x248] ;  /* 0x00009200ff297b82 */ /* 0x000e220000000800 */
[----:B------:R-:W-:-:S04]  /*6ac40*/  IMAD.IADD R169, R214, 0x1, R17 ;  /* 0x00000001d6a97824 */ /* 0x000fc800078e0211 */
[----:B------:R-:W-:Y:S01]  /*6ac50*/  IMAD.IADD R147, R169, 0x1, R16 ;  /* 0x00000001a9937824 */ /* 0x000fe200078e0210 */
[----:B------:R-:W-:-:S03]  /*6ac60*/  LEA R16, P5, R200, R2, 0x1 ;  /* 0x00000002c8107211 */ /* 0x000fc600078a08ff */
[----:B------:R-:W-:Y:S01]  /*6ac70*/  IMAD.IADD R220, R147, 0x1, R18 ;  /* 0x0000000193dc7824 */ /* 0x000fe200078e0212 */
[----:B------:R-:W-:Y:S02]  /*6ac80*/  LEA R18, P4, R122, R2, 0x1 ;  /* 0x000000027a127211 */ /* 0x000fe400078808ff */
[-C--:B------:R-:W-:Y:S02]  /*6ac90*/  LEA.HI.X.SX32 R17, R200, R4.reuse, 0x1, P5 ;  /* 0x00000004c8117211 */ /* 0x080fe400028f0eff */
[----:B------:R-:W-:-:S03]  /*6aca0*/  LEA.HI.X.SX32 R19, R122, R4, 0x1, P4 ;  /* 0x000000047a137211 */ /* 0x000fc600020f0eff */
[----:B------:R2:W-:Y:S04]  /*6acb0*/  STL.64 [R1+0x21c0], R16 ;  /* 0x0021c01001007387 */ /* 0x0005e80000100a00 */
[----:B------:R-:W-:Y:S01]  /*6acc0*/  STL.64 [R1+0x810], R22 ;  /* 0x0008101601007387 */ /* 0x000fe20000100a00 */
[----:B0-----:R-:W-:-:S03]  /*6acd0*/  IMAD.IADD R41, R219, 0x1, R41 ;  /* 0x00000001db297824 */ /* 0x001fc600078e0229 */
[----:B------:R0:W-:Y:S01]  /*6ace0*/  STL.64 [R1+0x808], R18 ;  /* 0x0008081201007387 */ /* 0x0001e20000100a00 */
[----:B-1----:R-:W-:Y:S01]  /*6acf0*/  IMAD.IADD R200, R220, 0x1, R40 ;  /* 0x00000001dcc87824 */ /* 0x002fe200078e0228 */
[-C--:B--2---:R-:W-:Y:S02]  /*6ad00*/  LEA R16, P5, R219, R2.reuse, 0x1 ;  /* 0x00000002db107211 */ /* 0x084fe400078a08ff */
[----:B0-----:R-:W-:-:S04]  /*6ad10*/  LEA R18, P3, R41, R2, 0x1 ;  /* 0x0000000229127211 */ /* 0x001fc800078608ff */
[-C--:B------:R-:W-:Y:S02]  /*6ad20*/  LEA.HI.X.SX32 R19, R41, R4.reuse, 0x1, P3 ;  /* 0x0000000429137211 */ /* 0x080fe400018f0eff */
[----:B------:R-:W0:Y:S01]  /*6ad30*/  LDC R41, c[0x0][0x248] ;  /* 0x00009200ff297b82 */ /* 0x000e220000000800 */
[----:B------:R-:W-:Y:S01]  /*6ad40*/  IMAD.IADD R122, R200, 0x1, R9 ;  /* 0x00000001c87a7824 */ /* 0x000fe200078e0209 */
[----:B------:R-:W-:-:S03]  /*6ad50*/  LEA.HI.X.SX32 R17, R219, R4, 0x1, P5 ;  /* 0x00000004db117211 */ /* 0x000fc600028f0eff */
[----:B------:R-:W-:Y:S01]  /*6ad60*/  IMAD.IADD R219, R122, 0x1, R8 ;  /* 0x000000017adb7824 */ /* 0x000fe200078e0208 */
[C---:B------:R-:W-:Y:S01]  /*6ad70*/  LEA R8, P5, R192.reuse, R2, 0x1 ;  /* 0x00000002c0087211 */ /* 0x040fe200078a08ff */
[----:B------:R1:W-:Y:S03]  /*6ad80*/  STL.64 [R1+0x800], R16 ;  /* 0x0008001001007387 */ /* 0x0003e60000100a00 */
[----:B------:R-:W-:Y:S01]  /*6ad90*/  LEA.HI.X.SX32 R9, R192, R4, 0x1, P5 ;  /* 0x00000004c0097211 */ /* 0x000fe200028f0eff */
[----:B------:R-:W-:Y:S01]  /*6ada0*/  STL.64 [R1+0x21c8], R18 ;  /* 0x0021c81201007387 */ /* 0x000fe20000100a00 */
[----:B-1----:R-:W-:-:S04]  /*6adb0*/  LEA R16, P4, R162, R2, 0x1 ;  /* 0x00000002a2107211 */ /* 0x002fc800078808ff */
[----:B------:R-:W-:Y:S01]  /*6adc0*/  LEA.HI.X.SX32 R17, R162, R4, 0x1, P4 ;  /* 0x00000004a2117211 */ /* 0x000fe200020f0eff */
[----:B------:R-:W-:Y:S01]  /*6add0*/  IMAD.IADD R162, R219, 0x1, R11 ;  /* 0x00000001dba27824 */ /* 0x000fe200078e020b */
[----:B------:R-:W-:Y:S01]  /*6ade0*/  STL.64 [R1+0x2230], R8 ;  /* 0x0022300801007387 */ /* 0x000fe20000100a00 */
[----:B------:R-:W-:-:S03]  /*6adf0*/  LEA R22, P3, R249, R2, 0x1 ;  /* 0x00000002f9167211 */ /* 0x000fc600078608ff */
[----:B------:R1:W-:Y:S01]  /*6ae00*/  STL.64 [R1+0x7f0], R16 ;  /* 0x0007f01001007387 */ /* 0x0003e20000100a00 */
[----:B------:R-:W-:Y:S01]  /*6ae10*/  IMAD.IADD R192, R162, 0x1, R10 ;  /* 0x00000001a2c07824 */ /* 0x000fe200078e020a */
[----:B------:R-:W-:Y:S02]  /*6ae20*/  LEA R10, P5, R130, R2, 0x1 ;  /* 0x00000002820a7211 */ /* 0x000fe400078a08ff */
[----:B------:R-:W-:Y:S02]  /*6ae30*/  LEA.HI.X.SX32 R23, R249, R4, 0x1, P3 ;  /* 0x00000004f9177211 */ /* 0x000fe400018f0eff */
[----:B-1----:R-:W-:Y:S01]  /*6ae40*/  LEA R16, P4, R218, R2, 0x1 ;  /* 0x00000002da107211 */ /* 0x002fe200078808ff */
[----:B------:R-:W-:Y:S01]  /*6ae50*/  IMAD.MOV.U32 R33, RZ, RZ, R197 ;  /* 0x000000ffff217224 */ /* 0x000fe200078e00c5 */
[-C--:B------:R-:W-:Y:S01]  /*6ae60*/  LEA.HI.X.SX32 R11, R130, R4.reuse, 0x1, P5 ;  /* 0x00000004820b7211 */ /* 0x080fe200028f0eff */
[----:B------:R-:W1:Y:S01]  /*6ae70*/  LDC R249, c[0x0][0x248] ;  /* 0x00009200fff97b82 */ /* 0x000e620000000800 */
[----:B------:R-:W-:Y:S01]  /*6ae80*/  LEA.HI.X.SX32 R17, R218, R4, 0x1, P4 ;  /* 0x00000004da117211 */ /* 0x000fe200020f0eff */
[----:B0-----:R-:W-:Y:S01]  /*6ae90*/  IMAD.IADD R218, R192, 0x1, R41 ;  /* 0x00000001c0da7824 */ /* 0x001fe200078e0229 */
[----:B------:R-:W-:Y:S05]  /*6aea0*/  STL.64 [R1+0x7e0], R22 ;  /* 0x0007e01601007387 */ /* 0x000fea0000100a00 */
[----:B------:R-:W0:Y:S01]  /*6aeb0*/  LDC R41, c[0x0][0x248] ;  /* 0x00009200ff297b82 */ /* 0x000e220000000800 */
[----:B------:R2:W-:Y:S01]  /*6aec0*/  STL.64 [R1+0x7d8], R16 ;  /* 0x0007d81001007387 */ /* 0x0005e20000100a00 */
[----:B------:R-:W-:-:S03]  /*6aed0*/  IMAD.IADD R130, R218, 0x1, R49 ;  /* 0x00000001da827824 */ /* 0x000fc600078e0231 */
[----:B------:R3:W-:Y:S01]  /*6aee0*/  STL.64 [R1+0x7d0], R10 ;  /* 0x0007d00a01007387 */ /* 0x0007e20000100a00 */
[-C--:B--2---:R-:W-:Y:S02]  /*6aef0*/  LEA R16, P5, R217, R2.reuse, 0x1 ;  /* 0x00000002d9107211 */ /* 0x084fe400078a08ff */
[----:B---3--:R-:W-:-:S04]  /*6af00*/  LEA R10, P4, R131, R2, 0x1 ;  /* 0x00000002830a7211 */ /* 0x008fc800078808ff */
[-C--:B------:R-:W-:Y:S01]  /*6af10*/  LEA.HI.X.SX32 R11, R131, R4.reuse, 0x1, P4 ;  /* 0x00000004830b7211 */ /* 0x080fe200020f0eff */
[----:B------:R-:W-:Y:S01]  /*6af20*/  IMAD.IADD R131, R130, 0x1, R48 ;  /* 0x0000000182837824 */ /* 0x000fe200078e0230 */
[----:B------:R-:W-:Y:S02]  /*6af30*/  LEA.HI.X.SX32 R17, R217, R4, 0x1, P5 ;  /* 0x00000004d9117211 */ /* 0x000fe400028f0eff */
[----:B------:R-:W-:Y:S01]  /*6af40*/  LEA R48, P4, R193, R2, 0x1 ;  /* 0x00000002c1307211 */ /* 0x000fe200078808ff */
[----:B------:R-:W-:Y:S01]  /*6af50*/  IMAD.IADD R217, R131, 0x1, R51 ;  /* 0x0000000183d97824 */ /* 0x000fe200078e0233 */
[----:B------:R2:W-:Y:S02]  /*6af60*/  STL.64 [R1+0x2238], R10 ;  /* 0x0022380a01007387 */ /* 0x0005e40000100a00 */
[----:B------:R-:W-:Y:S01]  /*6af70*/  LEA.HI.X.SX32 R49, R193, R4, 0x1, P4 ;  /* 0x00000004c1317211 */ /* 0x000fe200020f0eff */
[----:B------:R-:W-:Y:S01]  /*6af80*/  IMAD.IADD R193, R217, 0x1, R50 ;  /* 0x00000001d9c17824 */ /* 0x000fe200078e0232 */
[----:B------:R-:W-:-:S02]  /*6af90*/  LEA R22, P3, R248, R2, 0x1 ;  /* 0x00000002f8167211 */ /* 0x000fc400078608ff */
[----:B--2---:R-:W-:-:S04]  /*6afa0*/  LEA R10, P5, R168, R2, 0x1 ;  /* 0x00000002a80a7211 */ /* 0x004fc800078a08ff */
[-C--:B------:R-:W-:Y:S01]  /*6afb0*/  LEA.HI.X.SX32 R11, R168, R4.reuse, 0x1, P5 ;  /* 0x00000004a80b7211 */ /* 0x080fe200028f0eff */
[----:B0-----:R-:W-:Y:S02]  /*6afc0*/  IMAD.IADD R168, R193, 0x1, R41 ;  /* 0x00000001c1a87824 */ /* 0x001fe400078e0229 */
[----:B------:R-:W0:Y:S01]  /*6afd0*/  LDC R41, c[0x0][0x248] ;  /* 0x00009200ff297b82 */ /* 0x000e220000000800 */
[----:B------:R-:W-:-:S05]  /*6afe0*/  LEA.HI.X.SX32 R23, R248, R4, 0x1, P3 ;  /* 0x00000004f8177211 */ /* 0x000fca00018f0eff */
[----:B------:R-:W-:Y:S04]  /*6aff0*/  STL.64 [R1+0x7c8], R22 ;  /* 0x0007c81601007387 */ /* 0x000fe80000100a00 */
[----:B------:R2:W-:Y:S01]  /*6b000*/  STL.64 [R1+0x7b8], R16 ;  /* 0x0007b81001007387 */ /* 0x0005e20000100a00 */
[----:B------:R-:W-:-:S03]  /*6b010*/  LEA R50, P4, R216, R2, 0x1 ;  /* 0x00000002d8327211 */ /* 0x000fc600078808ff */
[----:B------:R-:W-:Y:S01]  /*6b020*/  STL.64 [R1+0x2240], R48 ;  /* 0x0022403001007387 */ /* 0x000fe20000100a00 */
[----:B--2---:R-:W-:-:S04]  /*6b030*/  LEA R16, P3, R247, R2, 0x1 ;  /* 0x00000002f7107211 */ /* 0x004fc800078608ff */
[-C--:B------:R-:W-:Y:S02]  /*6b040*/  LEA.HI.X.SX32 R17, R247, R4.reuse, 0x1, P3 ;  /* 0x00000004f7117211 */ /* 0x080fe400018f0eff */
[----:B------:R-:W-:-:S03]  /*6b050*/  LEA.HI.X.SX32 R51, R216, R4, 0x1, P4 ;  /* 0x00000004d8337211 */ /* 0x000fc600020f0eff */
[----:B------:R2:W-:Y:S01]  /*6b060*/  STL.64 [R1+0x7b0], R16 ;  /* 0x0007b01001007387 */ /* 0x0005e20000100a00 */
[----:B0-----:R-:W-:Y:S02]  /*6b070*/  IMAD.IADD R216, R168, 0x1, R41 ;  /* 0x00000001a8d87824 */ /* 0x001fe400078e0229 */
[----:B------:R-:W0:Y:S01]  /*6b080*/  LDC R41, c[0x0][0x248] ;  /* 0x00009200ff297b82 */ /* 0x000e220000000800 */
[----:B------:R3:W-:Y:S01]  /*6b090*/  STL.64 [R1+0x7a0], R10 ;  /* 0x0007a00a01007387 */ /* 0x0007e20000100a00 */
[CC--:B--2---:R-:W-:Y:S02]  /*6b0a0*/  LEA R16, P3, R245.reuse, R2.reuse, 0x1 ;  /* 0x00000002f5107211 */ /* 0x0c4fe400078608ff */
[C---:B---3--:R-:W-:Y:S02]  /*6b0b0*/  LEA R10, P5, R120.reuse, R2, 0x1 ;  /* 0x00000002780a7211 */ /* 0x048fe400078a08ff */
[-C--:B------:R-:W-:Y:S02]  /*6b0c0*/  LEA.HI.X.SX32 R17, R245, R4.reuse, 0x1, P3 ;  /* 0x00000004f5117211 */ /* 0x080fe400018f0eff */
[----:B------:R-:W-:-:S02]  /*6b0d0*/  LEA.HI.X.SX32 R11, R120, R4, 0x1, P5 ;  /* 0x00000004780b7211 */ /* 0x000fc400028f0eff */
[C---:B------:R-:W-:Y:S01]  /*6b0e0*/  LEA R22, P3, R246.reuse, R2, 0x1 ;  /* 0x00000002f6167211 */ /* 0x040fe200078608ff */
[----:B------:R2:W-:Y:S04]  /*6b0f0*/  STL.64 [R1+0x798], R16 ;  /* 0x0007981001007387 */ /* 0x0005e80000100a00 */
[----:B------:R3:W-:Y:S01]  /*6b100*/  STL.64 [R1+0x788], R10 ;  /* 0x0007880a01007387 */ /* 0x0007e20000100a00 */
[----:B------:R-:W-:Y:S02]  /*6b110*/  LEA.HI.X.SX32 R23, R246, R4, 0x1, P3 ;  /* 0x00000004f6177211 */ /* 0x000fe400018f0eff */
[-C--:B--2---:R-:W-:Y:S02]  /*6b120*/  LEA R16, P4, R187, R2.reuse, 0x1 ;  /* 0x00000002bb107211 */ /* 0x084fe400078808ff */
[----:B---3--:R-:W-:-:S02]  /*6b130*/  LEA R10, P5, R213, R2, 0x1 ;  /* 0x00000002d50a7211 */ /* 0x008fc400078a08ff */
[-C--:B------:R-:W-:Y:S02]  /*6b140*/  LEA.HI.X.SX32 R17, R187, R4.reuse, 0x1, P4 ;  /* 0x00000004bb117211 */ /* 0x080fe400020f0eff */
[----:B------:R-:W-:Y:S01]  /*6b150*/  LEA.HI.X.SX32 R11, R213, R4, 0x1, P5 ;  /* 0x00000004d50b7211 */ /* 0x000fe200028f0eff */
[----:B------:R-:W-:Y:S01]  /*6b160*/  STL.64 [R1+0x780], R22 ;  /* 0x0007801601007387 */ /* 0x000fe20000100a00 */
[----:B------:R-:W-:-:S03]  /*6b170*/  IMAD.IADD R120, R216, 0x1, R13 ;  /* 0x00000001d8787824 */ /* 0x000fc600078e020d */
[----:B------:R2:W-:Y:S04]  /*6b180*/  STL.64 [R1+0x778], R16 ;  /* 0x0007781001007387 */ /* 0x0005e80000100a00 */
[----:B------:R3:W-:Y:S01]  /*6b190*/  STL.64 [R1+0x770], R10 ;  /* 0x0007700a01007387 */ /* 0x0007e20000100a00 */
[----:B------:R-:W-:Y:S01]  /*6b1a0*/  IMAD.IADD R187, R120, 0x1, R12 ;  /* 0x0000000178bb7824 */ /* 0x000fe200078e020c */
[-C--:B------:R-:W-:Y:S02]  /*6b1b0*/  LEA R12, P3, R243, R2.reuse, 0x1 ;  /* 0x00000002f30c7211 */ /* 0x080fe400078608ff */
[-C--:B--2---:R-:W-:Y:S02]  /*6b1c0*/  LEA R16, P4, R6, R2.reuse, 0x1 ;  /* 0x0000000206107211 */ /* 0x084fe400078808ff */
[----:B---3--:R-:W-:-:S02]  /*6b1d0*/  LEA R10, P5, R160, R2, 0x1 ;  /* 0x00000002a00a7211 */ /* 0x008fc400078a08ff */
[-C--:B------:R-:W-:Y:S02]  /*6b1e0*/  LEA.HI.X.SX32 R17, R6, R4.reuse, 0x1, P4 ;  /* 0x0000000406117211 */ /* 0x080fe400020f0eff */
[-C--:B------:R-:W-:Y:S01]  /*6b1f0*/  LEA.HI.X.SX32 R11, R160, R4.reuse, 0x1, P5 ;  /* 0x00000004a00b7211 */ /* 0x080fe200028f0eff */
[----:B0-----:R-:W-:Y:S01]  /*6b200*/  IMAD.IADD R213, R187, 0x1, R41 ;  /* 0x00000001bbd57824 */ /* 0x001fe200078e0229 */
[----:B------:R-:W-:Y:S01]  /*6b210*/  LEA.HI.X.SX32 R13, R243, R4, 0x1, P3 ;  /* 0x00000004f30d7211 */ /* 0x000fe200018f0eff */
[----:B------:R0:W-:Y:S01]  /*6b220*/  STL.64 [R1+0x760], R16 ;  /* 0x0007601001007387 */ /* 0x0001e20000100a00 */
[----:B------:R-:W2:Y:S01]  /*6b230*/  LDC R41, c[0x0][0x248] ;  /* 0x00009200ff297b82 */ /* 0x000ea20000000800 */
[----:B------:R-:W-:Y:S02]  /*6b240*/  IMAD.IADD R6, R213, 0x1, R15 ;  /* 0x00000001d5067824 */ /* 0x000fe400078e020f */
[----:B------:R3:W-:Y:S02]  /*6b250*/  STL.64 [R1+0x758], R10 ;  /* 0x0007580a01007387 */ /* 0x0007e40000100a00 */
[----:B------:R-:W-:Y:S01]  /*6b260*/  IMAD.IADD R160, R6, 0x1, R14 ;  /* 0x0000000106a07824 */ /* 0x000fe200078e020e */
[----:B0-----:R-:W-:-:S02]  /*6b270*/  LEA R16, P3, R244, R2, 0x1 ;  /* 0x00000002f4107211 */ /* 0x001fc400078608ff */
[C---:B---3--:R-:W-:Y:S02]  /*6b280*/  LEA R10, P4, R215.reuse, R2, 0x1 ;  /* 0x00000002d70a7211 */ /* 0x048fe400078808ff */
[-C--:B------:R-:W-:Y:S02]  /*6b290*/  LEA.HI.X.SX32 R17, R244, R4.reuse, 0x1, P3 ;  /* 0x00000004f4117211 */ /* 0x080fe400018f0eff */
[----:B------:R-:W-:Y:S01]  /*6b2a0*/  LEA.HI.X.SX32 R11, R215, R4, 0x1, P4 ;  /* 0x00000004d70b7211 */ /* 0x000fe200020f0eff */
[----:B------:R-:W-:Y:S01]  /*6b2b0*/  IMAD.IADD R215, R160, 0x1, R25 ;  /* 0x00000001a0d77824 */ /* 0x000fe200078e0219 */
[C---:B------:R-:W-:Y:S01]  /*6b2c0*/  LEA R14, P5, R186.reuse, R2, 0x1 ;  /* 0x00000002ba0e7211 */ /* 0x040fe200078a08ff */
[----:B------:R0:W-:Y:S04]  /*6b2d0*/  STL.64 [R1+0x750], R16 ;  /* 0x0007501001007387 */ /* 0x0001e80000100a00 */
[----:B------:R3:W-:Y:S01]  /*6b2e0*/  STL.64 [R1+0x748], R10 ;  /* 0x0007480a01007387 */ /* 0x0007e20000100a00 */
[----:B------:R-:W-:Y:S01]  /*6b2f0*/  LEA.HI.X.SX32 R15, R186, R4, 0x1, P5 ;  /* 0x00000004ba0f7211 */ /* 0x000fe200028f0eff */
[----:B------:R-:W-:Y:S01]  /*6b300*/  IMAD.IADD R186, R215, 0x1, R24 ;  /* 0x00000001d7ba7824 */ /* 0x000fe200078e0218 */
[----:B0-----:R-:W-:-:S02]  /*6b310*/  LEA R16, P3, R242, R2, 0x1 ;  /* 0x00000002f2107211 */ /* 0x001fc400078608ff */
[C---:B---3--:R-:W-:Y:S02]  /*6b320*/  LEA R10, P4, R145.reuse, R2, 0x1 ;  /* 0x00000002910a7211 */ /* 0x048fe400078808ff */
[-C--:B------:R-:W-:Y:S02]  /*6b330*/  LEA.HI.X.SX32 R17, R242, R4.reuse, 0x1, P3 ;  /* 0x00000004f2117211 */ /* 0x080fe400018f0eff */
[----:B------:R-:W-:Y:S01]  /*6b340*/  LEA.HI.X.SX32 R11, R145, R4, 0x1, P4 ;  /* 0x00000004910b7211 */ /* 0x000fe200020f0eff */
[----:B------:R-:W-:Y:S01]  /*6b350*/  IMAD.IADD R145, R186, 0x1, R27 ;  /* 0x00000001ba917824 */ /* 0x000fe200078e021b */
[C---:B------:R-:W-:Y:S01]  /*6b360*/  LEA R24, P5, R212.reuse, R2, 0x1 ;  /* 0x00000002d4187211 */ /* 0x040fe200078a08ff */
[----:B------:R-:W-:Y:S03]  /*6b370*/  STL.64 [R1+0x738], R16 ;  /* 0x0007381001007387 */ /* 0x000fe60000100a00 */
[----:B------:R-:W-:Y:S01]  /*6b380*/  LEA.HI.X.SX32 R25, R212, R4, 0x1, P5 ;  /* 0x00000004d4197211 */ /* 0x000fe200028f0eff */
[----:B------:R0:W-:Y:S01]  /*6b390*/  STL.64 [R1+0x730], R10 ;  /* 0x0007300a01007387 */ /* 0x0001e20000100a00 */
[----:B------:R-:W-:Y:S01]  /*6b3a0*/  IMAD.IADD R212, R145, 0x1, R26 ;  /* 0x0000000191d47824 */ /* 0x000fe200078e021a */
[----:B0-----:R-:W-:-:S04]  /*6b3b0*/  LEA R10, P4, R136, R2, 0x1 ;  /* 0x00000002880a7211 */ /* 0x001fc800078808ff */
[----:B------:R-:W-:Y:S01]  /*6b3c0*/  LEA.HI.X.SX32 R11, R136, R4, 0x1, P4 ;  /* 0x00000004880b7211 */ /* 0x000fe200020f0eff */
[----:B--2---:R-:W-:Y:S02]  /*6b3d0*/  IMAD.IADD R136, R212, 0x1, R41 ;  /* 0x00000001d4887824 */ /* 0x004fe400078e0229 */
[----:B------:R-:W0:Y:S01]  /*6b3e0*/  LDC R41, c[0x0][0x248] ;  /* 0x00009200ff297b82 */ /* 0x000e220000000800 */
[-C--:B------:R-:W-:Y:S02]  /*6b3f0*/  LEA R16, P3, R241, R2.reuse, 0x1 ;  /* 0x00000002f1107211 */ /* 0x080fe400078608ff */
[----:B------:R-:W-:Y:S02]  /*6b400*/  LEA R26, P5, R185, R2, 0x1 ;  /* 0x00000002b91a7211 */ /* 0x000fe400078a08ff */
[-C--:B------:R-:W-:Y:S02]  /*6b410*/  LEA.HI.X.SX32 R17, R241, R4.reuse, 0x1, P3 ;  /* 0x00000004f1117211 */ /* 0x080fe400018f0eff */
[----:B------:R-:W-:Y:S01]  /*6b420*/  LEA.HI.X.SX32 R27, R185, R4, 0x1, P5 ;  /* 0x00000004b91b7211 */ /* 0x000fe200028f0eff */
[----:B------:R-:W-:-:S02]  /*6b430*/  IMAD.IADD R185, R136, 0x1, R29 ;  /* 0x0000000188b97824 */ /* 0x000fc400078e021d */
[----:B------:R2:W-:Y:S01]  /*6b440*/  STL.64 [R1+0x720], R16 ;  /* 0x0007201001007387 */ /* 0x0005e20000100a00 */
[-C--:B------:R-:W-:Y:S02]  /*6b450*/  LEA R22, P3, R240, R2.reuse, 0x1 ;  /* 0x00000002f0167211 */ /* 0x080fe400078608ff */
[----:B--2---:R-:W-:-:S04]  /*6b460*/  LEA R16, P4, R0, R2, 0x1 ;  /* 0x0000000200107211 */ /* 0x004fc800078808ff */
[-C--:B------:R-:W-:Y:S01]  /*6b470*/  LEA.HI.X.SX32 R17, R0, R4.reuse, 0x1, P4 ;  /* 0x0000000400117211 */ /* 0x080fe200020f0eff */
[----:B------:R-:W-:Y:S01]  /*6b480*/  IMAD.IADD R0, R185, 0x1, R28 ;  /* 0x00000001b9007824 */ /* 0x000fe200078e021c */
[----:B------:R-:W-:-:S03]  /*6b490*/  LEA.HI.X.SX32 R23, R240, R4, 0x1, P3 ;  /* 0x00000004f0177211 */ /* 0x000fc600018f0eff */
[----:B0-----:R-:W-:Y:S02]  /*6b4a0*/  IMAD.IADD R240, R0, 0x1, R41 ;  /* 0x0000000100f07824 */ /* 0x001fe400078e0229 */
[----:B------:R-:W0:Y:S01]  /*6b4b0*/  LDC R41, c[0x0][0x248] ;  /* 0x00009200ff297b82 */ /* 0x000e220000000800 */
[----:B------:R2:W-:Y:S04]  /*6b4c0*/  STL.64 [R1+0x718], R10 ;  /* 0x0007180a01007387 */ /* 0x0005e80000100a00 */
[----:B------:R-:W-:Y:S01]  /*6b4d0*/  STL.64 [R1+0x708], R22 ;  /* 0x0007081601007387 */ /* 0x000fe20000100a00 */
[----:B--2---:R-:W-:-:S04]  /*6b4e0*/  LEA R10, P5, R252, R2, 0x1 ;  /* 0x00000002fc0a7211 */ /* 0x004fc800078a08ff */
[----:B------:R-:W-:Y:S01]  /*6b4f0*/  LEA.HI.X.SX32 R11, R252, R4, 0x1, P5 ;  /* 0x00000004fc0b7211 */ /* 0x000fe200028f0eff */
[----:B------:R2:W-:Y:S01]  /*6b500*/  STL.64 [R1+0x700], R16 ;  /* 0x0007001001007387 */ /* 0x0005e20000100a00 */
[-C--:B------:R-:W-:Y:S01]  /*6b510*/  LEA R28, P4, R237, R2.reuse, 0x1 ;  /* 0x00000002ed1c7211 */ /* 0x080fe200078808ff */
[----:B------:R-:W-:Y:S02]  /*6b520*/  IMAD.MOV.U32 R35, RZ, RZ, R33 ;  /* 0x000000ffff237224 */ /* 0x000fe400078e0021 */
[----:B------:R-:W-:Y:S01]  /*6b530*/  IMAD.MOV.U32 R32, RZ, RZ, R196 ;  /* 0x000000ffff207224 */ /* 0x000fe200078e00c4 */
[----:B------:R3:W-:Y:S01]  /*6b540*/  STL.64 [R1+0x6f8], R10 ;  /* 0x0006f80a01007387 */ /* 0x0007e20000100a00 */
[----:B------:R-:W-:Y:S01]  /*6b550*/  PRMT R8, R173, 0x7610, R8 ;  /* 0x00007610ad087816 */ /* 0x000fe20000000008 */
[----:B------:R-:W4:Y:S01]  /*6b560*/  LDC R33, c[0x0][0x248] ;  /* 0x00009200ff217b82 */ /* 0x000f220000000800 */
[----:B--2---:R-:W-:Y:S01]  /*6b570*/  LEA R16, P3, R161, R2, 0x1 ;  /* 0x00000002a1107211 */ /* 0x004fe200078608ff */
[----:B------:R-:W-:-:S02]  /*6b580*/  IMAD.MOV.U32 R42, RZ, RZ, R188 ;  /* 0x000000ffff2a7224 */ /* 0x000fc400078e00bc */
[----:B------:R-:W-:-:S04]  /*6b590*/  IMAD.MOV.U32 R40, RZ, RZ, R190 ;  /* 0x000000ffff287224 */ /* 0x000fc800078e00be */
[----:B------:R-:W2:Y:S01]  /*6b5a0*/  LDC R252, c[0x0][0x22c] ;  /* 0x00008b00fffc7b82 */ /* 0x000ea20000000800 */
[----:B---3--:R-:W-:Y:S02]  /*6b5b0*/  LEA R10, P5, R123, R2, 0x1 ;  /* 0x000000027b0a7211 */ /* 0x008fe400078a08ff */
[-C--:B------:R-:W-:Y:S02]  /*6b5c0*/  LEA.HI.X.SX32 R17, R161, R4.reuse, 0x1, P3 ;  /* 0x00000004a1117211 */ /* 0x080fe400018f0eff */
[-C--:B------:R-:W-:Y:S01]  /*6b5d0*/  LEA.HI.X.SX32 R11, R123, R4.reuse, 0x1, P5 ;  /* 0x000000047b0b7211 */ /* 0x080fe200028f0eff */
[----:B0-----:R-:W-:Y:S01]  /*6b5e0*/  IMAD.IADD R161, R240, 0x1, R41 ;  /* 0x00000001f0a17824 */ /* 0x001fe200078e0229 */
[----:B------:R-:W-:Y:S01]  /*6b5f0*/  LEA.HI.X.SX32 R29, R237, R4, 0x1, P4 ;  /* 0x00000004ed1d7211 */ /* 0x000fe200020f0eff */
[----:B------:R0:W-:Y:S01]  /*6b600*/  STL.64 [R1+0x6f0], R16 ;  /* 0x0006f01001007387 */ /* 0x0001e20000100a00 */
[----:B------:R-:W-:Y:S01]  /*6b610*/  LEA R22, P3, R211, R2, 0x1 ;  /* 0x00000002d3167211 */ /* 0x000fe200078608ff */
[----:B------:R-:W-:Y:S01]  /*6b620*/  IMAD.IADD R123, R161, 0x1, R31 ;  /* 0x00000001a17b7824 */ /* 0x000fe200078e021f */
[----:B------:R-:W3:Y:S01]  /*6b630*/  LDC R41, c[0x0][0x248] ;  /* 0x00009200ff297b82 */ /* 0x000ee20000000800 */
[----:B------:R1:W-:Y:S01]  /*6b640*/  STL.64 [R1+0x6e0], R10 ;  /* 0x0006e00a01007387 */ /* 0x0003e20000100a00 */
[----:B------:R-:W-:Y:S01]  /*6b650*/  LEA.HI.X.SX32 R23, R211, R4, 0x1, P3 ;  /* 0x00000004d3177211 */ /* 0x000fe200018f0eff */
[----:B------:R-:W-:Y:S01]  /*6b660*/  IMAD.IADD R211, R123, 0x1, R30 ;  /* 0x000000017bd37824 */ /* 0x000fe200078e021e */
[----:B0-----:R-:W-:-:S02]  /*6b670*/  LEA R16, P4, R239, R2, 0x1 ;  /* 0x00000002ef107211 */ /* 0x001fc400078808ff */
[C---:B-1----:R-:W-:Y:S02]  /*6b680*/  LEA R10, P5, R178.reuse, R2, 0x1 ;  /* 0x00000002b20a7211 */ /* 0x042fe400078a08ff */
[-C--:B------:R-:W-:Y:S02]  /*6b690*/  LEA.HI.X.SX32 R17, R239, R4.reuse, 0x1, P4 ;  /* 0x00000004ef117211 */ /* 0x080fe400020f0eff */
[----:B------:R-:W-:Y:S01]  /*6b6a0*/  LEA.HI.X.SX32 R11, R178, R4, 0x1, P5 ;  /* 0x00000004b20b7211 */ /* 0x000fe200028f0eff */
[----:B------:R-:W-:Y:S01]  /*6b6b0*/  STL.64 [R1+0x6d8], R22 ;  /* 0x0006d81601007387 */ /* 0x000fe20000100a00 */
[C---:B------:R-:W-:Y:S01]  /*6b6c0*/  LEA R30, P3, R144.reuse, R2, 0x1 ;  /* 0x00000002901e7211 */ /* 0x040fe200078608ff */
[----:B------:R-:W-:Y:S02]  /*6b6d0*/  IMAD.IADD R178, R211, 0x1, R37 ;  /* 0x00000001d3b27824 */ /* 0x000fe400078e0225 */
[----:B------:R0:W-:Y:S01]  /*6b6e0*/  STL.64 [R1+0x6d0], R16 ;  /* 0x0006d01001007387 */ /* 0x0001e20000100a00 */
[----:B------:R-:W-:-:S03]  /*6b6f0*/  LEA.HI.X.SX32 R31, R144, R4, 0x1, P3 ;  /* 0x00000004901f7211 */ /* 0x000fc600018f0eff */
[----:B------:R1:W-:Y:S01]  /*6b700*/  STL.64 [R1+0x6c8], R10 ;  /* 0x0006c80a01007387 */ /* 0x0003e20000100a00 */
[----:B------:R-:W-:Y:S01]  /*6b710*/  IMAD.IADD R144, R178, 0x1, R36 ;  /* 0x00000001b2907824 */ /* 0x000fe200078e0224 */
[-C--:B0-----:R-:W-:Y:S02]  /*6b720*/  LEA R16, P4, R238, R2.reuse, 0x1 ;  /* 0x00000002ee107211 */ /* 0x081fe400078808ff */
[----:B-1----:R-:W-:Y:S02]  /*6b730*/  LEA R10, P5, R210, R2, 0x1 ;  /* 0x00000002d20a7211 */ /* 0x002fe400078a08ff */
[-C--:B------:R-:W-:Y:S02]  /*6b740*/  LEA.HI.X.SX32 R17, R238, R4.reuse, 0x1, P4 ;  /* 0x00000004ee117211 */ /* 0x080fe400020f0eff */
[----:B------:R-:W-:Y:S01]  /*6b750*/  LEA.HI.X.SX32 R11, R210, R4, 0x1, P5 ;  /* 0x00000004d20b7211 */ /* 0x000fe200028f0eff */
[----:B------:R-:W-:Y:S01]  /*6b760*/  IMAD.IADD R210, R144, 0x1, R39 ;  /* 0x0000000190d27824 */ /* 0x000fe200078e0227 */
[C---:B------:R-:W-:Y:S01]  /*6b770*/  LEA R36, P3, R155.reuse, R2, 0x1 ;  /* 0x000000029b247211 */ /* 0x040fe200078608ff */
[----:B------:R0:W-:Y:S03]  /*6b780*/  STL.64 [R1+0x6b8], R16 ;  /* 0x0006b81001007387 */ /* 0x0001e60000100a00 */
[----:B------:R-:W-:Y:S01]  /*6b790*/  LEA.HI.X.SX32 R37, R155, R4, 0x1, P3 ;  /* 0x000000049b257211 */ /* 0x000fe200018f0eff */
[----:B------:R1:W-:Y:S01]  /*6b7a0*/  STL.64 [R1+0x6b0], R10 ;  /* 0x0006b00a01007387 */ /* 0x0003e20000100a00 */
[----:B------:R-:W-:Y:S01]  /*6b7b0*/  IMAD.IADD R155, R210, 0x1, R38 ;  /* 0x00000001d29b7824 */ /* 0x000fe200078e0226 */
[----:B0-----:R-:W-:-:S02]  /*6b7c0*/  LEA R16, P4, R230, R2, 0x1 ;  /* 0x00000002e6107211 */ /* 0x001fc400078808ff */
[----:B-1----:R-:W-:Y:S02]  /*6b7d0*/  LEA R10, P5, R184, R2, 0x1 ;  /* 0x00000002b80a7211 */ /* 0x002fe400078a08ff */
[-C--:B------:R-:W-:Y:S02]  /*6b7e0*/  LEA.HI.X.SX32 R17, R230, R4.reuse, 0x1, P4 ;  /* 0x00000004e6117211 */ /* 0x080fe400020f0eff */
[----:B------:R-:W-:Y:S01]  /*6b7f0*/  LEA.HI.X.SX32 R11, R184, R4, 0x1, P5 ;  /* 0x00000004b80b7211 */ /* 0x000fe200028f0eff */
[----:B---3--:R-:W-:Y:S02]  /*6b800*/  IMAD.IADD R184, R155, 0x1, R41 ;  /* 0x000000019bb87824 */ /* 0x008fe400078e0229 */
[----:B------:R-:W0:Y:S01]  /*6b810*/  LDC R41, c[0x0][0x248] ;  /* 0x00009200ff297b82 */ /* 0x000e220000000800 */
[----:B------:R1:W-:Y:S01]  /*6b820*/  STL.64 [R1+0x6a0], R16 ;  /* 0x0006a01001007387 */ /* 0x0003e20000100a00 */
[----:B------:R-:W-:-:S03]  /*6b830*/  LEA R38, P3, R209, R2, 0x1 ;  /* 0x00000002d1267211 */ /* 0x000fc600078608ff */
[----:B------:R3:W-:Y:S01]  /*6b840*/  STL.64 [R1+0x698], R10 ;  /* 0x0006980a01007387 */ /* 0x0007e20000100a00 */
[CC--:B-1----:R-:W-:Y:S02]  /*6b850*/  LEA R16, P4, R236.reuse, R2.reuse, 0x1 ;  /* 0x00000002ec107211 */ /* 0x0c2fe400078808ff */
[C---:B---3--:R-:W-:Y:S02]  /*6b860*/  LEA R10, P5, R5.reuse, R2, 0x1 ;  /* 0x00000002050a7211 */ /* 0x048fe400078a08ff */
[-C--:B------:R-:W-:Y:S02]  /*6b870*/  LEA.HI.X.SX32 R17, R236, R4.reuse, 0x1, P4 ;  /* 0x00000004ec117211 */ /* 0x080fe400020f0eff */
[-C--:B------:R-:W-:Y:S02]  /*6b880*/  LEA.HI.X.SX32 R11, R5, R4.reuse, 0x1, P5 ;  /* 0x00000004050b7211 */ /* 0x080fe400028f0eff */
[----:B------:R-:W-:Y:S01]  /*6b890*/  LEA.HI.X.SX32 R39, R209, R4, 0x1, P3 ;  /* 0x00000004d1277211 */ /* 0x000fe200018f0eff */
[----:B------:R1:W-:Y:S01]  /*6b8a0*/  STL.64 [R1+0x688], R16 ;  /* 0x0006881001007387 */ /* 0x0003e20000100a00 */
[----:B------:R-:W-:-:S03]  /*6b8b0*/  IMAD.IADD R209, R184, 0x1, R45 ;  /* 0x00000001b8d17824 */ /* 0x000fc600078e022d */
[----:B------:R3:W-:Y:S01]  /*6b8c0*/  STL.64 [R1+0x680], R10 ;  /* 0x0006800a01007387 */ /* 0x0007e20000100a00 */
[----:B------:R-:W-:Y:S01]  /*6b8d0*/  IMAD.IADD R5, R209, 0x1, R44 ;  /* 0x00000001d1057824 */ /* 0x000fe200078e022c */
[CC--:B-1----:R-:W-:Y:S02]  /*6b8e0*/  LEA R16, P3, R128.reuse, R2.reuse, 0x1 ;  /* 0x0000000280107211 */ /* 0x0c2fe400078608ff */
[C---:B---3--:R-:W-:Y:S02]  /*6b8f0*/  LEA R10, P4, R235.reuse, R2, 0x1 ;  /* 0x00000002eb0a7211 */ /* 0x048fe400078808ff */
[-C--:B------:R-:W-:Y:S02]  /*6b900*/  LEA.HI.X.SX32 R17, R128, R4.reuse, 0x1, P3 ;  /* 0x0000000480117211 */ /* 0x080fe400018f0eff */
[----:B------:R-:W-:Y:S02]  /*6b910*/  LEA.HI.X.SX32 R11, R235, R4, 0x1, P4 ;  /* 0x00000004eb0b7211 */ /* 0x000fe400020f0eff */
[CC--:B------:R-:W-:Y:S01]  /*6b920*/  LEA R44, P5, R206.reuse, R2.reuse, 0x1 ;  /* 0x00000002ce2c7211 */ /* 0x0c0fe200078a08ff */
[----:B------:R1:W-:Y:S01]  /*6b930*/  STL.64 [R1+0x678], R16 ;  /* 0x0006781001007387 */ /* 0x0003e20000100a00 */
[----:B------:R-:W-:Y:S01]  /*6b940*/  LEA R22, P3, R179, R2, 0x1 ;  /* 0x00000002b3167211 */ /* 0x000fe200078608ff */
[----:B0-----:R-:W-:Y:S01]  /*6b950*/  IMAD.IADD R128, R5, 0x1, R41 ;  /* 0x0000000105807824 */ /* 0x001fe200078e0229 */
[-C--:B------:R-:W-:Y:S01]  /*6b960*/  LEA.HI.X.SX32 R45, R206, R4.reuse, 0x1, P5 ;  /* 0x00000004ce2d7211 */ /* 0x080fe200028f0eff */
[----:B------:R0:W-:Y:S01]  /*6b970*/  STL.64 [R1+0x670], R10 ;  /* 0x0006700a01007387 */ /* 0x0001e20000100a00 */
[----:B------:R-:W-:Y:S01]  /*6b980*/  LEA.HI.X.SX32 R23, R179, R4, 0x1, P3 ;  /* 0x00000004b3177211 */ /* 0x000fe200018f0eff */
[----:B------:R-:W-:Y:S01]  /*6b990*/  IMAD.IADD R206, R128, 0x1, R47 ;  /* 0x0000000180ce7824 */ /* 0x000fe200078e022f */
[----:B------:R-:W3:Y:S01]  /*6b9a0*/  LDC R41, c[0x0][0x248] ;  /* 0x00009200ff297b82 */ /* 0x000ee20000000800 */
[----:B-1----:R-:W-:-:S02]  /*6b9b0*/  LEA R16, P4, R234, R2, 0x1 ;  /* 0x00000002ea107211 */ /* 0x002fc400078808ff */
[----:B0-----:R-:W-:Y:S02]  /*6b9c0*/  LEA R10, P5, R154, R2, 0x1 ;  /* 0x000000029a0a7211 */ /* 0x001fe400078a08ff */
[-C--:B------:R-:W-:Y:S01]  /*6b9d0*/  LEA.HI.X.SX32 R17, R234, R4.reuse, 0x1, P4 ;  /* 0x00000004ea117211 */ /* 0x080fe200020f0eff */
[----:B------:R-:W-:Y:S01]  /*6b9e0*/  STL.64 [R1+0x660], R22 ;  /* 0x0006601601007387 */ /* 0x000fe20000100a00 */
[----:B------:R-:W-:Y:S01]  /*6b9f0*/  LEA.HI.X.SX32 R11, R154, R4, 0x1, P5 ;  /* 0x000000049a0b7211 */ /* 0x000fe200028f0eff */
[----:B------:R-:W-:Y:S02]  /*6ba00*/  IMAD.IADD R179, R206, 0x1, R46 ;  /* 0x00000001ceb37824 */ /* 0x000fe400078e022e */
[----:B------:R0:W-:Y:S02]  /*6ba10*/  STL.64 [R1+0x658], R16 ;  /* 0x0006581001007387 */ /* 0x0001e40000100a00 */
[----:B------:R-:W-:Y:S02]  /*6ba20*/  IMAD.IADD R154, R179, 0x1, R53 ;  /* 0x00000001b39a7824 */ /* 0x000fe400078e0235 */
[----:B------:R1:W-:Y:S01]  /*6ba30*/  STL.64 [R1+0x650], R10 ;  /* 0x0006500a01007387 */ /* 0x0003e20000100a00 */
[----:B0-----:R-:W-:-:S02]  /*6ba40*/  LEA R16, P3, R208, R2, 0x1 ;  /* 0x00000002d0107211 */ /* 0x001fc400078608ff */
[C---:B-1----:R-:W-:Y:S02]  /*6ba50*/  LEA R10, P5, R139.reuse, R2, 0x1 ;  /* 0x000000028b0a7211 */ /* 0x042fe400078a08ff */
[-C--:B------:R-:W-:Y:S01]  /*6ba60*/  LEA.HI.X.SX32 R17, R208, R4.reuse, 0x1, P3 ;  /* 0x00000004d0117211 */ /* 0x080fe200018f0eff */
[----:B------:R-:W-:Y:S01]  /*6ba70*/  IMAD.IADD R208, R154, 0x1, R52 ;  /* 0x000000019ad07824 */ /* 0x000fe200078e0234 */
[----:B------:R-:W-:-:S03]  /*6ba80*/  LEA.HI.X.SX32 R11, R139, R4, 0x1, P5 ;  /* 0x000000048b0b7211 */ /* 0x000fc600028f0eff */
[----:B------:R0:W-:Y:S01]  /*6ba90*/  STL.64 [R1+0x648], R16 ;  /* 0x0006481001007387 */ /* 0x0001e20000100a00 */
[----:B------:R-:W-:-:S03]  /*6baa0*/  IMAD.IADD R139, R208, 0x1, R55 ;  /* 0x00000001d08b7824 */ /* 0x000fc600078e0237 */
[----:B------:R1:W-:Y:S01]  /*6bab0*/  STL.64 [R1+0x638], R10 ;  /* 0x0006380a01007387 */ /* 0x0003e20000100a00 */
[-C--:B0-----:R-:W-:Y:S02]  /*6bac0*/  LEA R16, P3, R163, R2.reuse, 0x1 ;  /* 0x00000002a3107211 */ /* 0x081fe400078608ff */
[----:B-1----:R-:W-:Y:S02]  /*6bad0*/  LEA R10, P5, R207, R2, 0x1 ;  /* 0x00000002cf0a7211 */ /* 0x002fe400078a08ff */
[-C--:B------:R-:W-:Y:S01]  /*6bae0*/  LEA.HI.X.SX32 R17, R163, R4.reuse, 0x1, P3 ;  /* 0x00000004a3117211 */ /* 0x080fe200018f0eff */
[----:B------:R-:W-:Y:S01]  /*6baf0*/  IMAD.IADD R163, R139, 0x1, R54 ;  /* 0x000000018ba37824 */ /* 0x000fe200078e0236 */
[----:B------:R-:W-:-:S03]  /*6bb00*/  LEA.HI.X.SX32 R11, R207, R4, 0x1, P5 ;  /* 0x00000004cf0b7211 */ /* 0x000fc600028f0eff */
[----:B---3--:R-:W-:Y:S02]  /*6bb10*/  IMAD.IADD R207, R163, 0x1, R41 ;  /* 0x00000001a3cf7824 */ /* 0x008fe400078e0229 */
[----:B------:R-:W0:Y:S01]  /*6bb20*/  LDC R41, c[0x0][0x248] ;  /* 0x00009200ff297b82 */ /* 0x000e220000000800 */
[C---:B------:R-:W-:Y:S01]  /*6bb30*/  LEA R46, P4, R233.reuse, R2, 0x1 ;  /* 0x00000002e92e7211 */ /* 0x040fe200078808ff */
[----:B------:R1:W-:Y:S03]  /*6bb40*/  STL.64 [R1+0x630], R16 ;  /* 0x0006301001007387 */ /* 0x0003e60000100a00 */
[----:B------:R-:W-:Y:S02]  /*6bb50*/  LEA.HI.X.SX32 R47, R233, R4, 0x1, P4 ;  /* 0x00000004e92f7211 */ /* 0x000fe400020f0eff */
[-C--:B------:R-:W-:Y:S02]  /*6bb60*/  LEA R52, P4, R232, R2.reuse, 0x1 ;  /* 0x00000002e8347211 */ /* 0x080fe400078808ff */
[----:B-1----:R-:W-:-:S04]  /*6bb70*/  LEA R16, P3, R7, R2, 0x1 ;  /* 0x0000000207107211 */ /* 0x002fc800078608ff */
[-C--:B------:R-:W-:Y:S02]  /*6bb80*/  LEA.HI.X.SX32 R17, R7, R4.reuse, 0x1, P3 ;  /* 0x0000000407117211 */ /* 0x080fe400018f0eff */
[----:B------:R-:W-:Y:S01]  /*6bb90*/  LEA.HI.X.SX32 R53, R232, R4, 0x1, P4 ;  /* 0x00000004e8357211 */ /* 0x000fe200020f0eff */
[----:B0-----:R-:W-:Y:S02]  /*6bba0*/  IMAD.IADD R7, R207, 0x1, R41 ;  /* 0x00000001cf077824 */ /* 0x001fe400078e0229 */
[----:B------:R-:W0:Y:S01]  /*6bbb0*/  LDC R41, c[0x0][0x248] ;  /* 0x00009200ff297b82 */ /* 0x000e220000000800 */
[-C--:B------:R-:W-:Y:S01]  /*6bbc0*/  LEA R54, P4, R229, R2.reuse, 0x1 ;  /* 0x00000002e5367211 */ /* 0x080fe200078808ff */
[----:B------:R1:W-:Y:S01]  /*6bbd0*/  STL.64 [R1+0x620], R10 ;  /* 0x0006200a01007387 */ /* 0x0003e20000100a00 */
[----:B------:R-:W-:Y:S02]  /*6bbe0*/  LEA R22, P3, R195, R2, 0x1 ;  /* 0x00000002c3167211 */ /* 0x000fe400078608ff */
[-C--:B------:R-:W-:Y:S01]  /*6bbf0*/  LEA.HI.X.SX32 R55, R229, R4.reuse, 0x1, P4 ;  /* 0x00000004e5377211 */ /* 0x080fe200020f0eff */
[----:B------:R3:W-:Y:S01]  /*6bc00*/  STL.64 [R1+0x618], R16 ;  /* 0x0006181001007387 */ /* 0x0007e20000100a00 */
[----:B------:R-:W-:-:S02]  /*6bc10*/  LEA.HI.X.SX32 R23, R195, R4, 0x1, P3 ;  /* 0x00000004c3177211 */ /* 0x000fc400018f0eff */
[-C--:B-1----:R-:W-:Y:S02]  /*6bc20*/  LEA R10, P5, R153, R2.reuse, 0x1 ;  /* 0x00000002990a7211 */ /* 0x082fe400078a08ff */
[----:B---3--:R-:W-:Y:S02]  /*6bc30*/  LEA R16, P4, R231, R2, 0x1 ;  /* 0x00000002e7107211 */ /* 0x008fe400078808ff */
[-C--:B------:R-:W-:Y:S02]  /*6bc40*/  LEA.HI.X.SX32 R11, R153, R4.reuse, 0x1, P5 ;  /* 0x00000004990b7211 */ /* 0x080fe400028f0eff */
[----:B------:R-:W-:Y:S01]  /*6bc50*/  LEA.HI.X.SX32 R17, R231, R4, 0x1, P4 ;  /* 0x00000004e7117211 */ /* 0x000fe200020f0eff */
[----:B------:R-:W-:Y:S02]  /*6bc60*/  IMAD.IADD R153, R7, 0x1, R57 ;  /* 0x0000000107997824 */ /* 0x000fe400078e0239 */
[----:B------:R1:W-:Y:S04]  /*6bc70*/  STL.64 [R1+0x608], R10 ;  /* 0x0006080a01007387 */ /* 0x0003e80000100a00 */
[----:B------:R-:W-:Y:S04]  /*6bc80*/  STL.64 [R1+0x600], R22 ;  /* 0x0006001601007387 */ /* 0x000fe80000100a00 */
[----:B------:R3:W-:Y:S01]  /*6bc90*/  STL.64 [R1+0x5f8], R16 ;  /* 0x0005f81001007387 */ /* 0x0007e20000100a00 */
[-C--:B-1----:R-:W-:Y:S01]  /*6bca0*/  LEA R10, P5, R177, R2.reuse, 0x1 ;  /* 0x00000002b10a7211 */ /* 0x082fe200078a08ff */
[----:B------:R-:W-:Y:S01]  /*6bcb0*/  IMAD.IADD R195, R153, 0x1, R56 ;  /* 0x0000000199c37824 */ /* 0x000fe200078e0238 */
[----:B------:R-:W-:-:S02]  /*6bcc0*/  LEA R56, P3, R121, R2, 0x1 ;  /* 0x0000000279387211 */ /* 0x000fc400078608ff */
[----:B------:R-:W-:Y:S02]  /*6bcd0*/  LEA.HI.X.SX32 R11, R177, R4, 0x1, P5 ;  /* 0x00000004b10b7211 */ /* 0x000fe400028f0eff */
[----:B---3--:R-:W-:Y:S01]  /*6bce0*/  LEA R16, P4, R227, R2, 0x1 ;  /* 0x00000002e3107211 */ /* 0x008fe200078808ff */
[----:B0-----:R-:W-:Y:S02]  /*6bcf0*/  IMAD.IADD R177, R195, 0x1, R41 ;  /* 0x00000001c3b17824 */ /* 0x001fe400078e0229 */
[----:B------:R0:W-:Y:S01]  /*6bd00*/  STL.64 [R1+0x5f0], R10 ;  /* 0x0005f00a01007387 */ /* 0x0001e20000100a00 */
[-C--:B------:R-:W-:Y:S01]  /*6bd10*/  LEA.HI.X.SX32 R57, R121, R4.reuse, 0x1, P3 ;  /* 0x0000000479397211 */ /* 0x080fe200018f0eff */
[----:B------:R-:W1:Y:S01]  /*6bd20*/  LDC R41, c[0x0][0x248] ;  /* 0x00009200ff297b82 */ /* 0x000e620000000800 */
[----:B------:R-:W-:Y:S01]  /*6bd30*/  LEA.HI.X.SX32 R17, R227, R4, 0x1, P4 ;  /* 0x00000004e3117211 */ /* 0x000fe200020f0eff */
[----:B------:R-:W-:-:S04]  /*6bd40*/  IMAD.IADD R121, R177, 0x1, R59 ;  /* 0x00000001b1797824 */ /* 0x000fc800078e023b */
[----:B------:R3:W-:Y:S01]  /*6bd50*/  STL.64 [R1+0x5e0], R16 ;  /* 0x0005e01001007387 */ /* 0x0007e20000100a00 */
[----:B0-----:R-:W-:-:S04]  /*6bd60*/  LEA R10, P5, R205, R2, 0x1 ;  /* 0x00000002cd0a7211 */ /* 0x001fc800078a08ff */
[----:B------:R-:W-:Y:S02]  /*6bd70*/  LEA.HI.X.SX32 R11, R205, R4, 0x1, P5 ;  /* 0x00000004cd0b7211 */ /* 0x000fe400028f0eff */
[----:B---3--:R-:W-:Y:S01]  /*6bd80*/  LEA R16, P3, R138, R2, 0x1 ;  /* 0x000000028a107211 */ /* 0x008fe200078608ff */
[----:B------:R-:W-:-:S03]  /*6bd90*/  IMAD.IADD R205, R121, 0x1, R58 ;  /* 0x0000000179cd7824 */ /* 0x000fc600078e023a */
[----:B------:R-:W-:Y:S01]  /*6bda0*/  LEA.HI.X.SX32 R17, R138, R4, 0x1, P3 ;  /* 0x000000048a117211 */ /* 0x000fe200018f0eff */
[----:B------:R0:W-:Y:S01]  /*6bdb0*/  STL.64 [R1+0x5d8], R10 ;  /* 0x0005d80a01007387 */ /* 0x0001e20000100a00 */
[C---:B------:R-:W-:Y:S01]  /*6bdc0*/  LEA R58, P5, R176.reuse, R2, 0x1 ;  /* 0x00000002b03a7211 */ /* 0x040fe200078a08ff */
[----:B------:R-:W-:Y:S02]  /*6bdd0*/  IMAD.IADD R138, R205, 0x1, R61 ;  /* 0x00000001cd8a7824 */ /* 0x000fe400078e023d */
[----:B------:R3:W-:Y:S01]  /*6bde0*/  STL.64 [R1+0x5d0], R16 ;  /* 0x0005d01001007387 */ /* 0x0007e20000100a00 */
[----:B------:R-:W-:Y:S01]  /*6bdf0*/  LEA.HI.X.SX32 R59, R176, R4, 0x1, P5 ;  /* 0x00000004b03b7211 */ /* 0x000fe200028f0eff */
[----:B------:R-:W-:Y:S01]  /*6be00*/  IMAD.IADD R176, R138, 0x1, R60 ;  /* 0x000000018ab07824 */ /* 0x000fe200078e023c */
[-C--:B0-----:R-:W-:Y:S02]  /*6be10*/  LEA R10, P4, R228, R2.reuse, 0x1 ;  /* 0x00000002e40a7211 */ /* 0x081fe400078808ff */
[----:B---3--:R-:W-:-:S02]  /*6be20*/  LEA R16, P3, R204, R2, 0x1 ;  /* 0x00000002cc107211 */ /* 0x008fc400078608ff */
        /* <DEDUP_REMOVED lines=10> */
[----:B-1----:R-:W-:Y:S02]  /*6bed0*/  IMAD.IADD R129, R146, 0x1, R41 ;  /* 0x0000000192817824 */ /* 0x002fe400078e0229 */
[----:B------:R-:W0:Y:S01]  /*6bee0*/  LDC R41, c[0x0][0x248] ;  /* 0x00009200ff297b82 */ /* 0x000e220000000800 */
[----:B------:R-:W-:-:S04]  /*6bef0*/  LEA R10, P4, R226, R2, 0x1 ;  /* 0x00000002e20a7211 */ /* 0x000fc800078808ff */
[----:B------:R-:W-:Y:S02]  /*6bf00*/  LEA.HI.X.SX32 R11, R226, R4, 0x1, P4 ;  /* 0x00000004e20b7211 */ /* 0x000fe400020f0eff */
[----:B------:R-:W-:-:S03]  /*6bf10*/  LEA R62, P5, R203, R2, 0x1 ;  /* 0x00000002cb3e7211 */ /* 0x000fc600078a08ff */
[----:B------:R1:W-:Y:S01]  /*6bf20*/  STL.64 [R1+0x5b0], R10 ;  /* 0x0005b00a01007387 */ /* 0x0003e20000100a00 */
[----:B------:R-:W-:Y:S01]  /*6bf30*/  LEA.HI.X.SX32 R63, R203, R4, 0x1, P5 ;  /* 0x00000004cb3f7211 */ /* 0x000fe200028f0eff */
[----:B------:R-:W-:Y:S01]  /*6bf40*/  IMAD.IADD R203, R129, 0x1, R65 ;  /* 0x0000000181cb7824 */ /* 0x000fe200078e0241 */
[C---:B------:R-:W-:Y:S01]  /*6bf50*/  LEA R22, P3, R171.reuse, R2, 0x1 ;  /* 0x00000002ab167211 */ /* 0x040fe200078608ff */
[----:B------:R3:W-:Y:S03]  /*6bf60*/  STL.64 [R1+0x5a0], R16 ;  /* 0x0005a01001007387 */ /* 0x0007e60000100a00 */
[----:B------:R-:W-:Y:S02]  /*6bf70*/  LEA.HI.X.SX32 R23, R171, R4, 0x1, P3 ;  /* 0x00000004ab177211 */ /* 0x000fe400018f0eff */
[----:B-1----:R-:W-:Y:S01]  /*6bf80*/  LEA R10, P4, R225, R2, 0x1 ;  /* 0x00000002e10a7211 */ /* 0x002fe200078808ff */
[----:B------:R-:W-:-:S03]  /*6bf90*/  IMAD.IADD R171, R203, 0x1, R64 ;  /* 0x00000001cbab7824 */ /* 0x000fc600078e0240 */
[----:B------:R-:W-:Y:S02]  /*6bfa0*/  LEA.HI.X.SX32 R11, R225, R4, 0x1, P4 ;  /* 0x00000004e10b7211 */ /* 0x000fe400020f0eff */
[----:B---3--:R-:W-:-:S04]  /*6bfb0*/  LEA R16, P4, R224, R2, 0x1 ;  /* 0x00000002e0107211 */ /* 0x008fc800078808ff */
[----:B------:R-:W-:Y:S01]  /*6bfc0*/  LEA.HI.X.SX32 R17, R224, R4, 0x1, P4 ;  /* 0x00000004e0117211 */ /* 0x000fe200020f0eff */
[----:B0-----:R-:W-:Y:S02]  /*6bfd0*/  IMAD.IADD R224, R171, 0x1, R41 ;  /* 0x00000001abe07824 */ /* 0x001fe400078e0229 */
[----:B------:R-:W0:Y:S01]  /*6bfe0*/  LDC R41, c[0x0][0x248] ;  /* 0x00009200ff297b82 */ /* 0x000e220000000800 */
[----:B------:R1:W-:Y:S04]  /*6bff0*/  STL.64 [R1+0x598], R10 ;  /* 0x0005980a01007387 */ /* 0x0003e80000100a00 */
[----:B------:R-:W-:Y:S01]  /*6c000*/  STL.64 [R1+0x588], R22 ;  /* 0x0005881601007387 */ /* 0x000fe20000100a00 */
[----:B-1----:R-:W-:-:S04]  /*6c010*/  LEA R10, P5, R251, R2, 0x1 ;  /* 0x00000002fb0a7211 */ /* 0x002fc800078a08ff */
[----:B------:R-:W-:Y:S01]  /*6c020*/  LEA.HI.X.SX32 R11, R251, R4, 0x1, P5 ;  /* 0x00000004fb0b7211 */ /* 0x000fe200028f0eff */
[----:B------:R1:W-:Y:S04]  /*6c030*/  STL.64 [R1+0x580], R16 ;  /* 0x0005801001007387 */ /* 0x0003e80000100a00 */
[----:B------:R3:W-:Y:S01]  /*6c040*/  STL.64 [R1+0x578], R10 ;  /* 0x0005780a01007387 */ /* 0x0007e20000100a00 */
[-C--:B------:R-:W-:Y:S02]  /*6c050*/  LEA R64, P4, R221, R2.reuse, 0x1 ;  /* 0x00000002dd407211 */ /* 0x080fe400078808ff */
[-C--:B-1----:R-:W-:Y:S02]  /*6c060*/  LEA R16, P3, R202, R2.reuse, 0x1 ;  /* 0x00000002ca107211 */ /* 0x082fe400078608ff */
[----:B---3--:R-:W-:-:S02]  /*6c070*/  LEA R10, P5, R152, R2, 0x1 ;  /* 0x00000002980a7211 */ /* 0x008fc400078a08ff */
[-C--:B------:R-:W-:Y:S02]  /*6c080*/  LEA.HI.X.SX32 R17, R202, R4.reuse, 0x1, P3 ;  /* 0x00000004ca117211 */ /* 0x080fe400018f0eff */
[-C--:B------:R-:W-:Y:S01]  /*6c090*/  LEA.HI.X.SX32 R11, R152, R4.reuse, 0x1, P5 ;  /* 0x00000004980b7211 */ /* 0x080fe200028f0eff */
[----:B0-----:R-:W-:Y:S01]  /*6c0a0*/  IMAD.IADD R202, R224, 0x1, R41 ;  /* 0x00000001e0ca7824 */ /* 0x001fe200078e0229 */
[----:B------:R-:W-:Y:S01]  /*6c0b0*/  LEA.HI.X.SX32 R65, R221, R4, 0x1, P4 ;  /* 0x00000004dd417211 */ /* 0x000fe200020f0eff */
[----:B------:R0:W-:Y:S01]  /*6c0c0*/  STL.64 [R1+0x570], R16 ;  /* 0x0005701001007387 */ /* 0x0001e20000100a00 */
[----:B------:R-:W-:Y:S01]  /*6c0d0*/  LEA R22, P3, R170, R2, 0x1 ;  /* 0x00000002aa167211 */ /* 0x000fe200078608ff */
[----:B------:R-:W-:Y:S01]  /*6c0e0*/  IMAD.IADD R152, R202, 0x1, R67 ;  /* 0x00000001ca987824 */ /* 0x000fe200078e0243 */
[----:B------:R-:W1:Y:S01]  /*6c0f0*/  LDC R41, c[0x0][0x248] ;  /* 0x00009200ff297b82 */ /* 0x000e620000000800 */
[----:B------:R3:W-:Y:S01]  /*6c100*/  STL.64 [R1+0x560], R10 ;  /* 0x0005600a01007387 */ /* 0x0007e20000100a00 */
[----:B------:R-:W-:Y:S01]  /*6c110*/  LEA.HI.X.SX32 R23, R170, R4, 0x1, P3 ;  /* 0x00000004aa177211 */ /* 0x000fe200018f0eff */
[----:B------:R-:W-:Y:S01]  /*6c120*/  IMAD.IADD R170, R152, 0x1, R66 ;  /* 0x0000000198aa7824 */ /* 0x000fe200078e0242 */
[----:B0-----:R-:W-:-:S02]  /*6c130*/  LEA R16, P4, R223, R2, 0x1 ;  /* 0x00000002df107211 */ /* 0x001fc400078808ff */
[----:B---3--:R-:W-:Y:S02]  /*6c140*/  LEA R10, P5, R201, R2, 0x1 ;  /* 0x00000002c90a7211 */ /* 0x008fe400078a08ff */
[-C--:B------:R-:W-:Y:S02]  /*6c150*/  LEA.HI.X.SX32 R17, R223, R4.reuse, 0x1, P4 ;  /* 0x00000004df117211 */ /* 0x080fe400020f0eff */
[----:B------:R-:W-:Y:S01]  /*6c160*/  LEA.HI.X.SX32 R11, R201, R4, 0x1, P5 ;  /* 0x00000004c90b7211 */ /* 0x000fe200028f0eff */
[----:B------:R-:W-:Y:S01]  /*6c170*/  STL.64 [R1+0x558], R22 ;  /* 0x0005581601007387 */ /* 0x000fe20000100a00 */
[----:B------:R-:W-:-:S03]  /*6c180*/  IMAD.IADD R201, R170, 0x1, R69 ;  /* 0x00000001aac97824 */ /* 0x000fc600078e0245 */
[----:B------:R0:W-:Y:S01]  /*6c190*/  STL.64 [R1+0x550], R16 ;  /* 0x0005501001007387 */ /* 0x0001e20000100a00 */
[----:B------:R-:W-:-:S03]  /*6c1a0*/  LEA R66, P3, R137, R2, 0x1 ;  /* 0x0000000289427211 */ /* 0x000fc600078608ff */
[----:B------:R3:W-:Y:S01]  /*6c1b0*/  STL.64 [R1+0x548], R10 ;  /* 0x0005480a01007387 */ /* 0x0007e20000100a00 */
[----:B------:R-:W-:Y:S01]  /*6c1c0*/  IMAD.IADD R221, R201, 0x1, R68 ;  /* 0x00000001c9dd7824 */ /* 0x000fe200078e0244 */
[----:B------:R-:W-:Y:S02]  /*6c1d0*/  LEA.HI.X.SX32 R67, R137, R4, 0x1, P3 ;  /* 0x0000000489437211 */ /* 0x000fe400018f0eff */
[-C--:B0-----:R-:W-:Y:S02]  /*6c1e0*/  LEA R16, P4, R222, R2.reuse, 0x1 ;  /* 0x00000002de107211 */ /* 0x081fe400078808ff */
[----:B---3--:R-:W-:Y:S02]  /*6c1f0*/  LEA R10, P5, R250, R2, 0x1 ;  /* 0x00000002fa0a7211 */ /* 0x008fe400078a08ff */
        /* <DEDUP_REMOVED lines=8> */
[----:B0-----:R-:W-:-:S02]  /*6c280*/  LEA R10, P5, R169, R2, 0x1 ;  /* 0x00000002a90a7211 */ /* 0x001fc400078a08ff */
[----:B------:R-:W-:Y:S02]  /*6c290*/  LEA R16, P4, R214, R2, 0x1 ;  /* 0x00000002d6107211 */ /* 0x000fe400078808ff */
[-C--:B------:R-:W-:Y:S01]  /*6c2a0*/  LEA.HI.X.SX32 R11, R169, R4.reuse, 0x1, P5 ;  /* 0x00000004a90b7211 */ /* 0x080fe200028f0eff */
[----:B-1----:R-:W-:Y:S02]  /*6c2b0*/  IMAD.IADD R169, R194, 0x1, R41 ;  /* 0x00000001c2a97824 */ /* 0x002fe400078e0229 */
[----:B------:R-:W0:Y:S01]  /*6c2c0*/  LDC R41, c[0x0][0x248] ;  /* 0x00009200ff297b82 */ /* 0x000e220000000800 */
[----:B------:R-:W-:Y:S02]  /*6c2d0*/  LEA.HI.X.SX32 R17, R214, R4, 0x1, P4 ;  /* 0x00000004d6117211 */ /* 0x000fe400020f0eff */
[----:B------:R-:W-:-:S03]  /*6c2e0*/  LEA R70, P3, R147, R2, 0x1 ;  /* 0x0000000293467211 */ /* 0x000fc600078608ff */
[----:B------:R1:W-:Y:S04]  /*6c2f0*/  STL.64 [R1+0x520], R16 ;  /* 0x0005201001007387 */ /* 0x0003e80000100a00 */
[----:B------:R3:W-:Y:S01]  /*6c300*/  STL.64 [R1+0x518], R10 ;  /* 0x0005180a01007387 */ /* 0x0007e20000100a00 */
[----:B------:R-:W-:Y:S02]  /*6c310*/  LEA.HI.X.SX32 R71, R147, R4, 0x1, P3 ;  /* 0x0000000493477211 */ /* 0x000fe400018f0eff */
[-C--:B-1----:R-:W-:Y:S02]  /*6c320*/  LEA R16, P4, R220, R2.reuse, 0x1 ;  /* 0x00000002dc107211 */ /* 0x082fe400078808ff */
[----:B---3--:R-:W-:Y:S02]  /*6c330*/  LEA R10, P5, R200, R2, 0x1 ;  /* 0x00000002c80a7211 */ /* 0x008fe400078a08ff */
[-C--:B------:R-:W-:Y:S01]  /*6c340*/  LEA.HI.X.SX32 R17, R220, R4.reuse, 0x1, P4 ;  /* 0x00000004dc117211 */ /* 0x080fe200020f0eff */
[----:B------:R-:W-:Y:S01]  /*6c350*/  IMAD.IADD R147, R169, 0x1, R73 ;  /* 0x00000001a9937824 */ /* 0x000fe200078e0249 */
[----:B------:R-:W-:-:S03]  /*6c360*/  LEA.HI.X.SX32 R11, R200, R4, 0x1, P5 ;  /* 0x00000004c80b7211 */ /* 0x000fc600028f0eff */
[----:B------:R1:W-:Y:S01]  /*6c370*/  STL.64 [R1+0x508], R16 ;  /* 0x0005081001007387 */ /* 0x0003e20000100a00 */
[----:B------:R-:W-:-:S03]  /*6c380*/  IMAD.IADD R200, R147, 0x1, R72 ;  /* 0x0000000193c87824 */ /* 0x000fc600078e0248 */
[----:B------:R3:W-:Y:S01]  /*6c390*/  STL.64 [R1+0x500], R10 ;  /* 0x0005000a01007387 */ /* 0x0007e20000100a00 */
[-C--:B------:R-:W-:Y:S02]  /*6c3a0*/  LEA R72, P5, R162, R2.reuse, 0x1 ;  /* 0x00000002a2487211 */ /* 0x080fe400078a08ff */
[CC--:B-1----:R-:W-:Y:S02]  /*6c3b0*/  LEA R16, P3, R122.reuse, R2.reuse, 0x1 ;  /* 0x000000027a107211 */ /* 0x0c2fe400078608ff */
[C---:B---3--:R-:W-:Y:S02]  /*6c3c0*/  LEA R10, P4, R219.reuse, R2, 0x1 ;  /* 0x00000002db0a7211 */ /* 0x048fe400078808ff */
[-C--:B------:R-:W-:Y:S01]  /*6c3d0*/  LEA.HI.X.SX32 R17, R122, R4.reuse, 0x1, P3 ;  /* 0x000000047a117211 */ /* 0x080fe200018f0eff */
[----:B0-----:R-:W-:Y:S01]  /*6c3e0*/  IMAD.IADD R122, R200, 0x1, R41 ;  /* 0x00000001c87a7824 */ /* 0x001fe200078e0229 */
[-C--:B------:R-:W-:Y:S01]  /*6c3f0*/  LEA.HI.X.SX32 R11, R219, R4.reuse, 0x1, P4 ;  /* 0x00000004db0b7211 */ /* 0x080fe200020f0eff */
[----:B------:R-:W0:Y:S01]  /*6c400*/  LDC R41, c[0x0][0x248] ;  /* 0x00009200ff297b82 */ /* 0x000e220000000800 */
[----:B------:R-:W-:Y:S01]  /*6c410*/  LEA.HI.X.SX32 R73, R162, R4, 0x1, P5 ;  /* 0x00000004a2497211 */ /* 0x000fe200028f0eff */
[----:B------:R1:W-:Y:S01]  /*6c420*/  STL.64 [R1+0x4f8], R16 ;  /* 0x0004f81001007387 */ /* 0x0003e20000100a00 */
[----:B------:R-:W-:Y:S01]  /*6c430*/  LEA R22, P3, R192, R2, 0x1 ;  /* 0x00000002c0167211 */ /* 0x000fe200078608ff */
[----:B------:R-:W-:-:S02]  /*6c440*/  IMAD.IADD R162, R122, 0x1, R75 ;  /* 0x000000017aa27824 */ /* 0x000fc400078e024b */
[----:B------:R3:W-:Y:S01]  /*6c450*/  STL.64 [R1+0x4f0], R10 ;  /* 0x0004f00a01007387 */ /* 0x0007e20000100a00 */
[----:B------:R-:W-:Y:S01]  /*6c460*/  LEA.HI.X.SX32 R23, R192, R4, 0x1, P3 ;  /* 0x00000004c0177211 */ /* 0x000fe200018f0eff */
[----:B------:R-:W-:Y:S01]  /*6c470*/  IMAD.IADD R192, R162, 0x1, R74 ;  /* 0x00000001a2c07824 */ /* 0x000fe200078e024a */
[-C--:B-1----:R-:W-:Y:S02]  /*6c480*/  LEA R16, P4, R218, R2.reuse, 0x1 ;  /* 0x00000002da107211 */ /* 0x082fe400078808ff */
[----:B---3--:R-:W-:Y:S02]  /*6c490*/  LEA R10, P5, R130, R2, 0x1 ;  /* 0x00000002820a7211 */ /* 0x008fe400078a08ff */
[-C--:B------:R-:W-:Y:S02]  /*6c4a0*/  LEA.HI.X.SX32 R17, R218, R4.reuse, 0x1, P4 ;  /* 0x00000004da117211 */ /* 0x080fe400020f0eff */
[----:B------:R-:W-:Y:S01]  /*6c4b0*/  LEA.HI.X.SX32 R11, R130, R4, 0x1, P5 ;  /* 0x00000004820b7211 */ /* 0x000fe200028f0eff */
[----:B------:R-:W-:Y:S01]  /*6c4c0*/  IMAD.IADD R130, R192, 0x1, R77 ;  /* 0x00000001c0827824 */ /* 0x000fe200078e024d */
[----:B------:R-:W-:Y:S04]  /*6c4d0*/  STL.64 [R1+0x4e0], R22 ;  /* 0x0004e01601007387 */ /* 0x000fe80000100a00 */
[----:B------:R1:W-:Y:S01]  /*6c4e0*/  STL.64 [R1+0x4d8], R16 ;  /* 0x0004d81001007387 */ /* 0x0003e20000100a00 */
[----:B------:R-:W-:Y:S01]  /*6c4f0*/  IMAD.IADD R214, R130, 0x1, R76 ;  /* 0x0000000182d67824 */ /* 0x000fe200078e024c */
[----:B------:R-:W-:-:S02]  /*6c500*/  LEA R74, P4, R217, R2, 0x1 ;  /* 0x00000002d94a7211 */ /* 0x000fc400078808ff */
[----:B------:R3:W-:Y:S01]  /*6c510*/  STL.64 [R1+0x4d0], R10 ;  /* 0x0004d00a01007387 */ /* 0x0007e20000100a00 */
[-C--:B-1----:R-:W-:Y:S02]  /*6c520*/  LEA R16, P3, R131, R2.reuse, 0x1 ;  /* 0x0000000283107211 */ /* 0x082fe400078608ff */
[----:B---3--:R-:W-:Y:S02]  /*6c530*/  LEA R10, P5, R193, R2, 0x1 ;  /* 0x00000002c10a7211 */ /* 0x008fe400078a08ff */
[-C--:B------:R-:W-:Y:S01]  /*6c540*/  LEA.HI.X.SX32 R17, R131, R4.reuse, 0x1, P3 ;  /* 0x0000000483117211 */ /* 0x080fe200018f0eff */
[----:B------:R-:W-:Y:S01]  /*6c550*/  IMAD.IADD R131, R214, 0x1, R79 ;  /* 0x00000001d6837824 */ /* 0x000fe200078e024f */
[-C--:B------:R-:W-:Y:S02]  /*6c560*/  LEA.HI.X.SX32 R75, R217, R4.reuse, 0x1, P4 ;  /* 0x00000004d94b7211 */ /* 0x080fe400020f0eff */
[----:B------:R-:W-:Y:S01]  /*6c570*/  LEA.HI.X.SX32 R11, R193, R4, 0x1, P5 ;  /* 0x00000004c10b7211 */ /* 0x000fe200028f0eff */
[----:B------:R-:W-:Y:S01]  /*6c580*/  IMAD.IADD R193, R131, 0x1, R78 ;  /* 0x0000000183c17824 */ /* 0x000fe200078e024e */
[----:B------:R-:W-:-:S04]  /*6c590*/  LEA R76, P4, R216, R2, 0x1 ;  /* 0x00000002d84c7211 */ /* 0x000fc800078808ff */
[----:B------:R-:W-:Y:S01]  /*6c5a0*/  LEA.HI.X.SX32 R77, R216, R4, 0x1, P4 ;  /* 0x00000004d84d7211 */ /* 0x000fe200020f0eff */
[----:B0-----:R-:W-:Y:S02]  /*6c5b0*/  IMAD.IADD R216, R193, 0x1, R41 ;  /* 0x00000001c1d87824 */ /* 0x001fe400078e0229 */
[----:B------:R-:W0:Y:S01]  /*6c5c0*/  LDC R41, c[0x0][0x248] ;  /* 0x00009200ff297b82 */ /* 0x000e220000000800 */
[----:B------:R1:W-:Y:S04]  /*6c5d0*/  STL.64 [R1+0x4c8], R16 ;  /* 0x0004c81001007387 */ /* 0x0003e80000100a00 */
[----:B------:R3:W-:Y:S01]  /*6c5e0*/  STL.64 [R1+0x4b8], R10 ;  /* 0x0004b80a01007387 */ /* 0x0007e20000100a00 */
[----:B-1----:R-:W-:-:S04]  /*6c5f0*/  LEA R16, P3, R168, R2, 0x1 ;  /* 0x00000002a8107211 */ /* 0x002fc800078608ff */
[----:B------:R-:W-:-:S05]  /*6c600*/  LEA.HI.X.SX32 R17, R168, R4, 0x1, P3 ;  /* 0x00000004a8117211 */ /* 0x000fca00018f0eff */
[----:B------:R1:W-:Y:S01]  /*6c610*/  STL.64 [R1+0x4b0], R16 ;  /* 0x0004b01001007387 */ /* 0x0003e20000100a00 */
[-C--:B---3--:R-:W-:Y:S02]  /*6c620*/  LEA R10, P5, R120, R2.reuse, 0x1 ;  /* 0x00000002780a7211 */ /* 0x088fe400078a08ff */
[----:B-1----:R-:W-:-:S04]  /*6c630*/  LEA R16, P3, R187, R2, 0x1 ;  /* 0x00000002bb107211 */ /* 0x002fc800078608ff */
[-C--:B------:R-:W-:Y:S01]  /*6c640*/  LEA.HI.X.SX32 R17, R187, R4.reuse, 0x1, P3 ;  /* 0x00000004bb117211 */ /* 0x080fe200018f0eff */
[----:B0-----:R-:W-:Y:S02]  /*6c650*/  IMAD.IADD R187, R216, 0x1, R41 ;  /* 0x00000001d8bb7824 */ /* 0x001fe400078e0229 */
[----:B------:R-:W0:Y:S01]  /*6c660*/  LDC R41, c[0x0][0x248] ;  /* 0x00009200ff297b82 */ /* 0x000e220000000800 */
[----:B------:R-:W-:Y:S02]  /*6c670*/  LEA.HI.X.SX32 R11, R120, R4, 0x1, P5 ;  /* 0x00000004780b7211 */ /* 0x000fe400028f0eff */
[----:B------:R-:W-:-:S03]  /*6c680*/  LEA R78, P4, R213, R2, 0x1 ;  /* 0x00000002d54e7211 */ /* 0x000fc600078808ff */
[----:B------:R1:W-:Y:S01]  /*6c690*/  STL.64 [R1+0x4a0], R10 ;  /* 0x0004a00a01007387 */ /* 0x0003e20000100a00 */
[----:B------:R-:W-:Y:S01]  /*6c6a0*/  LEA.HI.X.SX32 R79, R213, R4, 0x1, P4 ;  /* 0x00000004d54f7211 */ /* 0x000fe200020f0eff */
[----:B------:R-:W-:Y:S02]  /*6c6b0*/  IMAD.IADD R213, R187, 0x1, R81 ;  /* 0x00000001bbd57824 */ /* 0x000fe400078e0251 */
[----:B------:R3:W-:Y:S01]  /*6c6c0*/  STL.64 [R1+0x498], R16 ;  /* 0x0004981001007387 */ /* 0x0007e20000100a00 */
[-C--:B------:R-:W-:Y:S02]  /*6c6d0*/  LEA R22, P3, R160, R2.reuse, 0x1 ;  /* 0x00000002a0167211 */ /* 0x080fe400078608ff */
[CC--:B-1----:R-:W-:Y:S02]  /*6c6e0*/  LEA R10, P5, R6.reuse, R2.reuse, 0x1 ;  /* 0x00000002060a7211 */ /* 0x0c2fe400078a08ff */
[----:B---3--:R-:W-:Y:S02]  /*6c6f0*/  LEA R16, P4, R215, R2, 0x1 ;  /* 0x00000002d7107211 */ /* 0x008fe400078808ff */
[----:B------:R-:W-:-:S02]  /*6c700*/  LEA.HI.X.SX32 R11, R6, R4, 0x1, P5 ;  /* 0x00000004060b7211 */ /* 0x000fc400028f0eff */
[-C--:B------:R-:W-:Y:S01]  /*6c710*/  LEA.HI.X.SX32 R17, R215, R4.reuse, 0x1, P4 ;  /* 0x00000004d7117211 */ /* 0x080fe200020f0eff */
[----:B------:R-:W-:Y:S01]  /*6c720*/  IMAD.IADD R215, R213, 0x1, R80 ;  /* 0x00000001d5d77824 */ /* 0x000fe200078e0250 */
[----:B------:R-:W-:Y:S01]  /*6c730*/  LEA.HI.X.SX32 R23, R160, R4, 0x1, P3 ;  /* 0x00000004a0177211 */ /* 0x000fe200018f0eff */
[----:B------:R-:W-:Y:S01]  /*6c740*/  STL.64 [R1+0x488], R10 ;  /* 0x0004880a01007387 */ /* 0x000fe20000100a00 */
[----:B------:R-:W-:Y:S01]  /*6c750*/  LEA R80, P3, R145, R2, 0x1 ;  /* 0x0000000291507211 */ /* 0x000fe200078608ff */
[----:B0-----:R-:W-:Y:S02]  /*6c760*/  IMAD.IADD R160, R215, 0x1, R41 ;  /* 0x00000001d7a07824 */ /* 0x001fe400078e0229 */
[----:B------:R-:W-:Y:S01]  /*6c770*/  STL.64 [R1+0x480], R22 ;  /* 0x0004801601007387 */ /* 0x000fe20000100a00 */
[----:B------:R-:W-:Y:S01]  /*6c780*/  LEA.HI.X.SX32 R81, R145, R4, 0x1, P3 ;  /* 0x0000000491517211 */ /* 0x000fe200018f0eff */
[----:B------:R-:W-:Y:S01]  /*6c790*/  IMAD.IADD R145, R160, 0x1, R83 ;  /* 0x00000001a0917824 */ /* 0x000fe200078e0253 */
[----:B------:R-:W0:Y:S01]  /*6c7a0*/  LDC R41, c[0x0][0x248] ;  /* 0x00009200ff297b82 */ /* 0x000e220000000800 */
[----:B------:R1:W-:Y:S02]  /*6c7b0*/  STL.64 [R1+0x478], R16 ;  /* 0x0004781001007387 */ /* 0x0003e40000100a00 */
[----:B-1----:R-:W-:-:S04]  /*6c7c0*/  LEA R16, P4, R212, R2, 0x1 ;  /* 0x00000002d4107211 */ /* 0x002fc800078808ff */
[----:B------:R-:W-:Y:S01]  /*6c7d0*/  LEA.HI.X.SX32 R17, R212, R4, 0x1, P4 ;  /* 0x00000004d4117211 */ /* 0x000fe200020f0eff */
[----:B------:R-:W-:Y:S01]  /*6c7e0*/  IMAD.IADD R212, R145, 0x1, R82 ;  /* 0x0000000191d47824 */ /* 0x000fe200078e0252 */
[----:B------:R-:W-:-:S03]  /*6c7f0*/  LEA R10, P5, R186, R2, 0x1 ;  /* 0x00000002ba0a7211 */ /* 0x000fc600078a08ff */
[----:B------:R-:W-:Y:S01]  /*6c800*/  IMAD.IADD R217, R212, 0x1, R85 ;  /* 0x00000001d4d97824 */ /* 0x000fe200078e0255 */
[----:B------:R-:W-:-:S03]  /*6c810*/  LEA.HI.X.SX32 R11, R186, R4, 0x1, P5 ;  /* 0x00000004ba0b7211 */ /* 0x000fc600028f0eff */
[----:B------:R-:W-:Y:S02]  /*6c820*/  IMAD.IADD R218, R217, 0x1, R84 ;  /* 0x00000001d9da7824 */ /* 0x000fe400078e0254 */
[----:B------:R1:W-:Y:S02]  /*6c830*/  STL.64 [R1+0x470], R10 ;  /* 0x0004700a01007387 */ /* 0x0003e40000100a00 */
[----:B------:R-:W-:-:S04]  /*6c840*/  IMAD.IADD R219, R218, 0x1, R87 ;  /* 0x00000001dadb7824 */ /* 0x000fc800078e0257 */
[----:B------:R-:W-:Y:S01]  /*6c850*/  IMAD.IADD R220, R219, 0x1, R86 ;  /* 0x00000001dbdc7824 */ /* 0x000fe200078e0256 */
[----:B-1----:R-:W-:-:S04]  /*6c860*/  LEA R10, P5, R136, R2, 0x1 ;  /* 0x00000002880a7211 */ /* 0x002fc800078a08ff */
[----:B------:R-:W-:Y:S01]  /*6c870*/  LEA.HI.X.SX32 R11, R136, R4, 0x1, P5 ;  /* 0x00000004880b7211 */ /* 0x000fe200028f0eff */
[----:B0-----:R-:W-:Y:S01]  /*6c880*/  IMAD.IADD R136, R220, 0x1, R41 ;  /* 0x00000001dc887824 */ /* 0x001fe200078e0229 */
[C---:B------:R-:W-:Y:S01]  /*6c890*/  LEA R82, P5, R240.reuse, R2, 0x1 ;  /* 0x00000002f0527211 */ /* 0x040fe200078a08ff */
[----:B------:R-:W0:Y:S01]  /*6c8a0*/  LDC R41, c[0x0][0x248] ;  /* 0x00009200ff297b82 */ /* 0x000e220000000800 */
[----:B------:R1:W-:Y:S02]  /*6c8b0*/  STL.64 [R1+0x460], R16 ;  /* 0x0004601001007387 */ /* 0x0003e40000100a00 */
[----:B------:R-:W-:Y:S02]  /*6c8c0*/  LEA.HI.X.SX32 R83, R240, R4, 0x1, P5 ;  /* 0x00000004f0537211 */ /* 0x000fe400028f0eff */
[C---:B------:R-:W-:Y:S01]  /*6c8d0*/  LEA R84, P5, R211.reuse, R2, 0x1 ;  /* 0x00000002d3547211 */ /* 0x040fe200078a08ff */
[----:B------:R3:W-:Y:S03]  /*6c8e0*/  STL.64 [R1+0x458], R10 ;  /* 0x0004580a01007387 */ /* 0x0007e60000100a00 */
[----:B------:R-:W-:-:S02]  /*6c8f0*/  LEA.HI.X.SX32 R85, R211, R4, 0x1, P5 ;  /* 0x00000004d3557211 */ /* 0x000fc400028f0eff */
[CC--:B-1----:R-:W-:Y:S02]  /*6c900*/  LEA R16, P3, R185.reuse, R2.reuse, 0x1 ;  /* 0x00000002b9107211 */ /* 0x0c2fe400078608ff */
[-C--:B------:R-:W-:Y:S02]  /*6c910*/  LEA R86, P5, R210, R2.reuse, 0x1 ;  /* 0x00000002d2567211 */ /* 0x080fe400078a08ff */
        /* <DEDUP_REMOVED lines=8> */
[-C--:B-1----:R-:W-:Y:S02]  /*6c9a0*/  LEA R16, P3, R161, R2.reuse, 0x1 ;  /* 0x00000002a1107211 */ /* 0x082fe400078608ff */
[----:B---3--:R-:W-:Y:S02]  /*6c9b0*/  LEA R10, P4, R123, R2, 0x1 ;  /* 0x000000027b0a7211 */ /* 0x008fe400078808ff */
[-C--:B------:R-:W-:Y:S02]  /*6c9c0*/  LEA.HI.X.SX32 R17, R161, R4.reuse, 0x1, P3 ;  /* 0x00000004a1117211 */ /* 0x080fe400018f0eff */
[----:B------:R-:W-:Y:S01]  /*6c9d0*/  LEA.HI.X.SX32 R11, R123, R4, 0x1, P4 ;  /* 0x000000047b0b7211 */ /* 0x000fe200020f0eff */
[----:B0-----:R-:W-:Y:S02]  /*6c9e0*/  IMAD.IADD R186, R211, 0x1, R41 ;  /* 0x00000001d3ba7824 */ /* 0x001fe400078e0229 */
[----:B------:R-:W0:Y:S01]  /*6c9f0*/  LDC R41, c[0x0][0x248] ;  /* 0x00009200ff297b82 */ /* 0x000e220000000800 */
[----:B------:R1:W-:Y:S04]  /*6ca00*/  STL.64 [R1+0x438], R16 ;  /* 0x0004381001007387 */ /* 0x0003e80000100a00 */
[----:B------:R3:W-:Y:S01]  /*6ca10*/  STL.64 [R1+0x430], R10 ;  /* 0x0004300a01007387 */ /* 0x0007e20000100a00 */
[----:B-1----:R-:W-:-:S02]  /*6ca20*/  LEA R16, P3, R178, R2, 0x1 ;  /* 0x00000002b2107211 */ /* 0x002fc400078608ff */
[----:B---3--:R-:W-:Y:S02]  /*6ca30*/  LEA R10, P4, R144, R2, 0x1 ;  /* 0x00000002900a7211 */ /* 0x008fe400078808ff */
[-C--:B------:R-:W-:Y:S02]  /*6ca40*/  LEA.HI.X.SX32 R17, R178, R4.reuse, 0x1, P3 ;  /* 0x00000004b2117211 */ /* 0x080fe400018f0eff */
[----:B------:R-:W-:Y:S02]  /*6ca50*/  LEA.HI.X.SX32 R11, R144, R4, 0x1, P4 ;  /* 0x00000004900b7211 */ /* 0x000fe400020f0eff */
[C---:B------:R-:W-:Y:S01]  /*6ca60*/  LEA R22, P3, R155.reuse, R2, 0x1 ;  /* 0x000000029b167211 */ /* 0x040fe200078608ff */
[----:B------:R1:W-:Y:S04]  /*6ca70*/  STL.64 [R1+0x420], R16 ;  /* 0x0004201001007387 */ /* 0x0003e80000100a00 */
[----:B------:R3:W-:Y:S01]  /*6ca80*/  STL.64 [R1+0x418], R10 ;  /* 0x0004180a01007387 */ /* 0x0007e20000100a00 */
[----:B------:R-:W-:-:S02]  /*6ca90*/  LEA.HI.X.SX32 R23, R155, R4, 0x1, P3 ;  /* 0x000000049b177211 */ /* 0x000fc400018f0eff */
[CC--:B-1----:R-:W-:Y:S02]  /*6caa0*/  LEA R16, P4, R184.reuse, R2.reuse, 0x1 ;  /* 0x00000002b8107211 */ /* 0x0c2fe400078808ff */
[C---:B---3--:R-:W-:Y:S02]  /*6cab0*/  LEA R10, P5, R209.reuse, R2, 0x1 ;  /* 0x00000002d10a7211 */ /* 0x048fe400078a08ff */
[-C--:B------:R-:W-:Y:S02]  /*6cac0*/  LEA.HI.X.SX32 R17, R184, R4.reuse, 0x1, P4 ;  /* 0x00000004b8117211 */ /* 0x080fe400020f0eff */
[----:B------:R-:W-:Y:S01]  /*6cad0*/  LEA.HI.X.SX32 R11, R209, R4, 0x1, P5 ;  /* 0x00000004d10b7211 */ /* 0x000fe200028f0eff */
[----:B------:R-:W-:Y:S01]  /*6cae0*/  STL.64 [R1+0x408], R22 ;  /* 0x0004081601007387 */ /* 0x000fe20000100a00 */
[----:B0-----:R-:W-:Y:S01]  /*6caf0*/  IMAD.IADD R209, R186, 0x1, R41 ;  /* 0x00000001bad17824 */ /* 0x001fe200078e0229 */
[-C--:B------:R-:W-:Y:S01]  /*6cb00*/  LEA R88, P4, R128, R2.reuse, 0x1 ;  /* 0x0000000280587211 */ /* 0x080fe200078808ff */
[----:B------:R-:W0:Y:S01]  /*6cb10*/  LDC R41, c[0x0][0x248] ;  /* 0x00009200ff297b82 */ /* 0x000e220000000800 */
[----:B------:R1:W-:Y:S04]  /*6cb20*/  STL.64 [R1+0x400], R16 ;  /* 0x0004001001007387 */ /* 0x0003e80000100a00 */
[----:B------:R3:W-:Y:S01]  /*6cb30*/  STL.64 [R1+0x3f8], R10 ;  /* 0x0003f80a01007387 */ /* 0x0007e20000100a00 */
[----:B-1----:R-:W-:-:S02]  /*6cb40*/  LEA R16, P3, R5, R2, 0x1 ;  /* 0x0000000205107211 */ /* 0x002fc400078608ff */
[C---:B---3--:R-:W-:Y:S02]  /*6cb50*/  LEA R10, P5, R206.reuse, R2, 0x1 ;  /* 0x00000002ce0a7211 */ /* 0x048fe400078a08ff */
[-C--:B------:R-:W-:Y:S02]  /*6cb60*/  LEA.HI.X.SX32 R17, R5, R4.reuse, 0x1, P3 ;  /* 0x0000000405117211 */ /* 0x080fe400018f0eff */
[-C--:B------:R-:W-:Y:S01]  /*6cb70*/  LEA.HI.X.SX32 R11, R206, R4.reuse, 0x1, P5 ;  /* 0x00000004ce0b7211 */ /* 0x080fe200028f0eff */
[----:B------:R-:W-:Y:S01]  /*6cb80*/  IMAD.IADD R206, R209, 0x1, R91 ;  /* 0x00000001d1ce7824 */ /* 0x000fe200078e025b */
[----:B------:R-:W-:Y:S01]  /*6cb90*/  LEA.HI.X.SX32 R89, R128, R4, 0x1, P4 ;  /* 0x0000000480597211 */ /* 0x000fe200020f0eff */
[----:B------:R1:W-:Y:S01]  /*6cba0*/  STL.64 [R1+0x3f0], R16 ;  /* 0x0003f01001007387 */ /* 0x0003e20000100a00 */
[C---:B------:R-:W-:Y:S01]  /*6cbb0*/  LEA R22, P3, R179.reuse, R2, 0x1 ;  /* 0x00000002b3167211 */ /* 0x040fe200078608ff */
[----:B------:R-:W-:Y:S02]  /*6cbc0*/  IMAD.IADD R120, R206, 0x1, R90 ;  /* 0x00000001ce787824 */ /* 0x000fe400078e025a */
[----:B------:R3:W-:Y:S01]  /*6cbd0*/  STL.64 [R1+0x3e0], R10 ;  /* 0x0003e00a01007387 */ /* 0x0007e20000100a00 */
[----:B------:R-:W-:Y:S01]  /*6cbe0*/  LEA.HI.X.SX32 R23, R179, R4, 0x1, P3 ;  /* 0x00000004b3177211 */ /* 0x000fe200018f0eff */
[----:B------:R-:W-:Y:S01]  /*6cbf0*/  IMAD.IADD R184, R120, 0x1, R93 ;  /* 0x0000000178b87824 */ /* 0x000fe200078e025d */
[----:B-1----:R-:W-:-:S04]  /*6cc00*/  LEA R16, P4, R154, R2, 0x1 ;  /* 0x000000029a107211 */ /* 0x002fc800078808ff */
[----:B------:R-:W-:Y:S02]  /*6cc10*/  LEA.HI.X.SX32 R17, R154, R4, 0x1, P4 ;  /* 0x000000049a117211 */ /* 0x000fe400020f0eff */
[----:B---3--:R-:W-:Y:S01]  /*6cc20*/  LEA R10, P5, R208, R2, 0x1 ;  /* 0x00000002d00a7211 */ /* 0x008fe200078a08ff */
[----:B------:R-:W-:Y:S01]  /*6cc30*/  STL.64 [R1+0x3d8], R22 ;  /* 0x0003d81601007387 */ /* 0x000fe20000100a00 */
[----:B------:R-:W-:Y:S02]  /*6cc40*/  IMAD.IADD R185, R184, 0x1, R92 ;  /* 0x00000001b8b97824 */ /* 0x000fe400078e025c */
[----:B------:R-:W-:Y:S01]  /*6cc50*/  LEA.HI.X.SX32 R11, R208, R4, 0x1, P5 ;  /* 0x00000004d00b7211 */ /* 0x000fe200028f0eff */
[----:B------:R1:W-:Y:S01]  /*6cc60*/  STL.64 [R1+0x3d0], R16 ;  /* 0x0003d01001007387 */ /* 0x0003e20000100a00 */
[----:B------:R-:W-:-:S03]  /*6cc70*/  IMAD.IADD R6, R185, 0x1, R95 ;  /* 0x00000001b9067824 */ /* 0x000fc600078e025f */
[----:B------:R3:W-:Y:S01]  /*6cc80*/  STL.64 [R1+0x3c8], R10 ;  /* 0x0003c80a01007387 */ /* 0x0007e20000100a00 */
[----:B------:R-:W-:Y:S01]  /*6cc90*/  IMAD.IADD R178, R6, 0x1, R94 ;  /* 0x0000000106b27824 */ /* 0x000fe200078e025e */
[----:B-1----:R-:W-:-:S04]  /*6cca0*/  LEA R16, P4, R163, R2, 0x1 ;  /* 0x00000002a3107211 */ /* 0x002fc800078808ff */
[----:B------:R-:W-:Y:S02]  /*6ccb0*/  LEA.HI.X.SX32 R17, R163, R4, 0x1, P4 ;  /* 0x00000004a3117211 */ /* 0x000fe400020f0eff */
[C---:B---3--:R-:W-:Y:S01]  /*6ccc0*/  LEA R10, P5, R207.reuse, R2, 0x1 ;  /* 0x00000002cf0a7211 */ /* 0x048fe200078a08ff */
[----:B0-----:R-:W-:Y:S02]  /*6ccd0*/  IMAD.IADD R179, R178, 0x1, R41 ;  /* 0x00000001b2b37824 */ /* 0x001fe400078e0229 */
[----:B------:R0:W-:Y:S01]  /*6cce0*/  STL.64 [R1+0x3b8], R16 ;  /* 0x0003b81001007387 */ /* 0x0001e20000100a00 */
[----:B------:R-:W-:Y:S01]  /*6ccf0*/  LEA.HI.X.SX32 R11, R207, R4, 0x1, P5 ;  /* 0x00000004cf0b7211 */ /* 0x000fe200028f0eff */
[----:B------:R-:W1:Y:S01]  /*6cd00*/  LDC R41, c[0x0][0x248] ;  /* 0x00009200ff297b82 */ /* 0x000e620000000800 */
[----:B------:R-:W-:-:S03]  /*6cd10*/  LEA R90, P3, R139, R2, 0x1 ;  /* 0x000000028b5a7211 */ /* 0x000fc600078608ff */
[----:B------:R3:W-:Y:S01]  /*6cd20*/  STL.64 [R1+0x3b0], R10 ;  /* 0x0003b00a01007387 */ /* 0x0007e20000100a00 */
[----:B0-----:R-:W-:-:S04]  /*6cd30*/  LEA R16, P4, R153, R2, 0x1 ;  /* 0x0000000299107211 */ /* 0x001fc800078808ff */
[----:B------:R-:W-:Y:S02]  /*6cd40*/  LEA.HI.X.SX32 R17, R153, R4, 0x1, P4 ;  /* 0x0000000499117211 */ /* 0x000fe400020f0eff */
[----:B---3--:R-:W-:Y:S02]  /*6cd50*/  LEA R10, P5, R195, R2, 0x1 ;  /* 0x00000002c30a7211 */ /* 0x008fe400078a08ff */
[-C--:B------:R-:W-:Y:S01]  /*6cd60*/  LEA.HI.X.SX32 R91, R139, R4.reuse, 0x1, P3 ;  /* 0x000000048b5b7211 */ /* 0x080fe200018f0eff */
[----:B------:R0:W-:Y:S01]  /*6cd70*/  STL.64 [R1+0x3a0], R16 ;  /* 0x0003a01001007387 */ /* 0x0001e20000100a00 */
[----:B------:R-:W-:Y:S02]  /*6cd80*/  LEA.HI.X.SX32 R11, R195, R4, 0x1, P5 ;  /* 0x00000004c30b7211 */ /* 0x000fe400028f0eff */
[----:B------:R-:W-:-:S03]  /*6cd90*/  LEA R92, P3, R7, R2, 0x1 ;  /* 0x00000002075c7211 */ /* 0x000fc600078608ff */
[----:B------:R3:W-:Y:S01]  /*6cda0*/  STL.64 [R1+0x398], R10 ;  /* 0x0003980a01007387 */ /* 0x0007e20000100a00 */
[----:B------:R-:W-:Y:S02]  /*6cdb0*/  LEA.HI.X.SX32 R93, R7, R4, 0x1, P3 ;  /* 0x00000004075d7211 */ /* 0x000fe400018f0eff */
[-C--:B0-----:R-:W-:Y:S02]  /*6cdc0*/  LEA R16, P4, R121, R2.reuse, 0x1 ;  /* 0x0000000279107211 */ /* 0x081fe400078808ff */
[----:B------:R-:W-:Y:S02]  /*6cdd0*/  LEA R94, P3, R177, R2, 0x1 ;  /* 0x00000002b15e7211 */ /* 0x000fe400078608ff */
[----:B------:R-:W-:Y:S02]  /*6cde0*/  LEA.HI.X.SX32 R17, R121, R4, 0x1, P4 ;  /* 0x0000000479117211 */ /* 0x000fe400020f0eff */
[----:B---3--:R-:W-:Y:S01]  /*6cdf0*/  LEA R10, P5, R205, R2, 0x1 ;  /* 0x00000002cd0a7211 */ /* 0x008fe200078a08ff */
[----:B------:R-:W-:Y:S01]  /*6ce00*/  IMAD.IADD R0, R179, 0x1, R97 ;  /* 0x00000001b3007824 */ /* 0x000fe200078e0261 */
[-C--:B------:R-:W-:Y:S01]  /*6ce10*/  LEA.HI.X.SX32 R95, R177, R4.reuse, 0x1, P3 ;  /* 0x00000004b15f7211 */ /* 0x080fe200018f0eff */
[----:B------:R0:W-:Y:S01]  /*6ce20*/  STL.64 [R1+0x388], R16 ;  /* 0x0003881001007387 */ /* 0x0001e20000100a00 */
[----:B------:R-:W-:Y:S01]  /*6ce30*/  LEA.HI.X.SX32 R11, R205, R4, 0x1, P5 ;  /* 0x00000004cd0b7211 */ /* 0x000fe200028f0eff */
[----:B------:R-:W-:-:S04]  /*6ce40*/  IMAD.IADD R5, R0, 0x1, R96 ;  /* 0x0000000100057824 */ /* 0x000fc800078e0260 */
[----:B------:R3:W-:Y:S01]  /*6ce50*/  STL.64 [R1+0x380], R10 ;  /* 0x0003800a01007387 */ /* 0x0007e20000100a00 */
[----:B-1----:R-:W-:Y:S02]  /*6ce60*/  IMAD.IADD R177, R5, 0x1, R41 ;  /* 0x0000000105b17824 */ /* 0x002fe400078e0229 */
[----:B------:R-:W1:Y:S01]  /*6ce70*/  LDC R41, c[0x0][0x248] ;  /* 0x00009200ff297b82 */ /* 0x000e620000000800 */
[----:B0-----:R-:W-:-:S04]  /*6ce80*/  LEA R16, P3, R138, R2, 0x1 ;  /* 0x000000028a107211 */ /* 0x001fc800078608ff */
[----:B------:R-:W-:Y:S02]  /*6ce90*/  LEA.HI.X.SX32 R17, R138, R4, 0x1, P3 ;  /* 0x000000048a117211 */ /* 0x000fe400018f0eff */
[-C--:B---3--:R-:W-:Y:S01]  /*6cea0*/  LEA R10, P4, R176, R2.reuse, 0x1 ;  /* 0x00000002b00a7211 */ /* 0x088fe200078808ff */
[----:B------:R-:W-:Y:S01]  /*6ceb0*/  IMAD.IADD R123, R177, 0x1, R99 ;  /* 0x00000001b17b7824 */ /* 0x000fe200078e0263 */
[----:B------:R-:W-:Y:S01]  /*6cec0*/  LEA R22, P3, R146, R2, 0x1 ;  /* 0x0000000292167211 */ /* 0x000fe200078608ff */
[----:B------:R0:W-:Y:S01]  /*6ced0*/  STL.64 [R1+0x378], R16 ;  /* 0x0003781001007387 */ /* 0x0001e20000100a00 */
[-C--:B------:R-:W-:Y:S01]  /*6cee0*/  LEA.HI.X.SX32 R11, R176, R4.reuse, 0x1, P4 ;  /* 0x00000004b00b7211 */ /* 0x080fe200020f0eff */
[----:B------:R-:W-:Y:S01]  /*6cef0*/  IMAD.IADD R128, R123, 0x1, R98 ;  /* 0x000000017b807824 */ /* 0x000fe200078e0262 */
[----:B------:R-:W-:Y:S02]  /*6cf00*/  LEA.HI.X.SX32 R23, R146, R4, 0x1, P3 ;  /* 0x0000000492177211 */ /* 0x000fe400018f0eff */
[C---:B0-----:R-:W-:Y:S01]  /*6cf10*/  LEA R16, P4, R129.reuse, R2, 0x1 ;  /* 0x0000000281107211 */ /* 0x041fe200078808ff */
[----:B------:R-:W-:Y:S03]  /*6cf20*/  STL.64 [R1+0x370], R10 ;  /* 0x0003700a01007387 */ /* 0x000fe60000100a00 */
[----:B------:R-:W-:Y:S01]  /*6cf30*/  LEA.HI.X.SX32 R17, R129, R4, 0x1, P4 ;  /* 0x0000000481117211 */ /* 0x000fe200020f0eff */
[----:B------:R-:W-:Y:S01]  /*6cf40*/  IMAD.IADD R176, R128, 0x1, R101 ;  /* 0x0000000180b07824 */ /* 0x000fe200078e0265 */
[----:B------:R-:W-:Y:S04]  /*6cf50*/  STL.64 [R1+0x360], R22 ;  /* 0x0003601601007387 */ /* 0x000fe80000100a00 */
[----:B------:R0:W-:Y:S01]  /*6cf60*/  STL.64 [R1+0x358], R16 ;  /* 0x0003581001007387 */ /* 0x0001e20000100a00 */
[----:B------:R-:W-:Y:S01]  /*6cf70*/  IMAD.IADD R7, R176, 0x1, R100 ;  /* 0x00000001b0077824 */ /* 0x000fe200078e0264 */
[----:B0-----:R-:W-:-:S04]  /*6cf80*/  LEA R16, P3, R171, R2, 0x1 ;  /* 0x00000002ab107211 */ /* 0x001fc800078608ff */
[----:B------:R-:W-:Y:S01]  /*6cf90*/  LEA.HI.X.SX32 R17, R171, R4, 0x1, P3 ;  /* 0x00000004ab117211 */ /* 0x000fe200018f0eff */
[----:B------:R-:W-:-:S04]  /*6cfa0*/  IMAD.IADD R171, R7, 0x1, R103 ;  /* 0x0000000107ab7824 */ /* 0x000fc800078e0267 */
[----:B------:R-:W-:-:S04]  /*6cfb0*/  IMAD.IADD R138, R171, 0x1, R102 ;  /* 0x00000001ab8a7824 */ /* 0x000fc800078e0266 */
[----:B-1----:R-:W-:Y:S02]  /*6cfc0*/  IMAD.IADD R137, R138, 0x1, R41 ;  /* 0x000000018a897824 */ /* 0x002fe400078e0229 */
[----:B------:R-:W0:Y:S01]  /*6cfd0*/  LDC R41, c[0x0][0x248] ;  /* 0x00009200ff297b82 */ /* 0x000e220000000800 */
[-C--:B------:R-:W-:Y:S02]  /*6cfe0*/  LEA R96, P5, R204, R2.reuse, 0x1 ;  /* 0x00000002cc607211 */ /* 0x080fe400078a08ff */
[----:B------:R-:W-:Y:S02]  /*6cff0*/  LEA R98, P4, R224, R2, 0x1 ;  /* 0x00000002e0627211 */ /* 0x000fe400078808ff */
[----:B------:R-:W-:Y:S02]  /*6d000*/  LEA.HI.X.SX32 R97, R204, R4, 0x1, P5 ;  /* 0x00000004cc617211 */ /* 0x000fe400028f0eff */
[----:B------:R-:W-:Y:S02]  /*6d010*/  LEA R10, P5, R203, R2, 0x1 ;  /* 0x00000002cb0a7211 */ /* 0x000fe400078a08ff */
[----:B------:R-:W-:-:S02]  /*6d020*/  LEA.HI.X.SX32 R99, R224, R4, 0x1, P4 ;  /* 0x00000004e0637211 */ /* 0x000fc400020f0eff */
[C---:B------:R-:W-:Y:S02]  /*6d030*/  LEA R100, P4, R170.reuse, R2, 0x1 ;  /* 0x00000002aa647211 */ /* 0x040fe400078808ff */
[-C--:B------:R-:W-:Y:S02]  /*6d040*/  LEA.HI.X.SX32 R11, R203, R4.reuse, 0x1, P5 ;  /* 0x00000004cb0b7211 */ /* 0x080fe400028f0eff */
[----:B------:R-:W-:-:S03]  /*6d050*/  LEA.HI.X.SX32 R101, R170, R4, 0x1, P4 ;  /* 0x00000004aa657211 */ /* 0x000fc600020f0eff */
[----:B------:R1:W-:Y:S01]  /*6d060*/  STL.64 [R1+0x350], R10 ;  /* 0x0003500a01007387 */ /* 0x0003e20000100a00 */
[----:B0-----:R-:W-:Y:S02]  /*6d070*/  IMAD.IADD R170, R137, 0x1, R41 ;  /* 0x0000000189aa7824 */ /* 0x001fe400078e0229 */
[----:B------:R-:W0:Y:S01]  /*6d080*/  LDC R41, c[0x0][0x248] ;  /* 0x00009200ff297b82 */ /* 0x000e220000000800 */
[----:B------:R3:W-:Y:S01]  /*6d090*/  STL.64 [R1+0x348], R16 ;  /* 0x0003481001007387 */ /* 0x0007e20000100a00 */
[----:B-1----:R-:W-:-:S04]  /*6d0a0*/  LEA R10, P5, R202, R2, 0x1 ;  /* 0x00000002ca0a7211 */ /* 0x002fc800078a08ff */
[----:B------:R-:W-:Y:S02]  /*6d0b0*/  LEA.HI.X.SX32 R11, R202, R4, 0x1, P5 ;  /* 0x00000004ca0b7211 */ /* 0x000fe400028f0eff */
[----:B---3--:R-:W-:-:S04]  /*6d0c0*/  LEA R16, P3, R152, R2, 0x1 ;  /* 0x0000000298107211 */ /* 0x008fc800078608ff */
[----:B------:R-:W-:Y:S01]  /*6d0d0*/  LEA.HI.X.SX32 R17, R152, R4, 0x1, P3 ;  /* 0x0000000498117211 */ /* 0x000fe200018f0eff */
[----:B------:R1:W-:Y:S04]  /*6d0e0*/  STL.64 [R1+0x338], R10 ;  /* 0x0003380a01007387 */ /* 0x0003e80000100a00 */
[----:B------:R3:W-:Y:S01]  /*6d0f0*/  STL.64 [R1+0x330], R16 ;  /* 0x0003301001007387 */ /* 0x0007e20000100a00 */
[----:B------:R-:W-:Y:S01]  /*6d100*/  IMAD.IADD R129, R170, 0x1, R105 ;  /* 0x00000001aa817824 */ /* 0x000fe200078e0269 */
[-C--:B------:R-:W-:Y:S02]  /*6d110*/  LEA R102, P4, R222, R2.reuse, 0x1 ;  /* 0x00000002de667211 */ /* 0x080fe400078808ff */
[-C--:B-1----:R-:W-:Y:S02]  /*6d120*/  LEA R10, P5, R201, R2.reuse, 0x1 ;  /* 0x00000002c90a7211 */ /* 0x082fe400078a08ff */
[----:B---3--:R-:W-:-:S02]  /*6d130*/  LEA R16, P3, R221, R2, 0x1 ;  /* 0x00000002dd107211 */ /* 0x008fc400078608ff */
[-C--:B------:R-:W-:Y:S02]  /*6d140*/  LEA.HI.X.SX32 R11, R201, R4.reuse, 0x1, P5 ;  /* 0x00000004c90b7211 */ /* 0x080fe400028f0eff */
[----:B------:R-:W-:Y:S01]  /*6d150*/  LEA.HI.X.SX32 R17, R221, R4, 0x1, P3 ;  /* 0x00000004dd117211 */ /* 0x000fe200018f0eff */
[----:B------:R-:W-:Y:S01]  /*6d160*/  IMAD.IADD R152, R129, 0x1, R104 ;  /* 0x0000000181987824 */ /* 0x000fe200078e0268 */
[C---:B------:R-:W-:Y:S01]  /*6d170*/  LEA R22, P3, R169.reuse, R2, 0x1 ;  /* 0x00000002a9167211 */ /* 0x040fe200078608ff */
[----:B------:R1:W-:Y:S01]  /*6d180*/  STL.64 [R1+0x320], R10 ;  /* 0x0003200a01007387 */ /* 0x0003e20000100a00 */
[-C--:B------:R-:W-:Y:S02]  /*6d190*/  LEA.HI.X.SX32 R103, R222, R4.reuse, 0x1, P4 ;  /* 0x00000004de677211 */ /* 0x080fe400020f0eff */
[----:B------:R-:W-:Y:S01]  /*6d1a0*/  LEA.HI.X.SX32 R23, R169, R4, 0x1, P3 ;  /* 0x00000004a9177211 */ /* 0x000fe200018f0eff */
[----:B------:R3:W-:Y:S01]  /*6d1b0*/  STL.64 [R1+0x318], R16 ;  /* 0x0003181001007387 */ /* 0x0007e20000100a00 */
[----:B0-----:R-:W-:-:S02]  /*6d1c0*/  IMAD.IADD R169, R152, 0x1, R41 ;  /* 0x0000000198a97824 */ /* 0x001fc400078e0229 */
[----:B------:R-:W0:Y:S01]  /*6d1d0*/  LDC R41, c[0x0][0x248] ;  /* 0x00009200ff297b82 */ /* 0x000e220000000800 */
[CC--:B-1----:R-:W-:Y:S02]  /*6d1e0*/  LEA R10, P5, R194.reuse, R2.reuse, 0x1 ;  /* 0x00000002c20a7211 */ /* 0x0c2fe400078a08ff */
[C---:B---3--:R-:W-:Y:S02]  /*6d1f0*/  LEA R16, P4, R147.reuse, R2, 0x1 ;  /* 0x0000000293107211 */ /* 0x048fe400078808ff */
[-C--:B------:R-:W-:Y:S02]  /*6d200*/  LEA.HI.X.SX32 R11, R194, R4.reuse, 0x1, P5 ;  /* 0x00000004c20b7211 */ /* 0x080fe400028f0eff */
[----:B------:R-:W-:Y:S01]  /*6d210*/  LEA.HI.X.SX32 R17, R147, R4, 0x1, P4 ;  /* 0x0000000493117211 */ /* 0x000fe200020f0eff */
[----:B------:R-:W-:Y:S02]  /*6d220*/  IMAD.IADD R147, R169, 0x1, R107 ;  /* 0x00000001a9937824 */ /* 0x000fe400078e026b */
[----:B------:R1:W-:Y:S02]  /*6d230*/  STL.64 [R1+0x308], R10 ;  /* 0x0003080a01007387 */ /* 0x0003e40000100a00 */
[----:B------:R-:W-:-:S02]  /*6d240*/  IMAD.IADD R139, R147, 0x1, R106 ;  /* 0x00000001938b7824 */ /* 0x000fc400078e026a */
[----:B------:R-:W-:Y:S02]  /*6d250*/  STL.64 [R1+0x300], R22 ;  /* 0x0003001601007387 */ /* 0x000fe40000100a00 */
[----:B------:R-:W-:Y:S02]  /*6d260*/  IMAD.IADD R168, R139, 0x1, R109 ;  /* 0x000000018ba87824 */ /* 0x000fe400078e026d */
[----:B------:R3:W-:Y:S01]  /*6d270*/  STL.64 [R1+0x2f8], R16 ;  /* 0x0002f81001007387 */ /* 0x0007e20000100a00 */
[-C--:B-1----:R-:W-:Y:S02]  /*6d280*/  LEA R10, P5, R200, R2.reuse, 0x1 ;  /* 0x00000002c80a7211 */ /* 0x082fe400078a08ff */
[----:B---3--:R-:W-:-:S04]  /*6d290*/  LEA R16, P4, R162, R2, 0x1 ;  /* 0x00000002a2107211 */ /* 0x008fc800078808ff */
[-C--:B------:R-:W-:Y:S01]  /*6d2a0*/  LEA.HI.X.SX32 R17, R162, R4.reuse, 0x1, P4 ;  /* 0x00000004a2117211 */ /* 0x080fe200020f0eff */
[----:B------:R-:W-:Y:S01]  /*6d2b0*/  IMAD.IADD R162, R168, 0x1, R108 ;  /* 0x00000001a8a27824 */ /* 0x000fe200078e026c */
[----:B------:R-:W-:-:S03]  /*6d2c0*/  LEA.HI.X.SX32 R11, R200, R4, 0x1, P5 ;  /* 0x00000004c80b7211 */ /* 0x000fc600028f0eff */
[----:B------:R-:W-:Y:S02]  /*6d2d0*/  IMAD.IADD R161, R162, 0x1, R111 ;  /* 0x00000001a2a17824 */ /* 0x000fe400078e026f */
[----:B------:R1:W-:Y:S01]  /*6d2e0*/  STL.64 [R1+0x2f0], R10 ;  /* 0x0002f00a01007387 */ /* 0x0003e20000100a00 */
[C---:B------:R-:W-:Y:S01]  /*6d2f0*/  LEA R104, P3, R122.reuse, R2, 0x1 ;  /* 0x000000027a687211 */ /* 0x040fe200078608ff */
[----:B------:R-:W-:Y:S02]  /*6d300*/  IMAD.IADD R163, R161, 0x1, R110 ;  /* 0x00000001a1a37824 */ /* 0x000fe400078e026e */
[----:B------:R3:W-:Y:S01]  /*6d310*/  STL.64 [R1+0x2e0], R16 ;  /* 0x0002e01001007387 */ /* 0x0007e20000100a00 */
[----:B------:R-:W-:Y:S01]  /*6d320*/  LEA.HI.X.SX32 R105, R122, R4, 0x1, P3 ;  /* 0x000000047a697211 */ /* 0x000fe200018f0eff */
[----:B0-----:R-:W-:Y:S02]  /*6d330*/  IMAD.IADD R153, R163, 0x1, R41 ;  /* 0x00000001a3997824 */ /* 0x001fe400078e0229 */
[----:B------:R-:W0:Y:S01]  /*6d340*/  LDC R41, c[0x0][0x248] ;  /* 0x00009200ff297b82 */ /* 0x000e220000000800 */
[----:B-1----:R-:W-:-:S04]  /*6d350*/  LEA R10, P5, R192, R2, 0x1 ;  /* 0x00000002c00a7211 */ /* 0x002fc800078a08ff */
[----:B------:R-:W-:Y:S02]  /*6d360*/  LEA.HI.X.SX32 R11, R192, R4, 0x1, P5 ;  /* 0x00000004c00b7211 */ /* 0x000fe400028f0eff */
[CC--:B---3--:R-:W-:Y:S02]  /*6d370*/  LEA R16, P3, R130.reuse, R2.reuse, 0x1 ;  /* 0x0000000282107211 */ /* 0x0c8fe400078608ff */
[C---:B------:R-:W-:Y:S01]  /*6d380*/  LEA R106, P5, R131.reuse, R2, 0x1 ;  /* 0x00000002836a7211 */ /* 0x040fe200078a08ff */
[----:B------:R1:W-:Y:S01]  /*6d390*/  STL.64 [R1+0x2d8], R10 ;  /* 0x0002d80a01007387 */ /* 0x0003e20000100a00 */
[-C--:B------:R-:W-:Y:S02]  /*6d3a0*/  LEA.HI.X.SX32 R17, R130, R4.reuse, 0x1, P3 ;  /* 0x0000000482117211 */ /* 0x080fe400018f0eff */
[----:B------:R-:W-:Y:S02]  /*6d3b0*/  LEA.HI.X.SX32 R107, R131, R4, 0x1, P5 ;  /* 0x00000004836b7211 */ /* 0x000fe400028f0eff */
[-C--:B------:R-:W-:Y:S01]  /*6d3c0*/  LEA R108, P5, R187, R2.reuse, 0x1 ;  /* 0x00000002bb6c7211 */ /* 0x080fe200078a08ff */
[----:B------:R3:W-:Y:S01]  /*6d3d0*/  STL.64 [R1+0x2d0], R16 ;  /* 0x0002d01001007387 */ /* 0x0007e20000100a00 */
[----:B-1----:R-:W-:-:S02]  /*6d3e0*/  LEA R10, P4, R214, R2, 0x1 ;  /* 0x00000002d60a7211 */ /* 0x002fc400078808ff */
[-C--:B------:R-:W-:Y:S02]  /*6d3f0*/  LEA.HI.X.SX32 R109, R187, R4.reuse, 0x1, P5 ;  /* 0x00000004bb6d7211 */ /* 0x080fe400028f0eff */
[----:B------:R-:W-:Y:S02]  /*6d400*/  LEA.HI.X.SX32 R11, R214, R4, 0x1, P4 ;  /* 0x00000004d60b7211 */ /* 0x000fe400020f0eff */
[CC--:B---3--:R-:W-:Y:S02]  /*6d410*/  LEA R16, P3, R193.reuse, R2.reuse, 0x1 ;  /* 0x00000002c1107211 */ /* 0x0c8fe400078608ff */
[C---:B------:R-:W-:Y:S01]  /*6d420*/  LEA R110, P5, R160.reuse, R2, 0x1 ;  /* 0x00000002a06e7211 */ /* 0x040fe200078a08ff */
[----:B------:R1:W-:Y:S01]  /*6d430*/  STL.64 [R1+0x2c8], R10 ;  /* 0x0002c80a01007387 */ /* 0x0003e20000100a00 */
[-C--:B------:R-:W-:Y:S02]  /*6d440*/  LEA.HI.X.SX32 R17, R193, R4.reuse, 0x1, P3 ;  /* 0x00000004c1117211 */ /* 0x080fe400018f0eff */
[----:B------:R-:W-:Y:S01]  /*6d450*/  LEA.HI.X.SX32 R111, R160, R4, 0x1, P5 ;  /* 0x00000004a06f7211 */ /* 0x000fe200028f0eff */
[----:B------:R-:W-:-:S02]  /*6d460*/  IMAD.IADD R160, R153, 0x1, R113 ;  /* 0x0000000199a07824 */ /* 0x000fc400078e0271 */
[----:B------:R3:W-:Y:S01]  /*6d470*/  STL.64 [R1+0x2a8], R16 ;  /* 0x0002a81001007387 */ /* 0x0007e20000100a00 */
[----:B-1----:R-:W-:Y:S01]  /*6d480*/  LEA R10, P4, R216, R2, 0x1 ;  /* 0x00000002d80a7211 */ /* 0x002fe200078808ff */
[----:B------:R-:W-:-:S03]  /*6d490*/  IMAD.IADD R154, R160, 0x1, R112 ;  /* 0x00000001a09a7824 */ /* 0x000fc600078e0270 */
        /* <DEDUP_REMOVED lines=10> */
[C---:B---3--:R-:W-:Y:S02]  /*6d540*/  LEA R16, P4, R212.reuse, R2, 0x1 ;  /* 0x00000002d4107211 */ /* 0x048fe400078808ff */
[-C--:B------:R-:W-:Y:S01]  /*6d550*/  LEA.HI.X.SX32 R23, R145, R4.reuse, 0x1, P3 ;  /* 0x0000000491177211 */ /* 0x080fe200018f0eff */
[----:B------:R0:W-:Y:S01]  /*6d560*/  STL.64 [R1+0x278], R10 ;  /* 0x0002780a01007387 */ /* 0x0001e20000100a00 */
[----:B------:R-:W-:-:S03]  /*6d570*/  LEA.HI.X.SX32 R17, R212, R4, 0x1, P4 ;  /* 0x00000004d4117211 */ /* 0x000fc600020f0eff */
[----:B------:R-:W-:Y:S01]  /*6d580*/  STL.64 [R1+0x268], R22 ;  /* 0x0002681601007387 */ /* 0x000fe20000100a00 */
[----:B0-----:R-:W-:-:S03]  /*6d590*/  LEA R10, P5, R217, R2, 0x1 ;  /* 0x00000002d90a7211 */ /* 0x001fc600078a08ff */
[----:B------:R0:W-:Y:S01]  /*6d5a0*/  STL.64 [R1+0x260], R16 ;  /* 0x0002601001007387 */ /* 0x0001e20000100a00 */
[----:B------:R-:W-:Y:S02]  /*6d5b0*/  LEA.HI.X.SX32 R11, R217, R4, 0x1, P5 ;  /* 0x00000004d90b7211 */ /* 0x000fe400028f0eff */
[----:B------:R-:W-:-:S03]  /*6d5c0*/  LEA R112, P4, R219, R2, 0x1 ;  /* 0x00000002db707211 */ /* 0x000fc600078808ff */
[----:B------:R3:W-:Y:S01]  /*6d5d0*/  STL.64 [R1+0x248], R10 ;  /* 0x0002480a01007387 */ /* 0x0007e20000100a00 */
[----:B0-----:R-:W-:-:S04]  /*6d5e0*/  LEA R16, P3, R218, R2, 0x1 ;  /* 0x00000002da107211 */ /* 0x001fc800078608ff */
[----:B------:R-:W-:Y:S02]  /*6d5f0*/  LEA.HI.X.SX32 R17, R218, R4, 0x1, P3 ;  /* 0x00000004da117211 */ /* 0x000fe400018f0eff */
[C---:B---3--:R-:W-:Y:S01]  /*6d600*/  LEA R10, P5, R220.reuse, R2, 0x1 ;  /* 0x00000002dc0a7211 */ /* 0x048fe200078a08ff */
[----:B-1----:R-:W-:Y:S01]  /*6d610*/  IMAD.IADD R146, R155, 0x1, R41 ;  /* 0x000000019b927824 */ /* 0x002fe200078e0229 */
[-C--:B------:R-:W-:Y:S01]  /*6d620*/  LEA.HI.X.SX32 R113, R219, R4.reuse, 0x1, P4 ;  /* 0x00000004db717211 */ /* 0x080fe200020f0eff */
[----:B------:R0:W-:Y:S01]  /*6d630*/  STL.64 [R1+0x240], R16 ;  /* 0x0002401001007387 */ /* 0x0001e20000100a00 */
[----:B------:R-:W-:Y:S02]  /*6d640*/  LEA.HI.X.SX32 R11, R220, R4, 0x1, P5 ;  /* 0x00000004dc0b7211 */ /* 0x000fe400028f0eff */
[----:B------:R-:W-:Y:S01]  /*6d650*/  LEA R22, P3, R136, R2, 0x1 ;  /* 0x0000000288167211 */ /* 0x000fe200078608ff */
[----:B------:R-:W-:Y:S01]  /*6d660*/  IMAD.IADD R144, R146, 0x1, R115 ;  /* 0x0000000192907824 */ /* 0x000fe200078e0273 */
[----:B------:R-:W1:Y:S01]  /*6d670*/  LDC R41, c[0x0][0x248] ;  /* 0x00009200ff297b82 */ /* 0x000e620000000800 */
[----:B------:R3:W-:Y:S01]  /*6d680*/  STL.64 [R1+0x220], R10 ;  /* 0x0002200a01007387 */ /* 0x0007e20000100a00 */
[----:B------:R-:W-:-:S02]  /*6d690*/  LEA.HI.X.SX32 R23, R136, R4, 0x1, P3 ;  /* 0x0000000488177211 */ /* 0x000fc400018f0eff */
[----:B0-----:R-:W-:Y:S01]  /*6d6a0*/  LEA R16, P4, R210, R2, 0x1 ;  /* 0x00000002d2107211 */ /* 0x001fe200078808ff */
[----:B------:R-:W-:-:S03]  /*6d6b0*/  IMAD.IADD R145, R144, 0x1, R114 ;  /* 0x0000000190917824 */ /* 0x000fc600078e0272 */
        /* <DEDUP_REMOVED lines=8> */
[-C--:B------:R-:W-:Y:S02]  /*6d740*/  LEA R114, P3, R186, R2.reuse, 0x1 ;  /* 0x00000002ba727211 */ /* 0x080fe400078608ff */
[CC--:B0-----:R-:W-:Y:S02]  /*6d750*/  LEA R16, P4, R209.reuse, R2.reuse, 0x1 ;  /* 0x00000002d1107211 */ /* 0x0c1fe400078808ff */
[C---:B---3--:R-:W-:Y:S02]  /*6d760*/  LEA R10, P5, R206.reuse, R2, 0x1 ;  /* 0x00000002ce0a7211 */ /* 0x048fe400078a08ff */
[-C--:B------:R-:W-:Y:S01]  /*6d770*/  LEA.HI.X.SX32 R17, R209, R4.reuse, 0x1, P4 ;  /* 0x00000004d1117211 */ /* 0x080fe200020f0eff */
[----:B------:R-:W-:Y:S01]  /*6d780*/  IMAD.IADD R130, R131, 0x1, R119 ;  /* 0x0000000183827824 */ /* 0x000fe200078e0277 */
[-C--:B------:R-:W-:Y:S02]  /*6d790*/  LEA.HI.X.SX32 R11, R206, R4.reuse, 0x1, P5 ;  /* 0x00000004ce0b7211 */ /* 0x080fe400028f0eff */
[----:B------:R-:W-:Y:S01]  /*6d7a0*/  LEA.HI.X.SX32 R115, R186, R4, 0x1, P3 ;  /* 0x00000004ba737211 */ /* 0x000fe200018f0eff */
[----:B------:R0:W-:Y:S01]  /*6d7b0*/  STL.64 [R1+0x1a8], R16 ;  /* 0x0001a81001007387 */ /* 0x0001e20000100a00 */
[----:B------:R-:W-:Y:S01]  /*6d7c0*/  LEA R116, P3, R120, R2, 0x1 ;  /* 0x0000000278747211 */ /* 0x000fe200078608ff */
[----:B------:R-:W-:-:S02]  /*6d7d0*/  IMAD.IADD R122, R130, 0x1, R118 ;  /* 0x00000001827a7824 */ /* 0x000fc400078e0276 */
[----:B------:R3:W-:Y:S01]  /*6d7e0*/  STL.64 [R1+0x1a0], R10 ;  /* 0x0001a00a01007387 */ /* 0x0007e20000100a00 */
[----:B------:R-:W-:Y:S01]  /*6d7f0*/  LEA.HI.X.SX32 R117, R120, R4, 0x1, P3 ;  /* 0x0000000478757211 */ /* 0x000fe200018f0eff */
[----:B-1----:R-:W-:Y:S02]  /*6d800*/  IMAD.IADD R120, R122, 0x1, R41 ;  /* 0x000000017a787824 */ /* 0x002fe400078e0229 */
[----:B------:R-:W1:Y:S01]  /*6d810*/  LDC R41, c[0x0][0x248] ;  /* 0x00009200ff297b82 */ /* 0x000e620000000800 */
[CC--:B0-----:R-:W-:Y:S02]  /*6d820*/  LEA R16, P4, R184.reuse, R2.reuse, 0x1 ;  /* 0x00000002b8107211 */ /* 0x0c1fe400078808ff */
[C---:B---3--:R-:W-:Y:S02]  /*6d830*/  LEA R10, P5, R185.reuse, R2, 0x1 ;  /* 0x00000002b90a7211 */ /* 0x048fe400078a08ff */
[-C--:B------:R-:W-:Y:S02]  /*6d840*/  LEA.HI.X.SX32 R17, R184, R4.reuse, 0x1, P4 ;  /* 0x00000004b8117211 */ /* 0x080fe400020f0eff */
[----:B------:R-:W-:-:S03]  /*6d850*/  LEA.HI.X.SX32 R11, R185, R4, 0x1, P5 ;  /* 0x00000004b90b7211 */ /* 0x000fc600028f0eff */
[----:B------:R0:W-:Y:S01]  /*6d860*/  STL.64 [R1+0x190], R16 ;  /* 0x0001901001007387 */ /* 0x0001e20000100a00 */
[----:B------:R-:W-:-:S03]  /*6d870*/  LEA R118, P3, R6, R2, 0x1 ;  /* 0x0000000206767211 */ /* 0x000fc600078608ff */
[----:B------:R3:W-:Y:S01]  /*6d880*/  STL.64 [R1+0x188], R10 ;  /* 0x0001880a01007387 */ /* 0x0007e20000100a00 */
[CC--:B0-----:R-:W-:Y:S02]  /*6d890*/  LEA R16, P4, R178.reuse, R2.reuse, 0x1 ;  /* 0x00000002b2107211 */ /* 0x0c1fe400078808ff */
        /* <DEDUP_REMOVED lines=8> */
[CC--:B0-----:R-:W-:Y:S02]  /*6d920*/  LEA R16, P3, R0.reuse, R2.reuse, 0x1 ;  /* 0x0000000200107211 */ /* 0x0c1fe400078608ff */
[C---:B---3--:R-:W-:Y:S02]  /*6d930*/  LEA R10, P4, R5.reuse, R2, 0x1 ;  /* 0x00000002050a7211 */ /* 0x048fe400078808ff */
[-C--:B------:R-:W-:Y:S02]  /*6d940*/  LEA.HI.X.SX32 R17, R0, R4.reuse, 0x1, P3 ;  /* 0x0000000400117211 */ /* 0x080fe400018f0eff */
[----:B------:R-:W-:Y:S02]  /*6d950*/  LEA.HI.X.SX32 R11, R5, R4, 0x1, P4 ;  /* 0x00000004050b7211 */ /* 0x000fe400020f0eff */
[-C--:B------:R-:W-:Y:S01]  /*6d960*/  LEA R124, P5, R177, R2.reuse, 0x1 ;  /* 0x00000002b17c7211 */ /* 0x080fe200078a08ff */
[----:B------:R0:W-:Y:S01]  /*6d970*/  STL.64 [R1+0x168], R16 ;  /* 0x0001681001007387 */ /* 0x0001e20000100a00 */
[----:B------:R-:W-:Y:S01]  /*6d980*/  LEA R22, P3, R123, R2, 0x1 ;  /* 0x000000027b167211 */ /* 0x000fe200078608ff */
[----:B-1----:R-:W-:Y:S01]  /*6d990*/  IMAD.IADD R5, R6, 0x1, R41 ;  /* 0x0000000106057824 */ /* 0x002fe200078e0229 */
[-C--:B------:R-:W-:Y:S01]  /*6d9a0*/  LEA.HI.X.SX32 R125, R177, R4.reuse, 0x1, P5 ;  /* 0x00000004b17d7211 */ /* 0x080fe200028f0eff */
[----:B------:R1:W-:Y:S01]  /*6d9b0*/  STL.64 [R1+0x160], R10 ;  /* 0x0001600a01007387 */ /* 0x0003e20000100a00 */
[----:B------:R-:W-:Y:S01]  /*6d9c0*/  LEA.HI.X.SX32 R23, R123, R4, 0x1, P3 ;  /* 0x000000047b177211 */ /* 0x000fe200018f0eff */
[----:B------:R-:W-:Y:S01]  /*6d9d0*/  IMAD.IADD R0, R5, 0x1, R127 ;  /* 0x0000000105007824 */ /* 0x000fe200078e027f */
[----:B------:R-:W3:Y:S01]  /*6d9e0*/  LDC R41, c[0x0][0x248] ;  /* 0x00009200ff297b82 */ /* 0x000ee20000000800 */
[----:B0-----:R-:W-:-:S02]  /*6d9f0*/  LEA R16, P4, R128, R2, 0x1 ;  /* 0x0000000280107211 */ /* 0x001fc400078808ff */
[----:B-1----:R-:W-:Y:S02]  /*6da00*/  LEA R10, P5, R176, R2, 0x1 ;  /* 0x00000002b00a7211 */ /* 0x002fe400078a08ff */
        /* <DEDUP_REMOVED lines=24> */
[----:B------:R-:W-:Y:S01]  /*6db90*/  LEA.HI.X.SX32 R127, R171, R4, 0x1, P4 ;  /* 0x00000004ab7f7211 */ /* 0x000fe200020f0eff */
[----:B------:R3:W-:Y:S01]  /*6dba0*/  STL.64 [R1+0x110], R10 ;  /* 0x0001100a01007387 */ /* 0x0007e20000100a00 */
[-C--:B------:R-:W-:Y:S02]  /*6dbb0*/  LEA R132, P4, R170, R2.reuse, 0x1 ;  /* 0x00000002aa847211 */ /* 0x080fe400078808ff */
[----:B-1----:R-:W-:-:S02]  /*6dbc0*/  LEA R16, P3, R152, R2, 0x1 ;  /* 0x0000000298107211 */ /* 0x002fc400078608ff */
[----:B---3--:R-:W-:Y:S02]  /*6dbd0*/  LEA R10, P5, R147, R2, 0x1 ;  /* 0x00000002930a7211 */ /* 0x008fe400078a08ff */
[-C--:B------:R-:W-:Y:S02]  /*6dbe0*/  LEA.HI.X.SX32 R133, R170, R4.reuse, 0x1, P4 ;  /* 0x00000004aa857211 */ /* 0x080fe400020f0eff */
[----:B------:R-:W-:Y:S02]  /*6dbf0*/  LEA.HI.X.SX32 R17, R152, R4, 0x1, P3 ;  /* 0x0000000498117211 */ /* 0x000fe400018f0eff */
[----:B------:R-:W-:Y:S02]  /*6dc00*/  LEA R134, P4, R169, R2, 0x1 ;  /* 0x00000002a9867211 */ /* 0x000fe400078808ff */
[-C--:B------:R-:W-:Y:S01]  /*6dc10*/  LEA.HI.X.SX32 R11, R147, R4.reuse, 0x1, P5 ;  /* 0x00000004930b7211 */ /* 0x080fe200028f0eff */
[----:B------:R1:W-:Y:S01]  /*6dc20*/  STL.64 [R1+0x108], R16 ;  /* 0x0001081001007387 */ /* 0x0003e20000100a00 */
[----:B------:R-:W-:-:S02]  /*6dc30*/  LEA.HI.X.SX32 R135, R169, R4, 0x1, P4 ;  /* 0x00000004a9877211 */ /* 0x000fc400020f0eff */
[----:B------:R-:W-:Y:S01]  /*6dc40*/  LEA R22, P3, R139, R2, 0x1 ;  /* 0x000000028b167211 */ /* 0x000fe200078608ff */
[----:B------:R3:W-:Y:S01]  /*6dc50*/  STL.64 [R1+0xf8], R10 ;  /* 0x0000f80a01007387 */ /* 0x0007e20000100a00 */
[----:B0-----:R-:W-:Y:S02]  /*6dc60*/  IMAD.IADD R152, R129, 0x1, R41 ;  /* 0x0000000181987824 */ /* 0x001fe400078e0229 */
[----:B------:R-:W-:Y:S02]  /*6dc70*/  LEA.HI.X.SX32 R23, R139, R4, 0x1, P3 ;  /* 0x000000048b177211 */ /* 0x000fe400018f0eff */
[-C--:B-1----:R-:W-:Y:S02]  /*6dc80*/  LEA R16, P4, R168, R2.reuse, 0x1 ;  /* 0x00000002a8107211 */ /* 0x082fe400078808ff */
[----:B---3--:R-:W-:Y:S02]  /*6dc90*/  LEA R10, P5, R162, R2, 0x1 ;  /* 0x00000002a20a7211 */ /* 0x008fe400078a08ff */
[----:B------:R-:W-:-:S02]  /*6dca0*/  LEA.HI.X.SX32 R17, R168, R4, 0x1, P4 ;  /* 0x00000004a8117211 */ /* 0x000fc400020f0eff */
[----:B------:R-:W-:Y:S01]  /*6dcb0*/  LEA.HI.X.SX32 R11, R162, R4, 0x1, P5 ;  /* 0x00000004a20b7211 */ /* 0x000fe200028f0eff */
[----:B------:R-:W-:Y:S01]  /*6dcc0*/  IMAD.IADD R147, R152, 0x1, R141 ;  /* 0x0000000198937824 */ /* 0x000fe200078e028d */
[----:B------:R-:W-:Y:S04]  /*6dcd0*/  STL.64 [R1+0xf0], R22 ;  /* 0x0000f01601007387 */ /* 0x000fe80000100a00 */
[----:B------:R0:W-:Y:S01]  /*6dce0*/  STL.64 [R1+0xe8], R16 ;  /* 0x0000e81001007387 */ /* 0x0001e20000100a00 */
[----:B------:R-:W-:-:S03]  /*6dcf0*/  IMAD.IADD R139, R147, 0x1, R140 ;  /* 0x00000001938b7824 */ /* 0x000fc600078e028c */
[----:B------:R1:W-:Y:S01]  /*6dd00*/  STL.64 [R1+0xe0], R10 ;  /* 0x0000e00a01007387 */ /* 0x0003e20000100a00 */
[-C--:B------:R-:W-:Y:S01]  /*6dd10*/  LEA R140, P3, R161, R2.reuse, 0x1 ;  /* 0x00000002a18c7211 */ /* 0x080fe200078608ff */
[----:B------:R-:W-:Y:S01]  /*6dd20*/  IMAD.IADD R162, R139, 0x1, R199 ;  /* 0x000000018ba27824 */ /* 0x000fe200078e02c7 */
[-C--:B0-----:R-:W-:Y:S02]  /*6dd30*/  LEA R16, P4, R163, R2.reuse, 0x1 ;  /* 0x00000002a3107211 */ /* 0x081fe400078808ff */
[----:B-1----:R-:W-:Y:S02]  /*6dd40*/  LEA R10, P5, R153, R2, 0x1 ;  /* 0x00000002990a7211 */ /* 0x002fe400078a08ff */
[-C--:B------:R-:W-:Y:S02]  /*6dd50*/  LEA.HI.X.SX32 R17, R163, R4.reuse, 0x1, P4 ;  /* 0x00000004a3117211 */ /* 0x080fe400020f0eff */
[-C--:B------:R-:W-:Y:S02]  /*6dd60*/  LEA.HI.X.SX32 R11, R153, R4.reuse, 0x1, P5 ;  /* 0x00000004990b7211 */ /* 0x080fe400028f0eff */
[----:B------:R-:W-:Y:S01]  /*6dd70*/  LEA.HI.X.SX32 R141, R161, R4, 0x1, P3 ;  /* 0x00000004a18d7211 */ /* 0x000fe200018f0eff */
[----:B------:R0:W-:Y:S01]  /*6dd80*/  STL.64 [R1+0xd0], R16 ;  /* 0x0000d01001007387 */ /* 0x0001e20000100a00 */
[----:B------:R-:W-:-:S03]  /*6dd90*/  IMAD.IADD R161, R162, 0x1, R143 ;  /* 0x00000001a2a17824 */ /* 0x000fc600078e028f */
[----:B------:R1:W-:Y:S01]  /*6dda0*/  STL.64 [R1+0xc8], R10 ;  /* 0x0000c80a01007387 */ /* 0x0003e20000100a00 */
[----:B------:R-:W-:Y:S01]  /*6ddb0*/  IMAD.IADD R153, R161, 0x1, R142 ;  /* 0x00000001a1997824 */ /* 0x000fe200078e028e */
[-C--:B0-----:R-:W-:Y:S02]  /*6ddc0*/  LEA R16, P3, R160, R2.reuse, 0x1 ;  /* 0x00000002a0107211 */ /* 0x081fe400078608ff */
[----:B-1----:R-:W-:Y:S02]  /*6ddd0*/  LEA R10, P4, R154, R2, 0x1 ;  /* 0x000000029a0a7211 */ /* 0x002fe400078808ff */
[-C--:B------:R-:W-:Y:S02]  /*6dde0*/  LEA.HI.X.SX32 R17, R160, R4.reuse, 0x1, P3 ;  /* 0x00000004a0117211 */ /* 0x080fe400018f0eff */
[----:B------:R-:W-:Y:S01]  /*6ddf0*/  LEA.HI.X.SX32 R11, R154, R4, 0x1, P4 ;  /* 0x000000049a0b7211 */ /* 0x000fe200020f0eff */
[----:B------:R-:W-:Y:S02]  /*6de00*/  IMAD.IADD R160, R153, 0x1, R149 ;  /* 0x0000000199a07824 */ /* 0x000fe400078e0295 */
[----:B------:R0:W-:Y:S02]  /*6de10*/  STL.64 [R1+0xc0], R16 ;  /* 0x0000c01001007387 */ /* 0x0001e40000100a00 */
[----:B------:R-:W-:-:S02]  /*6de20*/  IMAD.IADD R154, R160, 0x1, R148 ;  /* 0x00000001a09a7824 */ /* 0x000fc400078e0294 */
[----:B------:R1:W-:Y:S01]  /*6de30*/  STL.64 [R1+0xb8], R10 ;  /* 0x0000b80a01007387 */ /* 0x0003e20000100a00 */
[-C--:B0-----:R-:W-:Y:S02]  /*6de40*/  LEA R16, P3, R146, R2.reuse, 0x1 ;  /* 0x0000000292107211 */ /* 0x081fe400078608ff */
[----:B-1----:R-:W-:Y:S02]  /*6de50*/  LEA R10, P4, R144, R2, 0x1 ;  /* 0x00000002900a7211 */ /* 0x002fe400078808ff */
[-C--:B------:R-:W-:Y:S02]  /*6de60*/  LEA.HI.X.SX32 R17, R146, R4.reuse, 0x1, P3 ;  /* 0x0000000492117211 */ /* 0x080fe400018f0eff */
[----:B------:R-:W-:Y:S01]  /*6de70*/  LEA.HI.X.SX32 R11, R144, R4, 0x1, P4 ;  /* 0x00000004900b7211 */ /* 0x000fe200020f0eff */
[----:B------:R-:W-:Y:S01]  /*6de80*/  IMAD.IADD R144, R154, 0x1, R151 ;  /* 0x000000019a907824 */ /* 0x000fe200078e0297 */
[C---:B------:R-:W-:Y:S01]  /*6de90*/  LEA R142, P5, R155.reuse, R2, 0x1 ;  /* 0x000000029b8e7211 */ /* 0x040fe200078a08ff */
[----:B------:R0:W-:Y:S02]  /*6dea0*/  STL.64 [R1+0xa8], R16 ;  /* 0x0000a81001007387 */ /* 0x0001e40000100a00 */
[----:B------:R-:W-:Y:S01]  /*6deb0*/  IMAD.IADD R163, R144, 0x1, R150 ;  /* 0x0000000190a37824 */ /* 0x000fe200078e0296 */
[----:B------:R-:W-:Y:S01]  /*6dec0*/  LEA.HI.X.SX32 R143, R155, R4, 0x1, P5 ;  /* 0x000000049b8f7211 */ /* 0x000fe200028f0eff */
[----:B------:R1:W-:Y:S01]  /*6ded0*/  STL.64 [R1+0xa0], R10 ;  /* 0x0000a00a01007387 */ /* 0x0003e20000100a00 */
[-C--:B------:R-:W-:Y:S01]  /*6dee0*/  LEA R148, P5, R145, R2.reuse, 0x1 ;  /* 0x0000000291947211 */ /* 0x080fe200078a08ff */
[----:B------:R-:W-:Y:S01]  /*6def0*/  IMAD.IADD R146, R163, 0x1, R198 ;  /* 0x00000001a3927824 */ /* 0x000fe200078e02c6 */
[----:B0-----:R-:W-:-:S04]  /*6df00*/  LEA R16, P3, R136, R2, 0x1 ;  /* 0x0000000288107211 */ /* 0x001fc800078608ff */
[----:B------:R-:W-:Y:S02]  /*6df10*/  LEA.HI.X.SX32 R17, R136, R4, 0x1, P3 ;  /* 0x0000000488117211 */ /* 0x000fe400018f0eff */
[----:B-1----:R-:W-:Y:S02]  /*6df20*/  LEA R10, P4, R131, R2, 0x1 ;  /* 0x00000002830a7211 */ /* 0x002fe400078808ff */
[-C--:B------:R-:W-:Y:S01]  /*6df30*/  LEA.HI.X.SX32 R149, R145, R4.reuse, 0x1, P5 ;  /* 0x0000000491957211 */ /* 0x080fe200028f0eff */
[----:B------:R-:W-:Y:S01]  /*6df40*/  IMAD.IADD R145, R146, 0x1, R157 ;  /* 0x0000000192917824 */ /* 0x000fe200078e029d */
[----:B------:R-:W-:Y:S01]  /*6df50*/  LEA.HI.X.SX32 R11, R131, R4, 0x1, P4 ;  /* 0x00000004830b7211 */ /* 0x000fe200020f0eff */
[----:B------:R0:W-:Y:S02]  /*6df60*/  STL.64 [R1+0x90], R16 ;  /* 0x0000901001007387 */ /* 0x0001e40000100a00 */
[----:B------:R-:W-:Y:S01]  /*6df70*/  IMAD.IADD R168, R145, 0x1, R156 ;  /* 0x0000000191a87824 */ /* 0x000fe200078e029c */
[----:B------:R-:W-:-:S03]  /*6df80*/  LEA R150, P5, R130, R2, 0x1 ;  /* 0x0000000282967211 */ /* 0x000fc600078a08ff */
[----:B------:R-:W-:Y:S01]  /*6df90*/  IMAD.IADD R155, R168, 0x1, R181 ;  /* 0x00000001a89b7824 */ /* 0x000fe200078e02b5 */
[----:B0-----:R-:W-:-:S04]  /*6dfa0*/  LEA R16, P4, R120, R2, 0x1 ;  /* 0x0000000278107211 */ /* 0x001fc800078808ff */
[----:B------:R-:W-:Y:S02]  /*6dfb0*/  LEA.HI.X.SX32 R17, R120, R4, 0x1, P4 ;  /* 0x0000000478117211 */ /* 0x000fe400020f0eff */
[C---:B------:R-:W-:Y:S01]  /*6dfc0*/  LEA R156, P4, R5.reuse, R2, 0x1 ;  /* 0x00000002059c7211 */ /* 0x040fe200078808ff */
[----:B------:R0:W-:Y:S01]  /*6dfd0*/  STL.64 [R1+0x88], R10 ;  /* 0x0000880a01007387 */ /* 0x0001e20000100a00 */
[-C--:B------:R-:W-:Y:S02]  /*6dfe0*/  LEA.HI.X.SX32 R151, R130, R4.reuse, 0x1, P5 ;  /* 0x0000000482977211 */ /* 0x080fe400028f0eff */
[----:B------:R-:W-:Y:S01]  /*6dff0*/  LEA.HI.X.SX32 R157, R5, R4, 0x1, P4 ;  /* 0x00000004059d7211 */ /* 0x000fe200020f0eff */
[----:B------:R-:W-:-:S04]  /*6e000*/  IMAD.IADD R5, R155, 0x1, R180 ;  /* 0x000000019b057824 */ /* 0x000fc800078e02b4 */
[----:B------:R-:W-:Y:S01]  /*6e010*/  IMAD.IADD R170, R5, 0x1, R159 ;  /* 0x0000000105aa7824 */ /* 0x000fe200078e029f */
[----:B0-----:R-:W-:-:S03]  /*6e020*/  LEA R10, P5, R121, R2, 0x1 ;  /* 0x00000002790a7211 */ /* 0x001fc600078a08ff */
[----:B------:R-:W-:Y:S01]  /*6e030*/  IMAD.IADD R169, R170, 0x1, R158 ;  /* 0x00000001aaa97824 */ /* 0x000fe200078e029e */
[----:B------:R-:W-:Y:S02]  /*6e040*/  LEA.HI.X.SX32 R11, R121, R4, 0x1, P5 ;  /* 0x00000004790b7211 */ /* 0x000fe400028f0eff */
[----:B------:R-:W-:-:S04]  /*6e050*/  LEA R196, P5, R0, R2, 0x1 ;  /* 0x0000000200c47211 */ /* 0x000fc800078a08ff */
[----:B------:R-:W-:Y:S01]  /*6e060*/  LEA.HI.X.SX32 R197, R0, R4, 0x1, P5 ;  /* 0x0000000400c57211 */ /* 0x000fe200028f0eff */
[----:B------:R-:W-:-:S04]  /*6e070*/  IMAD.IADD R0, R169, 0x1, R175 ;  /* 0x00000001a9007824 */ /* 0x000fc800078e02af */
[----:B------:R-:W-:-:S04]  /*6e080*/  IMAD.IADD R171, R0, 0x1, R172 ;  /* 0x0000000100ab7824 */ /* 0x000fc800078e02ac */
[----:B------:R-:W-:-:S04]  /*6e090*/  IMAD.IADD R177, R171, 0x1, R174 ;  /* 0x00000001abb17824 */ /* 0x000fc800078e02ae */
[----:B----4-:R-:W-:-:S04]  /*6e0a0*/  IMAD.IADD R179, R177, 0x1, R33 ;  /* 0x00000001b1b37824 */ /* 0x010fc800078e0221 */
[----:B------:R-:W-:Y:S02]  /*6e0b0*/  IMAD.IADD R185, R179, 0x1, R249 ;  /* 0x00000001b3b97824 */ /* 0x000fe400078e02f9 */
[----:B------:R-:W0:Y:S01]  /*6e0c0*/  LDC R249, c[0x0][0x248] ;  /* 0x00009200fff97b82 */ /* 0x000e220000000800 */
[----:B------:R-:W-:-:S07]  /*6e0d0*/  PRMT R9, R8, 0x7610, R9 ;  /* 0x0000761008097816 */ /* 0x000fce0000000009 */
[----:B------:R-:W1:Y:S01]  /*6e0e0*/  LDC R8, c[0x0][0x248] ;  /* 0x00009200ff087b82 */ /* 0x000e620000000800 */
[----:B0-----:R-:W-:-:S07]  /*6e0f0*/  IMAD.IADD R187, R185, 0x1, R249 ;  /* 0x00000001b9bb7824 */ /* 0x001fce00078e02f9 */
[----:B------:R-:W0:Y:S02]  /*6e100*/  LDC R249, c[0x0][0x248] ;  /* 0x00009200fff97b82 */ /* 0x000e240000000800 */
[----:B0-----:R-:W-:-:S04]  /*6e110*/  IMAD.IADD R193, R187, 0x1, R249 ;  /* 0x00000001bbc17824 */ /* 0x001fc800078e02f9 */
[----:B-1----:R-:W-:Y:S02]  /*6e120*/  IMAD.IADD R195, R193, 0x1, R8 ;  /* 0x00000001c1c37824 */ /* 0x002fe400078e0208 */
[----:B------:R-:W0:Y:S02]  /*6e130*/  LDC R8, c[0x0][0x248] ;  /* 0x00009200ff087b82 */ /* 0x000e240000000800 */
[----:B0-----:R-:W-:-:S06]  /*6e140*/  IMAD.IADD R201, R195, 0x1, R8 ;  /* 0x00000001c3c97824 */ /* 0x001fcc00078e0208 */
[----:B------:R-:W0:Y:S02]  /*6e150*/  LDC R8, c[0x0][0x248] ;  /* 0x00009200ff087b82 */ /* 0x000e240000000800 */
[----:B0-----:R-:W-:-:S06]  /*6e160*/  IMAD.IADD R203, R201, 0x1, R8 ;  /* 0x00000001c9cb7824 */ /* 0x001fcc00078e0208 */
[----:B------:R-:W0:Y:S01]  /*6e170*/  LDC R8, c[0x0][0x248] ;  /* 0x00009200ff087b82 */ /* 0x000e220000000800 */
[----:B------:R-:W-:-:S04]  /*6e180*/  LEA R22, P3, R122, R2, 0x1 ;  /* 0x000000027a167211 */ /* 0x000fc800078608ff */
[----:B------:R-:W-:Y:S02]  /*6e190*/  LEA.HI.X.SX32 R23, R122, R4, 0x1, P3 ;  /* 0x000000047a177211 */ /* 0x000fe400018f0eff */
[-C--:B------:R-:W-:Y:S02]  /*6e1a0*/  LEA R188, P4, R123, R2.reuse, 0x1 ;  /* 0x000000027bbc7211 */ /* 0x080fe400078808ff */
[----:B------:R-:W-:Y:S01]  /*6e1b0*/  LEA R190, P5, R7, R2, 0x1 ;  /* 0x0000000207be7211 */ /* 0x000fe200078a08ff */
[----:B0-----:R-:W-:Y:S02]  /*6e1c0*/  IMAD.IADD R205, R203, 0x1, R8 ;  /* 0x00000001cbcd7824 */ /* 0x001fe400078e0208 */
[----:B------:R-:W0:Y:S01]  /*6e1d0*/  LDC R8, c[0x0][0x248] ;  /* 0x00009200ff087b82 */ /* 0x000e220000000800 */
[----:B------:R-:W-:Y:S01]  /*6e1e0*/  STL.64 [R1+0x78], R22 ;  /* 0x0000781601007387 */ /* 0x000fe20000100a00 */
[----:B------:R-:W-:Y:S01]  /*6e1f0*/  IMAD.MOV.U32 R43, RZ, RZ, R189 ;  /* 0x000000ffff2b7224 */ /* 0x000fe200078e00bd */
[-C--:B------:R-:W-:Y:S01]  /*6e200*/  LEA.HI.X.SX32 R189, R123, R4.reuse, 0x1, P4 ;  /* 0x000000047bbd7211 */ /* 0x080fe200020f0eff */
[----:B------:R-:W-:Y:S01]  /*6e210*/  IMAD.MOV.U32 R41, RZ, RZ, R191 ;  /* 0x000000ffff297224 */ /* 0x000fe200078e00bf */
[----:B------:R-:W-:Y:S01]  /*6e220*/  STL.64 [R1+0x68], R10 ;  /* 0x0000680a01007387 */ /* 0x000fe20000100a00 */
[----:B------:R-:W-:-:S02]  /*6e230*/  LEA.HI.X.SX32 R191, R7, R4, 0x1, P5 ;  /* 0x0000000407bf7211 */ /* 0x000fc400028f0eff */
[C---:B------:R-:W-:Y:S01]  /*6e240*/  LEA R180, P4, R137.reuse, R2, 0x1 ;  /* 0x0000000289b47211 */ /* 0x040fe200078808ff */
[----:B------:R1:W-:Y:S03]  /*6e250*/  STL.64 [R1+0x70], R16 ;  /* 0x0000701001007387 */ /* 0x0003e60000100a00 */
[----:B------:R-:W-:Y:S02]  /*6e260*/  LEA.HI.X.SX32 R181, R137, R4, 0x1, P4 ;  /* 0x0000000489b57211 */ /* 0x000fe400020f0eff */
[-C--:B------:R-:W-:Y:S01]  /*6e270*/  LEA R172, P4, R147, R2.reuse, 0x1 ;  /* 0x0000000293ac7211 */ /* 0x080fe200078808ff */
[----:B-1----:R-:W-:Y:S01]  /*6e280*/  IMAD.MOV.U32 R16, RZ, RZ, R182 ;  /* 0x000000ffff107224 */ /* 0x002fe200078e00b6 */
[-C--:B------:R-:W-:Y:S01]  /*6e290*/  LEA R182, P5, R129, R2.reuse, 0x1 ;  /* 0x0000000281b67211 */ /* 0x080fe200078a08ff */
[----:B------:R-:W-:Y:S01]  /*6e2a0*/  IMAD.MOV.U32 R17, RZ, RZ, R183 ;  /* 0x000000ffff117224 */ /* 0x000fe200078e00b7 */
[----:B------:R-:W-:Y:S01]  /*6e2b0*/  LEA R10, P3, R6, R2, 0x1 ;  /* 0x00000002060a7211 */ /* 0x000fe200078608ff */
[----:B0-----:R-:W-:Y:S01]  /*6e2c0*/  IMAD.IADD R207, R205, 0x1, R8 ;  /* 0x00000001cdcf7824 */ /* 0x001fe200078e0208 */
[----:B------:R-:W-:Y:S01]  /*6e2d0*/  LEA.HI.X.SX32 R183, R129, R4, 0x1, P5 ;  /* 0x0000000481b77211 */ /* 0x000fe200028f0eff */
[----:B------:R-:W0:Y:S01]  /*6e2e0*/  LDC R8, c[0x0][0x248] ;  /* 0x00009200ff087b82 */ /* 0x000e220000000800 */
[----:B------:R-:W-:-:S02]  /*6e2f0*/  LEA R174, P5, R139, R2, 0x1 ;  /* 0x000000028bae7211 */ /* 0x000fc400078a08ff */
[-C--:B------:R-:W-:Y:S02]  /*6e300*/  LEA.HI.X.SX32 R11, R6, R4.reuse, 0x1, P3 ;  /* 0x00000004060b7211 */ /* 0x080fe400018f0eff */
[----:B------:R-:W-:Y:S02]  /*6e310*/  LEA.HI.X.SX32 R173, R147, R4, 0x1, P4 ;  /* 0x0000000493ad7211 */ /* 0x000fe400020f0eff */
[----:B------:R-:W-:Y:S02]  /*6e320*/  LEA R198, P3, R128, R2, 0x1 ;  /* 0x0000000280c67211 */ /* 0x000fe400078608ff */
[----:B------:R-:W-:Y:S02]  /*6e330*/  LEA.HI.X.SX32 R175, R139, R4, 0x1, P5 ;  /* 0x000000048baf7211 */ /* 0x000fe400028f0eff */
[----:B------:R-:W-:Y:S02]  /*6e340*/  LEA R6, P4, R161, R2, 0x1 ;  /* 0x00000002a1067211 */ /* 0x000fe400078808ff */
[----:B------:R-:W-:-:S02]  /*6e350*/  PRMT R18, R9, 0x7610, R18 ;  /* 0x0000761009127816 */ /* 0x000fc40000000012 */
[----:B------:R-:W-:Y:S01]  /*6e360*/  LEA R120, P5, R153, R2, 0x1 ;  /* 0x0000000299787211 */ /* 0x000fe200078a08ff */
[----:B------:R-:W1:Y:S01]  /*6e370*/  LDC R9, c[0x0][0x248] ;  /* 0x00009200ff097b82 */ /* 0x000e620000000800 */
[-C--:B------:R-:W-:Y:S02]  /*6e380*/  LEA.HI.X.SX32 R199, R128, R4.reuse, 0x1, P3 ;  /* 0x0000000480c77211 */ /* 0x080fe400018f0eff */
[----:B------:R-:W-:Y:S02]  /*6e390*/  LEA.HI.X.SX32 R7, R161, R4, 0x1, P4 ;  /* 0x00000004a1077211 */ /* 0x000fe400020f0eff */
[----:B------:R-:W-:Y:S02]  /*6e3a0*/  LEA R158, P3, R138, R2, 0x1 ;  /* 0x000000028a9e7211 */ /* 0x000fe400078608ff */
[----:B------:R-:W-:Y:S02]  /*6e3b0*/  LEA.HI.X.SX32 R121, R153, R4, 0x1, P5 ;  /* 0x0000000499797211 */ /* 0x000fe400028f0eff */
[----:B------:R-:W-:-:S02]  /*6e3c0*/  LEA R128, P4, R154, R2, 0x1 ;  /* 0x000000029a807211 */ /* 0x000fc400078808ff */
[----:B------:R-:W-:Y:S01]  /*6e3d0*/  LEA R130, P5, R144, R2, 0x1 ;  /* 0x0000000290827211 */ /* 0x000fe200078a08ff */
[----:B------:R-:W-:Y:S01]  /*6e3e0*/  IMAD.MOV.U32 R22, RZ, RZ, R164 ;  /* 0x000000ffff167224 */ /* 0x000fe200078e00a4 */
[-C--:B------:R-:W-:Y:S02]  /*6e3f0*/  LEA.HI.X.SX32 R159, R138, R4.reuse, 0x1, P3 ;  /* 0x000000048a9f7211 */ /* 0x080fe400018f0eff */
[----:B------:R-:W-:Y:S02]  /*6e400*/  LEA.HI.X.SX32 R129, R154, R4, 0x1, P4 ;  /* 0x000000049a817211 */ /* 0x000fe400020f0eff */
[----:B------:R-:W-:Y:S02]  /*6e410*/  LEA R164, P3, R152, R2, 0x1 ;  /* 0x0000000298a47211 */ /* 0x000fe400078608ff */
[----:B------:R-:W-:Y:S02]  /*6e420*/  LEA.HI.X.SX32 R131, R144, R4, 0x1, P5 ;  /* 0x0000000490837211 */ /* 0x000fe400028f0eff */
[----:B------:R-:W-:-:S02]  /*6e430*/  LEA R138, P4, R146, R2, 0x1 ;  /* 0x00000002928a7211 */ /* 0x000fc400078808ff */
[C---:B------:R-:W-:Y:S01]  /*6e440*/  LEA R144, P5, R145.reuse, R2, 0x1 ;  /* 0x0000000291907211 */ /* 0x040fe200078a08ff */
[----:B------:R-:W-:Y:S01]  /*6e450*/  IMAD.MOV.U32 R23, RZ, RZ, R165 ;  /* 0x000000ffff177224 */ /* 0x000fe200078e00a5 */
[-C--:B------:R-:W-:Y:S02]  /*6e460*/  LEA.HI.X.SX32 R165, R152, R4.reuse, 0x1, P3 ;  /* 0x0000000498a57211 */ /* 0x080fe400018f0eff */
[-C--:B------:R-:W-:Y:S02]  /*6e470*/  LEA.HI.X.SX32 R139, R146, R4.reuse, 0x1, P4 ;  /* 0x00000004928b7211 */ /* 0x080fe400020f0eff */
[----:B------:R-:W-:Y:S02]  /*6e480*/  LEA.HI.X.SX32 R145, R145, R4, 0x1, P5 ;  /* 0x0000000491917211 */ /* 0x000fe400028f0eff */
[-C--:B------:R-:W-:Y:S02]  /*6e490*/  LEA R152, P4, R155, R2.reuse, 0x1 ;  /* 0x000000029b987211 */ /* 0x080fe400078808ff */
[----:B------:R-:W-:-:S02]  /*6e4a0*/  LEA R154, P5, R5, R2, 0x1 ;  /* 0x00000002059a7211 */ /* 0x000fc400078a08ff */
[-C--:B------:R-:W-:Y:S02]  /*6e4b0*/  LEA.HI.X.SX32 R153, R155, R4.reuse, 0x1, P4 ;  /* 0x000000049b997211 */ /* 0x080fe400020f0eff */
[----:B------:R-:W-:Y:S01]  /*6e4c0*/  LEA.HI.X.SX32 R155, R5, R4, 0x1, P5 ;  /* 0x00000004059b7211 */ /* 0x000fe200028f0eff */
[----:B0-----:R-:W-:Y:S02]  /*6e4d0*/  IMAD.IADD R5, R207, 0x1, R8 ;  /* 0x00000001cf057824 */ /* 0x001fe400078e0208 */
[----:B------:R-:W-:Y:S02]  /*6e4e0*/  IMAD.MOV.U32 R34, RZ, RZ, R32 ;  /* 0x000000ffff227224 */ /* 0x000fe400078e0020 */
[----:B------:R-:W-:Y:S01]  /*6e4f0*/  IMAD.MOV.U32 R33, RZ, RZ, R41 ;  /* 0x000000ffff217224 */ /* 0x000fe200078e0029 */
[----:B------:R-:W-:Y:S01]  /*6e500*/  PRMT R19, R18, 0x7610, R19 ;  /* 0x0000761012137816 */ /* 0x000fe20000000013 */
[----:B-1----:R-:W-:Y:S01]  /*6e510*/  IMAD.IADD R211, R5, 0x1, R9 ;  /* 0x0000000105d37824 */ /* 0x002fe200078e0209 */
[----:B------:R-:W0:Y:S08]  /*6e520*/  LDC R18, c[0x0][0x248] ;  /* 0x00009200ff127b82 */ /* 0x000e300000000800 */
[----:B------:R-:W1:Y:S01]  /*6e530*/  LDC R9, c[0x0][0x248] ;  /* 0x00009200ff097b82 */ /* 0x000e620000000800 */
[----:B------:R-:W-:-:S02]  /*6e540*/  IMAD.MOV.U32 R32, RZ, RZ, R40 ;  /* 0x000000ffff207224 */ /* 0x000fc400078e0028 */
[----:B------:R-:W-:Y:S01]  /*6e550*/  IMAD.MOV.U32 R40, RZ, RZ, R166 ;  /* 0x000000ffff287224 */ /* 0x000fe200078e00a6 */
[----:B------:R-:W-:Y:S01]  /*6e560*/  LEA R166, P3, R162, R2, 0x1 ;  /* 0x00000002a2a67211 */ /* 0x000fe200078608ff */
[----:B------:R-:W-:-:S03]  /*6e570*/  IMAD.MOV.U32 R41, RZ, RZ, R167 ;  /* 0x000000ffff297224 */ /* 0x000fc600078e00a7 */
[----:B------:R-:W-:Y:S01]  /*6e580*/  LEA.HI.X.SX32 R167, R162, R4, 0x1, P3 ;  /* 0x00000004a2a77211 */ /* 0x000fe200018f0eff */
[----:B------:R3:W-:Y:S01]  /*6e590*/  STL.64 [R1+0x60], R10 ;  /* 0x0000600a01007387 */ /* 0x0007e20000100a00 */
[C---:B------:R-:W-:Y:S01]  /*6e5a0*/  LEA R122, P3, R160.reuse, R2, 0x1 ;  /* 0x00000002a07a7211 */ /* 0x040fe200078608ff */
[----:B------:R-:W-:Y:S01]  /*6e5b0*/  IMAD.MOV.U32 R48, RZ, RZ, R16 ;  /* 0x000000ffff307224 */ /* 0x000fe200078e0010 */
[----:B------:R-:W4:Y:S02]  /*6e5c0*/  LDC R8, c[0x0][0x22c] ;  /* 0x00008b00ff087b82 */ /* 0x000f240000000800 */
[----:B------:R-:W-:Y:S01]  /*6e5d0*/  LEA.HI.X.SX32 R123, R160, R4, 0x1, P3 ;  /* 0x00000004a07b7211 */ /* 0x000fe200018f0eff */
[----:B-1----:R-:W-:-:S05]  /*6e5e0*/  IMAD.IADD R213, R211, 0x1, R9 ;  /* 0x00000001d3d57824 */ /* 0x002fca00078e0209 */
[----:B------:R-:W1:Y:S01]  /*6e5f0*/  LDC R9, c[0x0][0x248] ;  /* 0x00009200ff097b82 */ /* 0x000e620000000800 */
[----:B------:R-:W-:-:S04]  /*6e600*/  LEA R136, P3, R163, R2, 0x1 ;  /* 0x00000002a3887211 */ /* 0x000fc800078608ff */
[----:B------:R-:W-:Y:S02]  /*6e610*/  LEA.HI.X.SX32 R137, R163, R4, 0x1, P3 ;  /* 0x00000004a3897211 */ /* 0x000fe400018f0eff */
[CC--:B------:R-:W-:Y:S02]  /*6e620*/  LEA R146, P3, R168.reuse, R2.reuse, 0x1 ;  /* 0x00000002a8927211 */ /* 0x0c0fe400078608ff */
[C---:B------:R-:W-:Y:S02]  /*6e630*/  LEA R162, P4, R169.reuse, R2, 0x1 ;  /* 0x00000002a9a27211 */ /* 0x040fe400078808ff */
[----:B------:R-:W-:Y:S02]  /*6e640*/  LEA.HI.X.SX32 R147, R168, R4, 0x1, P3 ;  /* 0x00000004a8937211 */ /* 0x000fe400018f0eff */
[----:B------:R-:W-:Y:S02]  /*6e650*/  LEA R168, P5, R0, R2, 0x1 ;  /* 0x0000000200a87211 */ /* 0x000fe400078a08ff */
[----:B------:R-:W-:-:S02]  /*6e660*/  LEA.HI.X.SX32 R163, R169, R4, 0x1, P4 ;  /* 0x00000004a9a37211 */ /* 0x000fc400020f0eff */
[----:B------:R-:W-:Y:S01]  /*6e670*/  LEA.HI.X.SX32 R169, R0, R4, 0x1, P5 ;  /* 0x0000000400a97211 */ /* 0x000fe200028f0eff */
[----:B-1----:R-:W-:Y:S02]  /*6e680*/  IMAD.IADD R0, R213, 0x1, R9 ;  /* 0x00000001d5007824 */ /* 0x002fe400078e0209 */
[----:B------:R-:W1:Y:S02]  /*6e690*/  LDC R9, c[0x0][0x248] ;  /* 0x00009200ff097b82 */ /* 0x000e640000000800 */
[----:B-1----:R-:W-:-:S06]  /*6e6a0*/  IMAD.IADD R217, R0, 0x1, R9 ;  /* 0x0000000100d97824 */ /* 0x002fcc00078e0209 */
[----:B------:R-:W1:Y:S02]  /*6e6b0*/  LDC R9, c[0x0][0x248] ;  /* 0x00009200ff097b82 */ /* 0x000e640000000800 */
[----:B-1----:R-:W-:-:S06]  /*6e6c0*/  IMAD.IADD R219, R217, 0x1, R9 ;  /* 0x00000001d9db7824 */ /* 0x002fcc00078e0209 */
[----:B------:R-:W1:Y:S02]  /*6e6d0*/  LDC R9, c[0x0][0x248] ;  /* 0x00009200ff097b82 */ /* 0x000e640000000800 */
[----:B-1----:R-:W-:Y:S02]  /*6e6e0*/  IMAD.IADD R221, R219, 0x1, R9 ;  /* 0x00000001dbdd7824 */ /* 0x002fe400078e0209 */
[----:B---3--:R-:W-:Y:S01]  /*6e6f0*/  IMAD.MOV.U32 R11, RZ, RZ, R23 ;  /* 0x000000ffff0b7224 */ /* 0x008fe200078e0017 */
[----:B------:R-:W-:Y:S01]  /*6e700*/  LEA R178, P5, R179, R2, 0x1 ;  /* 0x00000002b3b27211 */ /* 0x000fe200078a08ff */
[----:B0-----:R-:W-:Y:S01]  /*6e710*/  IMAD.IADD R223, R221, 0x1, R18 ;  /* 0x00000001dddf7824 */ /* 0x001fe200078e0212 */
[----:B------:R-:W3:Y:S01]  /*6e720*/  LDL.LU R23, [R1+0x2b0] ;  /* 0x0002b00001177983 */ /* 0x000ee20000300800 */
[----:B------:R-:W0:Y:S01]  /*6e730*/  LDC R18, c[0x0][0x248] ;  /* 0x00009200ff127b82 */ /* 0x000e220000000800 */
[----:B------:R-:W-:Y:S02]  /*6e740*/  PRMT R20, R19, 0x7610, R20 ;  /* 0x0000761013147816 */ /* 0x000fe40000000014 */
[----:B------:R-:W-:-:S02]  /*6e750*/  LEA.HI.X.SX32 R179, R179, R4, 0x1, P5 ;  /* 0x00000004b3b37211 */ /* 0x000fc400028f0eff */
[-C--:B------:R-:W-:Y:S02]  /*6e760*/  LEA R160, P3, R170, R2.reuse, 0x1 ;  /* 0x00000002aaa07211 */ /* 0x080fe400078608ff */
[----:B------:R-:W-:Y:S01]  /*6e770*/  LEA R176, P4, R177, R2, 0x1 ;  /* 0x00000002b1b07211 */ /* 0x000fe200078808ff */
[----:B------:R-:W1:Y:S01]  /*6e780*/  LDC R19, c[0x0][0x248] ;  /* 0x00009200ff137b82 */ /* 0x000e620000000800 */
[----:B------:R-:W-:Y:S02]  /*6e790*/  IMAD.MOV.U32 R16, RZ, RZ, R32 ;  /* 0x000000ffff107224 */ /* 0x000fe400078e0020 */
[----:B------:R-:W-:Y:S02]  /*6e7a0*/  IMAD.MOV.U32 R49, RZ, RZ, R17 ;  /* 0x000000ffff317224 */ /* 0x000fe400078e0011 */
[----:B------:R-:W-:-:S03]  /*6e7b0*/  IMAD.MOV.U32 R10, RZ, RZ, R22 ;  /* 0x000000ffff0a7224 */ /* 0x000fc600078e0016 */
[----:B------:R-:W2:Y:S01]  /*6e7c0*/  LDC R9, c[0x0][0x22c] ;  /* 0x00008b00ff097b82 */ /* 0x000ea20000000800 */
[----:B0-----:R-:W-:-:S07]  /*6e7d0*/  IMAD.IADD R225, R223, 0x1, R18 ;  /* 0x00000001dfe17824 */ /* 0x001fce00078e0212 */
[----:B------:R-:W0:Y:S02]  /*6e7e0*/  LDC R18, c[0x0][0x248] ;  /* 0x00009200ff127b82 */ /* 0x000e240000000800 */
[----:B0-----:R-:W-:-:S06]  /*6e7f0*/  IMAD.IADD R227, R225, 0x1, R18 ;  /* 0x00000001e1e37824 */ /* 0x001fcc00078e0212 */
[----:B------:R-:W0:Y:S02]  /*6e800*/  LDC R18, c[0x0][0x248] ;  /* 0x00009200ff127b82 */ /* 0x000e240000000800 */
[----:B0-----:R-:W-:-:S06]  /*6e810*/  IMAD.IADD R229, R227, 0x1, R18 ;  /* 0x00000001e3e57824 */ /* 0x001fcc00078e0212 */
[----:B------:R-:W0:Y:S01]  /*6e820*/  LDC R18, c[0x0][0x248] ;  /* 0x00009200ff127b82 */ /* 0x000e220000000800 */
[----:B------:R-:W-:-:S04]  /*6e830*/  LEA R192, P5, R193, R2, 0x1 ;  /* 0x00000002c1c07211 */ /* 0x000fc800078a08ff */
[----:B------:R-:W-:Y:S02]  /*6e840*/  LEA.HI.X.SX32 R193, R193, R4, 0x1, P5 ;  /* 0x00000004c1c17211 */ /* 0x000fe400028f0eff */
[----:B------:R-:W-:Y:S01]  /*6e850*/  LEA R202, P5, R203, R2, 0x1 ;  /* 0x00000002cbca7211 */ /* 0x000fe200078a08ff */
[----:B0-----:R-:W-:Y:S02]  /*6e860*/  IMAD.IADD R231, R229, 0x1, R18 ;  /* 0x00000001e5e77824 */ /* 0x001fe400078e0212 */
[----:B------:R-:W0:Y:S01]  /*6e870*/  LDC R18, c[0x0][0x248] ;  /* 0x00009200ff127b82 */ /* 0x000e220000000800 */
[----:B------:R-:W-:Y:S02]  /*6e880*/  LEA.HI.X.SX32 R203, R203, R4, 0x1, P5 ;  /* 0x00000004cbcb7211 */ /* 0x000fe400028f0eff */
[----:B------:R-:W-:-:S04]  /*6e890*/  LEA R208, P5, R5, R2, 0x1 ;  /* 0x0000000205d07211 */ /* 0x000fc800078a08ff */
[----:B------:R-:W-:Y:S02]  /*6e8a0*/  LEA.HI.X.SX32 R209, R5, R4, 0x1, P5 ;  /* 0x0000000405d17211 */ /* 0x000fe400028f0eff */
[----:B------:R-:W-:-:S04]  /*6e8b0*/  LEA R214, P5, R0, R2, 0x1 ;  /* 0x0000000200d67211 */ /* 0x000fc800078a08ff */
[----:B------:R-:W-:Y:S01]  /*6e8c0*/  LEA.HI.X.SX32 R215, R0, R4, 0x1, P5 ;  /* 0x0000000400d77211 */ /* 0x000fe200028f0eff */
[----:B0-----:R-:W-:-:S04]  /*6e8d0*/  IMAD.IADD R0, R231, 0x1, R18 ;  /* 0x00000001e7007824 */ /* 0x001fc800078e0212 */
[----:B-1----:R-:W-:Y:S02]  /*6e8e0*/  IMAD.IADD R235, R0, 0x1, R19 ;  /* 0x0000000100eb7824 */ /* 0x002fe400078e0213 */
[----:B------:R-:W0:Y:S02]  /*6e8f0*/  LDC R19, c[0x0][0x248] ;  /* 0x00009200ff137b82 */ /* 0x000e240000000800 */
[----:B0-----:R-:W-:-:S06]  /*6e900*/  IMAD.IADD R237, R235, 0x1, R19 ;  /* 0x00000001ebed7824 */ /* 0x001fcc00078e0213 */
[----:B------:R-:W0:Y:S02]  /*6e910*/  LDC R19, c[0x0][0x248] ;  /* 0x00009200ff137b82 */ /* 0x000e240000000800 */
[----:B0-----:R-:W-:-:S06]  /*6e920*/  IMAD.IADD R5, R237, 0x1, R19 ;  /* 0x00000001ed057824 */ /* 0x001fcc00078e0213 */
[----:B------:R-:W0:Y:S02]  /*6e930*/  LDC R19, c[0x0][0x248] ;  /* 0x00009200ff137b82 */ /* 0x000e240000000800 */
[----:B0-----:R-:W-:-:S06]  /*6e940*/  IMAD.IADD R241, R5, 0x1, R19 ;  /* 0x0000000105f17824 */ /* 0x001fcc00078e0213 */
[----:B------:R-:W0:Y:S01]  /*6e950*/  LDC R19, c[0x0][0x248] ;  /* 0x00009200ff137b82 */ /* 0x000e220000000800 */
[----:B------:R-:W-:Y:S02]  /*6e960*/  PRMT R21, R20, 0x7610, R21 ;  /* 0x0000761014157816 */ /* 0x000fe40000000015 */
[----:B------:R-:W-:-:S05]  /*6e970*/  LEA R220, P5, R221, R2, 0x1 ;  /* 0x00000002dddc7211 */ /* 0x000fca00078a08ff */
[----:B------:R-:W1:Y:S01]  /*6e980*/  LDC R20, c[0x0][0x248] ;  /* 0x00009200ff147b82 */ /* 0x000e620000000800 */
[----:B------:R-:W-:Y:S01]  /*6e990*/  LEA.HI.X.SX32 R221, R221, R4, 0x1, P5 ;  /* 0x00000004dddd7211 */ /* 0x000fe200028f0eff */
[----:B0-----:R-:W-:-:S06]  /*6e9a0*/  IMAD.IADD R243, R241, 0x1, R19 ;  /* 0x00000001f1f37824 */ /* 0x001fcc00078e0213 */
[----:B------:R-:W0:Y:S01]  /*6e9b0*/  LDC R19, c[0x0][0x248] ;  /* 0x00009200ff137b82 */ /* 0x000e220000000800 */
[----:B------:R-:W-:-:S04]  /*6e9c0*/  LEA R226, P5, R227, R2, 0x1 ;  /* 0x00000002e3e27211 */ /* 0x000fc800078a08ff */
[----:B------:R-:W-:Y:S02]  /*6e9d0*/  LEA.HI.X.SX32 R227, R227, R4, 0x1, P5 ;  /* 0x00000004e3e37211 */ /* 0x000fe400028f0eff */
[----:B------:R-:W-:-:S04]  /*6e9e0*/  LEA R232, P5, R0, R2, 0x1 ;  /* 0x0000000200e87211 */ /* 0x000fc800078a08ff */
[-C--:B------:R-:W-:Y:S01]  /*6e9f0*/  LEA.HI.X.SX32 R233, R0, R4.reuse, 0x1, P5 ;  /* 0x0000000400e97211 */ /* 0x080fe200028f0eff */
[----:B0-----:R-:W-:Y:S01]  /*6ea00*/  IMAD.IADD R0, R243, 0x1, R19 ;  /* 0x00000001f3007824 */ /* 0x001fe200078e0213 */
[-C--:B------:R-:W-:Y:S02]  /*6ea10*/  LEA.HI.X.SX32 R161, R170, R4.reuse, 0x1, P3 ;  /* 0x00000004aaa17211 */ /* 0x080fe400018f0eff */
[----:B------:R-:W-:Y:S01]  /*6ea20*/  LEA.HI.X.SX32 R177, R177, R4, 0x1, P4 ;  /* 0x00000004b1b17211 */ /* 0x000fe200020f0eff */
[----:B-1----:R-:W-:Y:S01]  /*6ea30*/  IMAD.IADD R247, R0, 0x1, R20 ;  /* 0x0000000100f77824 */ /* 0x002fe200078e0214 */
[-C--:B------:R-:W-:Y:S01]  /*6ea40*/  LEA R238, P5, R5, R2.reuse, 0x1 ;  /* 0x0000000205ee7211 */ /* 0x080fe200078a08ff */
[----:B------:R-:W0:Y:S01]  /*6ea50*/  LDC R20, c[0x0][0x248] ;  /* 0x00009200ff147b82 */ /* 0x000e220000000800 */
[-C--:B------:R-:W-:Y:S01]  /*6ea60*/  LEA R170, P3, R171, R2.reuse, 0x1 ;  /* 0x00000002abaa7211 */ /* 0x080fe200078608ff */
[----:B------:R-:W-:Y:S01]  /*6ea70*/  IMAD.MOV.U32 R32, RZ, RZ, R42 ;  /* 0x000000ffff207224 */ /* 0x000fe200078e002a */
[----:B------:R-:W-:Y:S01]  /*6ea80*/  LEA R186, P4, R187, R2, 0x1 ;  /* 0x00000002bbba7211 */ /* 0x000fe200078808ff */
[----:B------:R-:W-:Y:S01]  /*6ea90*/  IMAD.MOV.U32 R17, RZ, RZ, R33 ;  /* 0x000000ffff117224 */ /* 0x000fe200078e0021 */
[----:B------:R-:W-:Y:S01]  /*6eaa0*/  LEA.HI.X.SX32 R171, R171, R4, 0x1, P3 ;  /* 0x00000004abab7211 */ /* 0x000fe200018f0eff */
[----:B------:R-:W2:Y:S01]  /*6eab0*/  LDL.LU.64 R18, [R1+0xb00] ;  /* 0x000b000001127983 */ /* 0x000ea20000300a00 */
[----:B------:R-:W-:Y:S01]  /*6eac0*/  LEA R184, P3, R185, R2, 0x1 ;  /* 0x00000002b9b87211 */ /* 0x000fe200078608ff */
[----:B------:R-:W1:Y:S01]  /*6ead0*/  LDC R42, c[0x0][0x22c] ;  /* 0x00008b00ff2a7b82 */ /* 0x000e620000000800 */
[----:B------:R-:W-:-:S02]  /*6eae0*/  LEA.HI.X.SX32 R239, R5, R4, 0x1, P5 ;  /* 0x0000000405ef7211 */ /* 0x000fc400028f0eff */
[-C--:B------:R-:W-:Y:S02]  /*6eaf0*/  LEA.HI.X.SX32 R185, R185, R4.reuse, 0x1, P3 ;  /* 0x00000004b9b97211 */ /* 0x080fe400018f0eff */
[----:B------:R-:W-:Y:S02]  /*6eb00*/  LEA.HI.X.SX32 R187, R187, R4, 0x1, P4 ;  /* 0x00000004bbbb7211 */ /* 0x000fe400020f0eff */
[-C--:B------:R-:W-:Y:S02]  /*6eb10*/  LEA R194, P3, R195, R2.reuse, 0x1 ;  /* 0x00000002c3c27211 */ /* 0x080fe400078608ff */
[----:B------:R-:W-:Y:S02]  /*6eb20*/  LEA R200, P4, R201, R2, 0x1 ;  /* 0x00000002c9c87211 */ /* 0x000fe400078808ff */
[-C--:B------:R-:W-:Y:S01]  /*6eb30*/  LEA.HI.X.SX32 R195, R195, R4.reuse, 0x1, P3 ;  /* 0x00000004c3c37211 */ /* 0x080fe200018f0eff */
[----:B0-----:R-:W-:Y:S02]  /*6eb40*/  IMAD.IADD R5, R247, 0x1, R20 ;  /* 0x00000001f7057824 */ /* 0x001fe400078e0214 */
[----:B------:R-:W0:Y:S01]  /*6eb50*/  LDC R20, c[0x0][0x248] ;  /* 0x00009200ff147b82 */ /* 0x000e220000000800 */
[----:B------:R-:W-:-:S02]  /*6eb60*/  LEA.HI.X.SX32 R201, R201, R4, 0x1, P4 ;  /* 0x00000004c9c97211 */ /* 0x000fc400020f0eff */
[-C--:B------:R-:W-:Y:S02]  /*6eb70*/  LEA R204, P3, R205, R2.reuse, 0x1 ;  /* 0x00000002cdcc7211 */ /* 0x080fe400078608ff */
[----:B------:R-:W-:Y:S02]  /*6eb80*/  LEA R206, P4, R207, R2, 0x1 ;  /* 0x00000002cfce7211 */ /* 0x000fe400078808ff */
[-C--:B------:R-:W-:Y:S02]  /*6eb90*/  LEA.HI.X.SX32 R205, R205, R4.reuse, 0x1, P3 ;  /* 0x00000004cdcd7211 */ /* 0x080fe400018f0eff */
[----:B------:R-:W-:Y:S02]  /*6eba0*/  LEA.HI.X.SX32 R207, R207, R4, 0x1, P4 ;  /* 0x00000004cfcf7211 */ /* 0x000fe400020f0eff */
[-C--:B------:R-:W-:Y:S02]  /*6ebb0*/  LEA R210, P3, R211, R2.reuse, 0x1 ;  /* 0x00000002d3d27211 */ /* 0x080fe400078608ff */
[----:B------:R-:W-:-:S02]  /*6ebc0*/  LEA R212, P4, R213, R2, 0x1 ;  /* 0x00000002d5d47211 */ /* 0x000fc400078808ff */
[-C--:B------:R-:W-:Y:S02]  /*6ebd0*/  LEA.HI.X.SX32 R211, R211, R4.reuse, 0x1, P3 ;  /* 0x00000004d3d37211 */ /* 0x080fe400018f0eff */
[----:B------:R-:W-:Y:S02]  /*6ebe0*/  LEA.HI.X.SX32 R213, R213, R4, 0x1, P4 ;  /* 0x00000004d5d57211 */ /* 0x000fe400020f0eff */
[-C--:B------:R-:W-:Y:S02]  /*6ebf0*/  LEA R216, P3, R217, R2.reuse, 0x1 ;  /* 0x00000002d9d87211 */ /* 0x080fe400078608ff */
[-C--:B------:R-:W-:Y:S02]  /*6ec00*/  LEA R218, P4, R219, R2.reuse, 0x1 ;  /* 0x00000002dbda7211 */ /* 0x080fe400078808ff */
[----:B------:R-:W-:Y:S02]  /*6ec10*/  LEA R244, P5, R0, R2, 0x1 ;  /* 0x0000000200f47211 */ /* 0x000fe400078a08ff */
[----:B------:R-:W-:-:S02]  /*6ec20*/  LEA.HI.X.SX32 R217, R217, R4, 0x1, P3 ;  /* 0x00000004d9d97211 */ /* 0x000fc400018f0eff */
[----:B------:R-:W-:Y:S02]  /*6ec30*/  LEA.HI.X.SX32 R219, R219, R4, 0x1, P4 ;  /* 0x00000004dbdb7211 */ /* 0x000fe400020f0eff */
[-C--:B------:R-:W-:Y:S02]  /*6ec40*/  LEA R222, P3, R223, R2.reuse, 0x1 ;  /* 0x00000002dfde7211 */ /* 0x080fe400078608ff */
[----:B------:R-:W-:Y:S02]  /*6ec50*/  LEA R224, P4, R225, R2, 0x1 ;  /* 0x00000002e1e07211 */ /* 0x000fe400078808ff */
[-C--:B------:R-:W-:Y:S01]  /*6ec60*/  LEA.HI.X.SX32 R245, R0, R4.reuse, 0x1, P5 ;  /* 0x0000000400f57211 */ /* 0x080fe200028f0eff */
[----:B------:R-:W-:Y:S01]  /*6ec70*/  VIADD R0, R3, 0x81 ;  /* 0x0000008103007836 */ /* 0x000fe20000000000 */
[-C--:B------:R-:W-:Y:S01]  /*6ec80*/  LEA.HI.X.SX32 R223, R223, R4.reuse, 0x1, P3 ;  /* 0x00000004dfdf7211 */ /* 0x080fe200018f0eff */
[----:B0-----:R-:W-:Y:S01]  /*6ec90*/  IMAD.IADD R251, R5, 0x1, R20 ;  /* 0x0000000105fb7824 */ /* 0x001fe200078e0214 */
[----:B------:R-:W-:Y:S01]  /*6eca0*/  LEA.HI.X.SX32 R225, R225, R4, 0x1, P4 ;  /* 0x00000004e1e17211 */ /* 0x000fe200020f0eff */
[----:B------:R-:W-:Y:S01]  /*6ecb0*/  IMAD.MOV.U32 R33, RZ, RZ, R43 ;  /* 0x000000ffff217224 */ /* 0x000fe200078e002b */
[----:B------:R0:W-:Y:S01]  /*6ecc0*/  @P2 STG.E.U16 desc[UR4][R48.64], R21 ;  /* 0x0000001530002986 */ /* 0x0001e2000c101504 */
[-C--:B------:R-:W-:Y:S01]  /*6ecd0*/  LEA R228, P3, R229, R2.reuse, 0x1 ;  /* 0x00000002e5e47211 */ /* 0x080fe200078608ff */
[----:B------:R-:W-:Y:S01]  /*6ece0*/  IMAD.MOV.U32 R20, RZ, RZ, R34 ;  /* 0x000000ffff147224 */ /* 0x000fe200078e0022 */
[----:B------:R-:W-:Y:S01]  /*6ecf0*/  LEA R230, P4, R231, R2, 0x1 ;  /* 0x00000002e7e67211 */ /* 0x000fe200078808ff */
[----:B------:R-:W2:Y:S01]  /*6ed00*/  LDL.LU R43, [R1+0x2b4] ;  /* 0x0002b400012b7983 */ /* 0x000ea20000300800 */
[----:B-1----:R-:W-:Y:S01]  /*6ed10*/  ISETP.LT.AND P2, PT, R0, R42, !P0 ;  /* 0x0000002a0000720c */ /* 0x002fe20004741270 */
[----:B------:R-:W1:Y:S01]  /*6ed20*/  LDC R34, c[0x0][0x22c] ;  /* 0x00008b00ff227b82 */ /* 0x000e620000000800 */
[----:B------:R-:W-:Y:S01]  /*6ed30*/  LEA.HI.X.SX32 R229, R229, R4, 0x1, P3 ;  /* 0x00000004e5e57211 */ /* 0x000fe200018f0eff */
[----:B------:R-:W2:Y:S01]  /*6ed40*/  LDL.LU R22, [R1+0x2b8] ;  /* 0x0002b80001167983 */ /* 0x000ea20000300800 */
[----:B0-----:R-:W-:-:S05]  /*6ed50*/  IMAD.MOV.U32 R21, RZ, RZ, R35 ;  /* 0x000000ffff157224 */ /* 0x001fca00078e0023 */
[----:B------:R-:W0:Y:S01]  /*6ed60*/  LDC R35, c[0x0][0x22c] ;  /* 0x00008b00ff237b82 */ /* 0x000e220000000800 */
[----:B------:R-:W-:Y:S02]  /*6ed70*/  LEA.HI.X.SX32 R231, R231, R4, 0x1, P4 ;  /* 0x00000004e7e77211 */ /* 0x000fe400020f0eff */
[-C--:B------:R-:W-:Y:S02]  /*6ed80*/  LEA R234, P3, R235, R2.reuse, 0x1 ;  /* 0x00000002ebea7211 */ /* 0x080fe400078608ff */
[----:B------:R-:W-:-:S03]  /*6ed90*/  LEA R236, P4, R237, R2, 0x1 ;  /* 0x00000002edec7211 */ /* 0x000fc600078808ff */
[----:B------:R-:W4:Y:S01]  /*6eda0*/  LDC R42, c[0x0][0x22c] ;  /* 0x00008b00ff2a7b82 */ /* 0x000f220000000800 */
[-C--:B------:R-:W-:Y:S02]  /*6edb0*/  LEA.HI.X.SX32 R235, R235, R4.reuse, 0x1, P3 ;  /* 0x00000004ebeb7211 */ /* 0x080fe400018f0eff */
[----:B------:R-:W-:Y:S02]  /*6edc0*/  LEA.HI.X.SX32 R237, R237, R4, 0x1, P4 ;  /* 0x00000004eded7211 */ /* 0x000fe400020f0eff */
[-C--:B------:R-:W-:Y:S02]  /*6edd0*/  LEA R240, P3, R241, R2.reuse, 0x1 ;  /* 0x00000002f1f07211 */ /* 0x080fe400078608ff */
[----:B------:R-:W-:Y:S02]  /*6ede0*/  LEA R242, P4, R243, R2, 0x1 ;  /* 0x00000002f3f27211 */ /* 0x000fe400078808ff */
[-C--:B------:R-:W-:Y:S02]  /*6edf0*/  LEA.HI.X.SX32 R241, R241, R4.reuse, 0x1, P3 ;  /* 0x00000004f1f17211 */ /* 0x080fe400018f0eff */
[----:B------:R-:W-:-:S02]  /*6ee00*/  LEA.HI.X.SX32 R243, R243, R4, 0x1, P4 ;  /* 0x00000004f3f37211 */ /* 0x000fc400020f0eff */
[-C--:B------:R-:W-:Y:S02]  /*6ee10*/  LEA R246, P3, R247, R2.reuse, 0x1 ;  /* 0x00000002f7f67211 */ /* 0x080fe400078608ff */
[-C--:B------:R-:W-:Y:S02]  /*6ee20*/  LEA R248, P4, R5, R2.reuse, 0x1 ;  /* 0x0000000205f87211 */ /* 0x080fe400078808ff */
[----:B------:R-:W-:Y:S01]  /*6ee30*/  LEA R250, P5, R251, R2, 0x1 ;  /* 0x00000002fbfa7211 */ /* 0x000fe200078a08ff */
[----:B------:R-:W-:Y:S01]  /*6ee40*/  VIADD R2, R3, 0x83 ;  /* 0x0000008303027836 */ /* 0x000fe20000000000 */
[-C--:B------:R-:W-:Y:S02]  /*6ee50*/  LEA.HI.X.SX32 R247, R247, R4.reuse, 0x1, P3 ;  /* 0x00000004f7f77211 */ /* 0x080fe400018f0eff */
[-C--:B------:R-:W-:Y:S02]  /*6ee60*/  LEA.HI.X.SX32 R249, R5, R4.reuse, 0x1, P4 ;  /* 0x0000000405f97211 */ /* 0x080fe400020f0eff */
[----:B------:R-:W-:Y:S01]  /*6ee70*/  LEA.HI.X.SX32 R251, R251, R4, 0x1, P5 ;  /* 0x00000004fbfb7211 */ /* 0x000fe200028f0eff */
[----:B------:R-:W-:-:S02]  /*6ee80*/  VIADD R4, R3, 0x82 ;  /* 0x0000008203047836 */ /* 0x000fc40000000000 */
[----:B------:R-:W-:Y:S01]  /*6ee90*/  VIADD R0, R3, 0x84 ;  /* 0x0000008403007836 */ /* 0x000fe20000000000 */
[----:B---3--:R3:W-:Y:S01]  /*6eea0*/  @P1 STG.E.U16 desc[UR4][R10.64], R23 ;  /* 0x000000170a001986 */ /* 0x0087e2000c101504 */
[----:B0-----:R-:W-:Y:S01]  /*6eeb0*/  ISETP.LT.AND P3, PT, R2, R35, !P0 ;  /* 0x000000230200720c */ /* 0x001fe20004761270 */
[----:B------:R-:W0:Y:S01]  /*6eec0*/  LDC R5, c[0x0][0x22c] ;  /* 0x00008b00ff057b82 */ /* 0x000e220000000800 */
[----:B-1----:R-:W-:Y:S02]  /*6eed0*/  ISETP.LT.AND P1, PT, R4, R34, !P0 ;  /* 0x000000220400720c */ /* 0x002fe40004721270 */
[----:B----4-:R-:W-:Y:S01]  /*6eee0*/  ISETP.LT.AND P4, PT, R0, R42, !P0 ;  /* 0x0000002a0000720c */ /* 0x010fe20004781270 */
[----:B------:R-:W4:Y:S01]  /*6eef0*/  LDL.LU.64 R34, [R1+0xae0] ;  /* 0x000ae00001227983 */ /* 0x000f220000300a00 */
[----:B------:R-:W-:-:S03]  /*6ef00*/  PRMT R2, R23, 0x7632, R2 ;  /* 0x0000763217027816 */ /* 0x000fc60000000002 */
[----:B------:R-:W4:Y:S01]  /*6ef10*/  LDL.LU R42, [R1+0x2bc] ;  /* 0x0002bc00012a7983 */ /* 0x000f220000300800 */
[----:B---3--:R-:W1:Y:S03]  /*6ef20*/  LDC R10, c[0x0][0x22c] ;  /* 0x00008b00ff0a7b82 */ /* 0x008e660000000800 */
[----:B------:R3:W-:Y:S04]  /*6ef30*/  @P2 STG.E.U16 desc[UR4][R32.64], R2 ;  /* 0x0000000220002986 */ /* 0x0007e8000c101504 */
[----:B---3--:R-:W3:Y:S01]  /*6ef40*/  LDL.LU.64 R32, [R1+0xad8] ;  /* 0x000ad80001207983 */ /* 0x008ee20000300a00 */
[----:B------:R-:W-:-:S05]  /*6ef50*/  VIADD R0, R3, 0x85 ;  /* 0x0000008503007836 */ /* 0x000fca0000000000 */
[----:B------:R-:W-:Y:S01]  /*6ef60*/  ISETP.LT.AND P2, PT, R0, R8, !P0 ;  /* 0x000000080000720c */ /* 0x000fe20004741270 */
[----:B------:R-:W-:Y:S01]  /*6ef70*/  VIADD R0, R3, 0x86 ;  /* 0x0000008603007836 */ /* 0x000fe20000000000 */
[----:B------:R-:W3:Y:S01]  /*6ef80*/  LDC R8, c[0x0][0x22c] ;  /* 0x00008b00ff087b82 */ /* 0x000ee20000000800 */
[----:B--2---:R2:W-:Y:S01]  /*6ef90*/  @P1 STG.E.U16 desc[UR4][R18.64], R43 ;  /* 0x0000002b12001986 */ /* 0x0045e2000c101504 */
[----:B------:R-:W-:-:S05]  /*6efa0*/  PRMT R2, R43, 0x7632, R2 ;  /* 0x000076322b027816 */ /* 0x000fca0000000002 */
[----:B------:R0:W-:Y:S04]  /*6efb0*/  @P3 STG.E.U16 desc[UR4][R40.64], R2 ;  /* 0x0000000228003986 */ /* 0x0001e8000c101504 */
[----:B--2---:R-:W2:Y:S04]  /*6efc0*/  LDL.LU.64 R18, [R1+0xad0] ;  /* 0x000ad00001127983 */ /* 0x004ea80000300a00 */
[----:B------:R-:W2:Y:S04]  /*6efd0*/  LDL.LU R43, [R1+0x280] ;  /* 0x00028000012b7983 */ /* 0x000ea80000300800 */
[----:B0-----:R-:W2:Y:S04]  /*6efe0*/  LDL.LU.64 R40, [R1+0xac8] ;  /* 0x000ac80001287983 */ /* 0x001ea80000300a00 */
[----:B------:R0:W-:Y:S01]  /*6eff0*/  @P4 STG.E.U16 desc[UR4][R16.64], R22 ;  /* 0x0000001610004986 */ /* 0x0001e2000c101504 */
[----:B------:R-:W-:Y:S01]  /*6f000*/  ISETP.LT.AND P1, PT, R0, R252, !P0 ;  /* 0x000000fc0000720c */ /* 0x000fe20004721270 */
[C---:B------:R-:W-:Y:S01]  /*6f010*/  VIADD R0, R3.reuse, 0x87 ;  /* 0x0000008703007836 */ /* 0x040fe20000000000 */
[----:B------:R-:W-:Y:S01]  /*6f020*/  PRMT R4, R22, 0x7632, R4 ;  /* 0x0000763216047816 */ /* 0x000fe20000000004 */
[----:B------:R-:W-:Y:S01]  /*6f030*/  VIADD R2, R3, 0x88 ;  /* 0x0000008803027836 */ /* 0x000fe20000000000 */
[----:B------:R-:W3:Y:S01]  /*6f040*/  LDC R252, c[0x0][0x22c] ;  /* 0x00008b00fffc7b82 */ /* 0x000ee20000000800 */
[----:B0-----:R-:W2:Y:S04]  /*6f050*/  LDL.LU.64 R16, [R1+0xac0] ;  /* 0x000ac00001107983 */ /* 0x001ea80000300a00 */
[----:B------:R-:W2:Y:S04]  /*6f060*/  LDL.LU R23, [R1+0x284] ;  /* 0x0002840001177983 */ /* 0x000ea80000300800 */
[----:B------:R0:W-:Y:S01]  /*6f070*/  @P2 STG.E.U16 desc[UR4][R20.64], R4 ;  /* 0x0000000414002986 */ /* 0x0001e2000c101504 */
[----:B-1----:R-:W-:-:S02]  /*6f080*/  ISETP.LT.AND P2, PT, R0, R10, !P0 ;  /* 0x0000000a0000720c */ /* 0x002fc40004741270 */
[----:B------:R-:W-:Y:S01]  /*6f090*/  ISETP.LT.AND P3, PT, R2, R5, !P0 ;  /* 0x000000050200720c */ /* 0x000fe20004761270 */
[----:B0-----:R-:W2:Y:S01]  /*6f0a0*/  LDL.LU.64 R20, [R1+0xab8] ;  /* 0x000ab80001147983 */ /* 0x001ea20000300a00 */
[----:B----4-:R-:W-:Y:S01]  /*6f0b0*/  PRMT R2, R42, 0x7632, R2 ;  /* 0x000076322a027816 */ /* 0x010fe20000000002 */
[----:B------:R-:W0:Y:S02]  /*6f0c0*/  LDC R4, c[0x0][0x22c] ;  /* 0x00008b00ff047b82 */ /* 0x000e240000000800 */
[----:B------:R1:W-:Y:S01]  /*6f0d0*/  @P1 STG.E.U16 desc[UR4][R34.64], R42 ;  /* 0x0000002a22001986 */ /* 0x0003e2000c101504 */
[----:B------:R-:W-:-:S05]  /*6f0e0*/  VIADD R0, R3, 0x89 ;  /* 0x0000008903007836 */ /* 0x000fca0000000000 */
[----:B------:R-:W4:Y:S01]  /*6f0f0*/  LDC R5, c[0x0][0x22c] ;  /* 0x00008b00ff057b82 */ /* 0x000f220000000800 */
[----:B-1----:R-:W4:Y:S07]  /*6f100*/  LDL.LU R42, [R1+0x288] ;  /* 0x00028800012a7983 */ /* 0x002f2e0000300800 */
[----:B------:R-:W1:Y:S01]  /*6f110*/  LDC R10, c[0x0][0x22c] ;  /* 0x00008b00ff0a7b82 */ /* 0x000e620000000800 */
[----:B------:R-:W4:Y:S04]  /*6f120*/  LDL.LU.64 R34, [R1+0xab0] ;  /* 0x000ab00001227983 */ /* 0x000f280000300a00 */
[----:B---3--:R3:W-:Y:S04]  /*6f130*/  @P2 STG.E.U16 desc[UR4][R32.64], R2 ;  /* 0x0000000220002986 */ /* 0x0087e8000c101504 */
[----:B---3--:R-:W3:Y:S01]  /*6f140*/  LDL.LU.64 R32, [R1+0xaa8] ;  /* 0x000aa80001207983 */ /* 0x008ee20000300a00 */
[----:B------:R-:W-:Y:S01]  /*6f150*/  ISETP.LT.AND P4, PT, R0, R9, !P0 ;  /* 0x000000090000720c */ /* 0x000fe20004781270 */
[C---:B------:R-:W-:Y:S01]  /*6f160*/  VIADD R0, R3.reuse, 0x8a ;  /* 0x0000008a03007836 */ /* 0x040fe20000000000 */
[----:B------:R-:W1:Y:S01]  /*6f170*/  LDC R9, c[0x0][0x22c] ;  /* 0x00008b00ff097b82 */ /* 0x000e620000000800 */
[----:B------:R-:W3:Y:S03]  /*6f180*/  LDL.LU.64 R48, [R1+0xaa0] ;  /* 0x000aa00001307983 */ /* 0x000ee60000300a00 */
[----:B------:R-:W-:Y:S01]  /*6f190*/  ISETP.LT.AND P1, PT, R0, R8, !P0 ;  /* 0x000000080000720c */ /* 0x000fe20004721270 */
[----:B------:R-:W-:-:S03]  /*6f1a0*/  VIADD R0, R3, 0x8b ;  /* 0x0000008b03007836 */ /* 0x000fc60000000000 */
[----:B------:R-:W3:Y:S02]  /*6f1b0*/  LDC R8, c[0x0][0x22c] ;  /* 0x00008b00ff087b82 */ /* 0x000ee40000000800 */
[----:B------:R-:W-:Y:S01]  /*6f1c0*/  ISETP.LT.AND P2, PT, R0, R252, !P0 ;  /* 0x000000fc0000720c */ /* 0x000fe20004741270 */
[----:B------:R-:W-:-:S05]  /*6f1d0*/  VIADD R0, R3, 0x8d ;  /* 0x0000008d03007836 */ /* 0x000fca0000000000 */
[----:B------:R-:W3:Y:S01]  /*6f1e0*/  LDC R252, c[0x0][0x22c] ;  /* 0x00008b00fffc7b82 */ /* 0x000ee20000000800 */
[----:B--2---:R-:W-:Y:S01]  /*6f1f0*/  PRMT R2, R43, 0x7632, R2 ;  /* 0x000076322b027816 */ /* 0x004fe20000000002 */
[----:B------:R2:W-:Y:S04]  /*6f200*/  @P3 STG.E.U16 desc[UR4][R18.64], R43 ;  /* 0x0000002b12003986 */ /* 0x0005e8000c101504 */
[----:B------:R0:W-:Y:S04]  /*6f210*/  @P4 STG.E.U16 desc[UR4][R40.64], R2 ;  /* 0x0000000228004986 */ /* 0x0001e8000c101504 */
[----:B--2---:R-:W2:Y:S04]  /*6f220*/  LDL.LU R43, [R1+0x28c] ;  /* 0x00028c00012b7983 */ /* 0x004ea80000300800 */
[----:B0-----:R-:W2:Y:S01]  /*6f230*/  LDL.LU.64 R40, [R1+0xa98] ;  /* 0x000a980001287983 */ /* 0x001ea20000300a00 */
[----:B------:R-:W-:Y:S01]  /*6f240*/  VIADD R2, R3, 0x8c ;  /* 0x0000008c03027836 */ /* 0x000fe20000000000 */
[----:B------:R-:W-:-:S02]  /*6f250*/  ISETP.LT.AND P3, PT, R0, R4, !P0 ;  /* 0x000000040000720c */ /* 0x000fc40004761270 */
[----:B------:R0:W-:Y:S02]  /*6f260*/  @P1 STG.E.U16 desc[UR4][R16.64], R23 ;  /* 0x0000001710001986 */ /* 0x0001e4000c101504 */
[----:B----4-:R-:W-:Y:S02]  /*6f270*/  ISETP.LT.AND P1, PT, R2, R5, !P0 ;  /* 0x000000050200720c */ /* 0x010fe40004721270 */
[----:B------:R-:W-:Y:S01]  /*6f280*/  PRMT R4, R23, 0x7632, R4 ;  /* 0x0000763217047816 */ /* 0x000fe20000000004 */
[----:B0-----:R-:W4:Y:S01]  /*6f290*/  LDL.LU.64 R16, [R1+0xa90] ;  /* 0x000a900001107983 */ /* 0x001f220000300a00 */
[C---:B------:R-:W-:Y:S01]  /*6f2a0*/  VIADD R2, R3.reuse, 0x8e ;  /* 0x0000008e03027836 */ /* 0x040fe20000000000 */
[----:B------:R-:W0:Y:S02]  /*6f2b0*/  LDC R5, c[0x0][0x22c] ;  /* 0x00008b00ff057b82 */ /* 0x000e240000000800 */
[----:B------:R-:W4:Y:S04]  /*6f2c0*/  LDL.LU R22, [R1+0x250] ;  /* 0x0002500001167983 */ /* 0x000f280000300800 */
[----:B------:R1:W-:Y:S02]  /*6f2d0*/  @P2 STG.E.U16 desc[UR4][R20.64], R4 ;  /* 0x0000000414002986 */ /* 0x0003e4000c101504 */
[----:B-1----:R-:W-:Y:S01]  /*6f2e0*/  ISETP.LT.AND P2, PT, R2, R9, !P0 ;  /* 0x000000090200720c */ /* 0x002fe20004741270 */
[----:B------:R-:W-:Y:S01]  /*6f2f0*/  VIADD R0, R3, 0x8f ;  /* 0x0000008f03007836 */ /* 0x000fe20000000000 */
[----:B------:R-:W1:Y:S01]  /*6f300*/  LDC R9, c[0x0][0x22c] ;  /* 0x00008b00ff097b82 */ /* 0x000e620000000800 */
[----:B------:R-:W4:Y:S01]  /*6f310*/  LDL.LU.64 R20, [R1+0xa88] ;  /* 0x000a880001147983 */ /* 0x000f220000300a00 */
[----:B------:R-:W-:-:S03]  /*6f320*/  PRMT R2, R42, 0x7632, R2 ;  /* 0x000076322a027816 */ /* 0x000fc60000000002 */
[----:B------:R0:W-:Y:S04]  /*6f330*/  @P1 STG.E.U16 desc[UR4][R34.64], R42 ;  /* 0x0000002a22001986 */ /* 0x0001e8000c101504 */
[----:B------:R-:W4:Y:S04]  /*6f340*/  LDL.LU.64 R18, [R1+0xa80] ;  /* 0x000a800001127983 */ /* 0x000f280000300a00 */
[----:B0-----:R-:W4:Y:S04]  /*6f350*/  LDL.LU R42, [R1+0x254] ;  /* 0x00025400012a7983 */ /* 0x001f280000300800 */
[----:B---3--:R0:W-:Y:S04]  /*6f360*/  @P3 STG.E.U16 desc[UR4][R32.64], R2 ;  /* 0x0000000220003986 */ /* 0x0081e8000c101504 */
[----:B0-----:R-:W3:Y:S01]  /*6f370*/  LDL.LU.64 R32, [R1+0xa78] ;  /* 0x000a780001207983 */ /* 0x001ee20000300a00 */
[----:B------:R-:W-:Y:S01]  /*6f380*/  ISETP.LT.AND P4, PT, R0, R8, !P0 ;  /* 0x000000080000720c */ /* 0x000fe20004781270 */
[C---:B------:R-:W-:Y:S01]  /*6f390*/  VIADD R0, R3.reuse, 0x90 ;  /* 0x0000009003007836 */ /* 0x040fe20000000000 */
[----:B------:R-:W0:Y:S01]  /*6f3a0*/  LDC R8, c[0x0][0x22c] ;  /* 0x00008b00ff087b82 */ /* 0x000e220000000800 */
[----:B------:R-:W3:Y:S03]  /*6f3b0*/  LDL.LU.64 R34, [R1+0xa70] ;  /* 0x000a700001227983 */ /* 0x000ee60000300a00 */
[----:B------:R-:W-:Y:S01]  /*6f3c0*/  ISETP.LT.AND P1, PT, R0, R252, !P0 ;  /* 0x000000fc0000720c */ /* 0x000fe20004721270 */
[----:B------:R-:W3:Y:S01]  /*6f3d0*/  LDL.LU R23, [R1+0x258] ;  /* 0x0002580001177983 */ /* 0x000ee20000300800 */
[----:B------:R-:W-:-:S02]  /*6f3e0*/  VIADD R0, R3, 0x91 ;  /* 0x0000009103007836 */ /* 0x000fc40000000000 */
[----:B------:R-:W-:Y:S01]  /*6f3f0*/  VIADD R4, R3, 0x92 ;  /* 0x0000009203047836 */ /* 0x000fe20000000000 */
[----:B------:R-:W0:Y:S01]  /*6f400*/  LDC R252, c[0x0][0x22c] ;  /* 0x00008b00fffc7b82 */ /* 0x000e220000000800 */
[----:B--2---:R-:W-:Y:S01]  /*6f410*/  PRMT R2, R43, 0x7632, R2 ;  /* 0x000076322b027816 */ /* 0x004fe20000000002 */
[----:B------:R-:W-:Y:S01]  /*6f420*/  @P2 STG.E.U16 desc[UR4][R48.64], R43 ;  /* 0x0000002b30002986 */ /* 0x000fe2000c101504 */
[----:B------:R-:W-:-:S05]  /*6f430*/  ISETP.LT.AND P2, PT, R0, R5, !P0 ;  /* 0x000000050000720c */ /* 0x000fca0004741270 */
[----:B------:R-:W2:Y:S01]  /*6f440*/  LDC R5, c[0x0][0x22c] ;  /* 0x00008b00ff057b82 */ /* 0x000ea20000000800 */
[----:B------:R1:W-:Y:S04]  /*6f450*/  @P4 STG.E.U16 desc[UR4][R40.64], R2 ;  /* 0x0000000228004986 */ /* 0x0003e8000c101504 */
[----:B-1----:R-:W2:Y:S01]  /*6f460*/  LDL.LU.64 R40, [R1+0xa68] ;  /* 0x000a680001287983 */ /* 0x002ea20000300a00 */
[----:B------:R-:W-:-:S05]  /*6f470*/  VIADD R2, R3, 0x93 ;  /* 0x0000009303027836 */ /* 0x000fca0000000000 */
[----:B------:R-:W-:Y:S01]  /*6f480*/  ISETP.LT.AND P3, PT, R2, R9, !P0 ;  /* 0x000000090200720c */ /* 0x000fe20004761270 */
[----:B------:R-:W-:Y:S01]  /*6f490*/  VIADD R0, R3, 0x94 ;  /* 0x0000009403007836 */ /* 0x000fe20000000000 */
[----:B------:R-:W1:Y:S01]  /*6f4a0*/  LDC R9, c[0x0][0x22c] ;  /* 0x00008b00ff097b82 */ /* 0x000e620000000800 */
[----:B----4-:R4:W-:Y:S01]  /*6f4b0*/  @P1 STG.E.U16 desc[UR4][R16.64], R22 ;  /* 0x0000001610001986 */ /* 0x0109e2000c101504 */
[----:B------:R-:W-:Y:S02]  /*6f4c0*/  ISETP.LT.AND P1, PT, R4, R10, !P0 ;  /* 0x0000000a0400720c */ /* 0x000fe40004721270 */
[----:B------:R-:W-:-:S04]  /*6f4d0*/  PRMT R2, R22, 0x7632, R2 ;  /* 0x0000763216027816 */ /* 0x000fc80000000002 */
[----:B------:R-:W1:Y:S01]  /*6f4e0*/  LDC R10, c[0x0][0x22c] ;  /* 0x00008b00ff0a7b82 */ /* 0x000e620000000800 */
[----:B----4-:R-:W4:Y:S04]  /*6f4f0*/  LDL.LU.64 R16, [R1+0xa60] ;  /* 0x000a600001107983 */ /* 0x010f280000300a00 */
[----:B------:R-:W4:Y:S04]  /*6f500*/  LDL.LU R43, [R1+0x25c] ;  /* 0x00025c00012b7983 */ /* 0x000f280000300800 */
[----:B------:R0:W-:Y:S04]  /*6f510*/  @P2 STG.E.U16 desc[UR4][R20.64], R2 ;  /* 0x0000000214002986 */ /* 0x0001e8000c101504 */
[----:B0-----:R-:W4:Y:S01]  /*6f520*/  LDL.LU.64 R20, [R1+0xa58] ;  /* 0x000a580001147983 */ /* 0x001f220000300a00 */
[----:B------:R-:W-:-:S03]  /*6f530*/  PRMT R2, R42, 0x7632, R2 ;  /* 0x000076322a027816 */ /* 0x000fc60000000002 */
[----:B------:R0:W-:Y:S04]  /*6f540*/  @P1 STG.E.U16 desc[UR4][R18.64], R42 ;  /* 0x0000002a12001986 */ /* 0x0001e8000c101504 */
[----:B0-----:R-:W4:Y:S04]  /*6f550*/  LDL.LU.64 R18, [R1+0xa50] ;  /* 0x000a500001127983 */ /* 0x001f280000300a00 */
[----:B------:R-:W4:Y:S04]  /*6f560*/  LDL.LU R42, [R1+0x230] ;  /* 0x00023000012a7983 */ /* 0x000f280000300800 */
[----:B---3--:R0:W-:Y:S04]  /*6f570*/  @P3 STG.E.U16 desc[UR4][R32.64], R2 ;  /* 0x0000000220003986 */ /* 0x0081e8000c101504 */
[----:B0-----:R-:W3:Y:S01]  /*6f580*/  LDL.LU.64 R32, [R1+0xa48] ;  /* 0x000a480001207983 */ /* 0x001ee20000300a00 */
[----:B------:R-:W-:Y:S01]  /*6f590*/  ISETP.LT.AND P4, PT, R0, R8, !P0 ;  /* 0x000000080000720c */ /* 0x000fe20004781270 */
[C---:B------:R-:W-:Y:S01]  /*6f5a0*/  VIADD R0, R3.reuse, 0x95 ;  /* 0x0000009503007836 */ /* 0x040fe20000000000 */
[----:B------:R-:W0:Y:S04]  /*6f5b0*/  LDC R8, c[0x0][0x22c] ;  /* 0x00008b00ff087b82 */ /* 0x000e280000000800 */
[----:B------:R-:W-:Y:S01]  /*6f5c0*/  ISETP.LT.AND P2, PT, R0, R252, !P0 ;  /* 0x000000fc0000720c */ /* 0x000fe20004741270 */
[----:B------:R-:W-:Y:S01]  /*6f5d0*/  VIADD R0, R3, 0x96 ;  /* 0x0000009603007836 */ /* 0x000fe20000000000 */
[----:B------:R-:W-:Y:S01]  /*6f5e0*/  PRMT R4, R23, 0x7632, R4 ;  /* 0x0000763217047816 */ /* 0x000fe20000000004 */
[C---:B------:R-:W-:Y:S01]  /*6f5f0*/  VIADD R2, R3.reuse, 0x98 ;  /* 0x0000009803027836 */ /* 0x040fe20000000000 */
[----:B------:R-:W3:Y:S03]  /*6f600*/  LDC R252, c[0x0][0x22c] ;  /* 0x00008b00fffc7b82 */ /* 0x000ee60000000800 */
[----:B------:R1:W-:Y:S01]  /*6f610*/  @P4 STG.E.U16 desc[UR4][R34.64], R23 ;  /* 0x0000001722004986 */ /* 0x0003e2000c101504 */
[----:B--2---:R-:W-:Y:S01]  /*6f620*/  ISETP.LT.AND P1, PT, R0, R5, !P0 ;  /* 0x000000050000720c */ /* 0x004fe20004721270 */
[----:B------:R-:W-:-:S03]  /*6f630*/  VIADD R0, R3, 0x97 ;  /* 0x0000009703007836 */ /* 0x000fc60000000000 */
[----:B------:R-:W2:Y:S01]  /*6f640*/  LDC R5, c[0x0][0x22c] ;  /* 0x00008b00ff057b82 */ /* 0x000ea20000000800 */
[----:B-1----:R-:W2:Y:S04]  /*6f650*/  LDL.LU.64 R34, [R1+0xa40] ;  /* 0x000a400001227983 */ /* 0x002ea80000300a00 */
[----:B------:R-:W2:Y:S01]  /*6f660*/  LDL.LU R22, [R1+0x234] ;  /* 0x0002340001167983 */ /* 0x000ea20000300800 */
[----:B0-----:R-:W-:Y:S02]  /*6f670*/  ISETP.LT.AND P3, PT, R2, R8, !P0 ;  /* 0x000000080200720c */ /* 0x001fe40004761270 */
[----:B------:R-:W0:Y:S01]  /*6f680*/  LDC R8, c[0x0][0x22c] ;  /* 0x00008b00ff087b82 */ /* 0x000e220000000800 */
[----:B------:R1:W-:Y:S01]  /*6f690*/  @P2 STG.E.U16 desc[UR4][R40.64], R4 ;  /* 0x0000000428002986 */ /* 0x0003e2000c101504 */
[----:B------:R-:W-:Y:S01]  /*6f6a0*/  ISETP.LT.AND P2, PT, R0, R10, !P0 ;  /* 0x0000000a0000720c */ /* 0x000fe20004741270 */
[----:B------:R-:W-:-:S05]  /*6f6b0*/  VIADD R0, R3, 0x99 ;  /* 0x0000009903007836 */ /* 0x000fca0000000000 */
[----:B------:R-:W0:Y:S01]  /*6f6c0*/  LDC R10, c[0x0][0x22c] ;  /* 0x00008b00ff0a7b82 */ /* 0x000e220000000800 */
[----:B-1----:R-:W2:Y:S01]  /*6f6d0*/  LDL.LU.64 R40, [R1+0xa38] ;  /* 0x000a380001287983 */ /* 0x002ea20000300a00 */
[----:B------:R-:W-:-:S06]  /*6f6e0*/  ISETP.LT.AND P4, PT, R0, R9, !P0 ;  /* 0x000000090000720c */ /* 0x000fcc0004781270 */
[----:B------:R-:W1:Y:S01]  /*6f6f0*/  LDC R4, c[0x0][0x22c] ;  /* 0x00008b00ff047b82 */ /* 0x000e620000000800 */
[----:B----4-:R-:W-:Y:S01]  /*6f700*/  PRMT R2, R43, 0x7632, R2 ;  /* 0x000076322b027816 */ /* 0x010fe20000000002 */
[----:B------:R4:W-:Y:S01]  /*6f710*/  @P1 STG.E.U16 desc[UR4][R16.64], R43 ;  /* 0x0000002b10001986 */ /* 0x0009e2000c101504 */
[----:B------:R-:W-:-:S05]  /*6f720*/  VIADD R0, R3, 0x9a ;  /* 0x0000009a03007836 */ /* 0x000fca0000000000 */
[----:B------:R-:W1:Y:S01]  /*6f730*/  LDC R9, c[0x0][0x22c] ;  /* 0x00008b00ff097b82 */ /* 0x000e620000000800 */
[----:B----4-:R-:W4:Y:S04]  /*6f740*/  LDL.LU R43, [R1+0x238] ;  /* 0x00023800012b7983 */ /* 0x010f280000300800 */
[----:B------:R-:W4:Y:S04]  /*6f750*/  LDL.LU.64 R16, [R1+0xa30] ;  /* 0x000a300001107983 */ /* 0x000f280000300a00 */
[----:B------:R0:W-:Y:S04]  /*6f760*/  @P2 STG.E.U16 desc[UR4][R20.64], R2 ;  /* 0x0000000214002986 */ /* 0x0001e8000c101504 */
[----:B0-----:R-:W4:Y:S01]  /*6f770*/  LDL.LU.64 R20, [R1+0xa28] ;  /* 0x000a280001147983 */ /* 0x001f220000300a00 */
        /* <DEDUP_REMOVED lines=9> */
[----:B------:R-:W-:-:S03]  /*6f810*/  VIADD R2, R3, 0x9c ;  /* 0x0000009c03027836 */ /* 0x000fc60000000000 */
[----:B--2---:R-:W-:Y:S01]  /*6f820*/  ISETP.LT.AND P2, PT, R0, R5, !P0 ;  /* 0x000000050000720c */ /* 0x004fe20004741270 */
[----:B------:R-:W-:-:S03]  /*6f830*/  VIADD R0, R3, 0x9d ;  /* 0x0000009d03007836 */ /* 0x000fc60000000000 */
[----:B------:R-:W2:Y:S03]  /*6f840*/  LDC R5, c[0x0][0x22c] ;  /* 0x00008b00ff057b82 */ /* 0x000ea60000000800 */
[----:B------:R1:W-:Y:S01]  /*6f850*/  @P1 STG.E.U16 desc[UR4][R34.64], R22 ;  /* 0x0000001622001986 */ /* 0x0003e2000c101504 */
[----:B------:R-:W-:Y:S02]  /*6f860*/  ISETP.LT.AND P1, PT, R2, R8, !P0 ;  /* 0x000000080200720c */ /* 0x000fe40004721270 */
[----:B-1----:R-:W-:Y:S01]  /*6f870*/  ISETP.LT.AND P3, PT, R0, R4, !P0 ;  /* 0x000000040000720c */ /* 0x002fe20004761270 */
[C---:B------:R-:W-:Y:S01]  /*6f880*/  VIADD R2, R3.reuse, 0x9e ;  /* 0x0000009e03027836 */ /* 0x040fe20000000000 */
[----:B------:R-:W-:Y:S01]  /*6f890*/  PRMT R4, R22, 0x7632, R4 ;  /* 0x0000763216047816 */ /* 0x000fe20000000004 */
[----:B------:R-:W2:Y:S01]  /*6f8a0*/  LDL.LU.64 R34, [R1+0xa10] ;  /* 0x000a100001227983 */ /* 0x000ea20000300a00 */
[----:B------:R-:W1:Y:S03]  /*6f8b0*/  LDC R8, c[0x0][0x22c] ;  /* 0x00008b00ff087b82 */ /* 0x000e660000000800 */
[----:B------:R-:W2:Y:S01]  /*6f8c0*/  LDL.LU R23, [R1+0x210] ;  /* 0x0002100001177983 */ /* 0x000ea20000300800 */
[----:B------:R-:W-:-:S05]  /*6f8d0*/  VIADD R0, R3, 0x9f ;  /* 0x0000009f03007836 */ /* 0x000fca0000000000 */
[----:B0-----:R-:W-:Y:S01]  /*6f8e0*/  ISETP.LT.AND P4, PT, R0, R252, !P0 ;  /* 0x000000fc0000720c */ /* 0x001fe20004781270 */
[----:B------:R0:W-:Y:S01]  /*6f8f0*/  @P2 STG.E.U16 desc[UR4][R40.64], R4 ;  /* 0x0000000428002986 */ /* 0x0001e2000c101504 */
[----:B------:R-:W-:Y:S01]  /*6f900*/  ISETP.LT.AND P2, PT, R2, R9, !P0 ;  /* 0x000000090200720c */ /* 0x000fe20004741270 */
[----:B------:R-:W-:Y:S01]  /*6f910*/  VIADD R0, R3, 0xa0 ;  /* 0x000000a003007836 */ /* 0x000fe20000000000 */
[----:B------:R-:W1:Y:S08]  /*6f920*/  LDC R9, c[0x0][0x22c] ;  /* 0x00008b00ff097b82 */ /* 0x000e700000000800 */
[----:B------:R-:W1:Y:S01]  /*6f930*/  LDC R252, c[0x0][0x22c] ;  /* 0x00008b00fffc7b82 */ /* 0x000e620000000800 */
[----:B0-----:R-:W2:Y:S04]  /*6f940*/  LDL.LU.64 R40, [R1+0xa08] ;  /* 0x000a080001287983 */ /* 0x001ea80000300a00 */
[----:B------:R-:W2:Y:S01]  /*6f950*/  LDL.LU.64 R18, [R1+0xa00] ;  /* 0x000a000001127983 */ /* 0x000ea20000300a00 */
[----:B----4-:R-:W-:-:S03]  /*6f960*/  PRMT R2, R43, 0x7632, R2 ;  /* 0x000076322b027816 */ /* 0x010fc60000000002 */
[----:B------:R0:W-:Y:S04]  /*6f970*/  @P1 STG.E.U16 desc[UR4][R16.64], R43 ;  /* 0x0000002b10001986 */ /* 0x0001e8000c101504 */
[----:B0-----:R-:W4:Y:S04]  /*6f980*/  LDL.LU R43, [R1+0x214] ;  /* 0x00021400012b7983 */ /* 0x001f280000300800 */
[----:B------:R0:W-:Y:S04]  /*6f990*/  @P3 STG.E.U16 desc[UR4][R20.64], R2 ;  /* 0x0000000214003986 */ /* 0x0001e8000c101504 */
[----:B0-----:R-:W4:Y:S04]  /*6f9a0*/  LDL.LU.64 R20, [R1+0x9f8] ;  /* 0x0009f80001147983 */ /* 0x001f280000300a00 */
[----:B------:R-:W4:Y:S01]  /*6f9b0*/  LDL.LU.64 R16, [R1+0x9f0] ;  /* 0x0009f00001107983 */ /* 0x000f220000300a00 */
[----:B------:R-:W-:-:S03]  /*6f9c0*/  PRMT R2, R42, 0x7632, R2 ;  /* 0x000076322a027816 */ /* 0x000fc60000000002 */
[----:B------:R-:W4:Y:S04]  /*6f9d0*/  LDL.LU R22, [R1+0x218] ;  /* 0x0002180001167983 */ /* 0x000f280000300800 */
[----:B------:R-:W-:Y:S04]  /*6f9e0*/  @P2 STG.E.U16 desc[UR4][R48.64], R42 ;  /* 0x0000002a30002986 */ /* 0x000fe8000c101504 */
[----:B---3--:R0:W-:Y:S04]  /*6f9f0*/  @P4 STG.E.U16 desc[UR4][R32.64], R2 ;  /* 0x0000000220004986 */ /* 0x0081e8000c101504 */
[----:B0-----:R-:W3:Y:S01]  /*6fa00*/  LDL.LU.64 R32, [R1+0x9e8] ;  /* 0x0009e80001207983 */ /* 0x001ee20000300a00 */
[----:B--2---:R-:W-:Y:S01]  /*6fa10*/  ISETP.LT.AND P1, PT, R0, R5, !P0 ;  /* 0x000000050000720c */ /* 0x004fe20004721270 */
[C---:B------:R-:W-:Y:S01]  /*6fa20*/  VIADD R0, R3.reuse, 0xa1 ;  /* 0x000000a103007836 */ /* 0x040fe20000000000 */
[----:B------:R-:W0:Y:S01]  /*6fa30*/  LDC R5, c[0x0][0x22c] ;  /* 0x00008b00ff057b82 */ /* 0x000e220000000800 */
[----:B------:R-:W-:-:S03]  /*6fa40*/  VIADD R4, R3, 0xa2 ;  /* 0x000000a203047836 */ /* 0x000fc60000000000 */
[----:B-1----:R-:W-:Y:S01]  /*6fa50*/  ISETP.LT.AND P2, PT, R0, R8, !P0 ;  /* 0x000000080000720c */ /* 0x002fe20004741270 */
[C---:B------:R-:W-:Y:S02]  /*6fa60*/  VIADD R2, R3.reuse, 0xa3 ;  /* 0x000000a303027836 */ /* 0x040fe40000000000 */
[----:B------:R-:W-:Y:S01]  /*6fa70*/  VIADD R0, R3, 0xa4 ;  /* 0x000000a403007836 */ /* 0x000fe20000000000 */
[----:B------:R-:W1:Y:S02]  /*6fa80*/  LDC R8, c[0x0][0x22c] ;  /* 0x00008b00ff087b82 */ /* 0x000e640000000800 */
[----:B------:R-:W-:Y:S01]  /*6fa90*/  ISETP.LT.AND P3, PT, R2, R9, !P0 ;  /* 0x000000090200720c */ /* 0x000fe20004761270 */
[----:B------:R2:W-:Y:S01]  /*6faa0*/  @P1 STG.E.U16 desc[UR4][R34.64], R23 ;  /* 0x0000001722001986 */ /* 0x0005e2000c101504 */
[----:B------:R-:W-:-:S04]  /*6fab0*/  ISETP.LT.AND P1, PT, R4, R10, !P0 ;  /* 0x0000000a0400720c */ /* 0x000fc80004721270 */
[----:B------:R-:W1:Y:S01]  /*6fac0*/  LDC R9, c[0x0][0x22c] ;  /* 0x00008b00ff097b82 */ /* 0x000e620000000800 */
[----:B------:R-:W-:Y:S02]  /*6fad0*/  PRMT R2, R23, 0x7632, R2 ;  /* 0x0000763217027816 */ /* 0x000fe40000000002 */
[----:B------:R-:W-:Y:S01]  /*6fae0*/  ISETP.LT.AND P4, PT, R0, R252, !P0 ;  /* 0x000000fc0000720c */ /* 0x000fe20004781270 */
[----:B--2---:R-:W2:Y:S01]  /*6faf0*/  LDL.LU.64 R34, [R1+0x9e0] ;  /* 0x0009e00001227983 */ /* 0x004ea20000300a00 */
[----:B------:R-:W-:-:S03]  /*6fb00*/  VIADD R0, R3, 0xa5 ;  /* 0x000000a503007836 */ /* 0x000fc60000000000 */
[----:B------:R-:W1:Y:S01]  /*6fb10*/  LDC R10, c[0x0][0x22c] ;  /* 0x00008b00ff0a7b82 */ /* 0x000e620000000800 */
[----:B------:R-:W2:Y:S07]  /*6fb20*/  LDL.LU R42, [R1+0x21c] ;  /* 0x00021c00012a7983 */ /* 0x000eae0000300800 */
[----:B------:R-:W1:Y:S01]  /*6fb30*/  LDC R252, c[0x0][0x22c] ;  /* 0x00008b00fffc7b82 */ /* 0x000e620000000800 */
[----:B------:R1:W-:Y:S01]  /*6fb40*/  @P2 STG.E.U16 desc[UR4][R40.64], R2 ;  /* 0x0000000228002986 */ /* 0x0003e2000c101504 */
[----:B0-----:R-:W-:-:S03]  /*6fb50*/  ISETP.LT.AND P2, PT, R0, R5, !P0 ;  /* 0x000000050000720c */ /* 0x001fc60004741270 */
[----:B-1----:R-:W2:Y:S04]  /*6fb60*/  LDL.LU.64 R40, [R1+0x9d8] ;  /* 0x0009d80001287983 */ /* 0x002ea80000300a00 */
[----:B----4-:R0:W-:Y:S01]  /*6fb70*/  @P1 STG.E.U16 desc[UR4][R18.64], R43 ;  /* 0x0000002b12001986 */ /* 0x0101e2000c101504 */
[----:B------:R-:W-:Y:S02]  /*6fb80*/  PRMT R2, R43, 0x7632, R2 ;  /* 0x000076322b027816 */ /* 0x000fe40000000002 */
[----:B------:R-:W-:Y:S01]  /*6fb90*/  PRMT R4, R22, 0x7632, R4 ;  /* 0x0000763216047816 */ /* 0x000fe20000000004 */
[----:B0-----:R-:W4:Y:S01]  /*6fba0*/  LDL.LU.64 R18, [R1+0x9d0] ;  /* 0x0009d00001127983 */ /* 0x001f220000300a00 */
[C---:B------:R-:W-:Y:S01]  /*6fbb0*/  VIADD R0, R3.reuse, 0xa6 ;  /* 0x000000a603007836 */ /* 0x040fe20000000000 */
[----:B------:R-:W0:Y:S02]  /*6fbc0*/  LDC R5, c[0x0][0x22c] ;  /* 0x00008b00ff057b82 */ /* 0x000e240000000800 */
[----:B------:R-:W4:Y:S04]  /*6fbd0*/  LDL.LU R43, [R1+0x200] ;  /* 0x00020000012b7983 */ /* 0x000f280000300800 */
[----:B------:R1:W-:Y:S04]  /*6fbe0*/  @P3 STG.E.U16 desc[UR4][R20.64], R2 ;  /* 0x0000000214003986 */ /* 0x0003e8000c101504 */
[----:B------:R3:W-:Y:S04]  /*6fbf0*/  @P4 STG.E.U16 desc[UR4][R16.64], R22 ;  /* 0x0000001610004986 */ /* 0x0007e8000c101504 */
[----:B-1----:R-:W4:Y:S04]  /*6fc00*/  LDL.LU.64 R20, [R1+0x9c8] ;  /* 0x0009c80001147983 */ /* 0x002f280000300a00 */
[----:B---3--:R-:W3:Y:S04]  /*6fc10*/  LDL.LU.64 R16, [R1+0x9c0] ;  /* 0x0009c00001107983 */ /* 0x008ee80000300a00 */
[----:B------:R-:W3:Y:S04]  /*6fc20*/  LDL.LU R23, [R1+0x204] ;  /* 0x0002040001177983 */ /* 0x000ee80000300800 */
[----:B------:R1:W-:Y:S04]  /*6fc30*/  @P2 STG.E.U16 desc[UR4][R32.64], R4 ;  /* 0x0000000420002986 */ /* 0x0003e8000c101504 */
[----:B-1----:R-:W3:Y:S01]  /*6fc40*/  LDL.LU.64 R32, [R1+0x9b8] ;  /* 0x0009b80001207983 */ /* 0x002ee20000300a00 */
[----:B------:R-:W-:Y:S01]  /*6fc50*/  ISETP.LT.AND P1, PT, R0, R8, !P0 ;  /* 0x000000080000720c */ /* 0x000fe20004721270 */
[C---:B------:R-:W-:Y:S01]  /*6fc60*/  VIADD R0, R3.reuse, 0xa7 ;  /* 0x000000a703007836 */ /* 0x040fe20000000000 */
[----:B------:R-:W1:Y:S01]  /*6fc70*/  LDC R8, c[0x0][0x22c] ;  /* 0x00008b00ff087b82 */ /* 0x000e620000000800 */
[----:B------:R-:W-:-:S03]  /*6fc80*/  VIADD R2, R3, 0xa8 ;  /* 0x000000a803027836 */ /* 0x000fc60000000000 */
[----:B------:R-:W-:Y:S01]  /*6fc90*/  ISETP.LT.AND P2, PT, R0, R10, !P0 ;  /* 0x0000000a0000720c */ /* 0x000fe20004741270 */
[C---:B------:R-:W-:Y:S01]  /*6fca0*/  VIADD R0, R3.reuse, 0xa9 ;  /* 0x000000a903007836 */ /* 0x040fe20000000000 */
[----:B------:R-:W-:Y:S02]  /*6fcb0*/  ISETP.LT.AND P3, PT, R2, R252, !P0 ;  /* 0x000000fc0200720c */ /* 0x000fe40004761270 */
[----:B------:R-:W4:Y:S01]  /*6fcc0*/  LDC R4, c[0x0][0x22c] ;  /* 0x00008b00ff047b82 */ /* 0x000f220000000800 */
[----:B--2---:R-:W-:Y:S02]  /*6fcd0*/  PRMT R2, R42, 0x7632, R2 ;  /* 0x000076322a027816 */ /* 0x004fe40000000002 */
[----:B------:R2:W-:Y:S01]  /*6fce0*/  @P1 STG.E.U16 desc[UR4][R34.64], R42 ;  /* 0x0000002a22001986 */ /* 0x0005e2000c101504 */
[----:B------:R-:W-:Y:S01]  /*6fcf0*/  ISETP.LT.AND P4, PT, R0, R9, !P0 ;  /* 0x000000090000720c */ /* 0x000fe20004781270 */
[----:B------:R-:W-:-:S03]  /*6fd00*/  VIADD R0, R3, 0xaa ;  /* 0x000000aa03007836 */ /* 0x000fc60000000000 */
[----:B------:R-:W3:Y:S08]  /*6fd10*/  LDC R252, c[0x0][0x22c] ;  /* 0x00008b00fffc7b82 */ /* 0x000ef00000000800 */
[----:B------:R-:W3:Y:S01]  /*6fd20*/  LDC R10, c[0x0][0x22c] ;  /* 0x00008b00ff0a7b82 */ /* 0x000ee20000000800 */
[----:B--2---:R-:W2:Y:S04]  /*6fd30*/  LDL.LU R42, [R1+0x208] ;  /* 0x00020800012a7983 */ /* 0x004ea80000300800 */
[----:B------:R-:W2:Y:S01]  /*6fd40*/  LDL.LU.64 R34, [R1+0x9b0] ;  /* 0x0009b00001227983 */ /* 0x000ea20000300a00 */
[----:B0-----:R-:W-:Y:S01]  /*6fd50*/  ISETP.LT.AND P1, PT, R0, R5, !P0 ;  /* 0x000000050000720c */ /* 0x001fe20004721270 */
[----:B------:R-:W-:Y:S01]  /*6fd60*/  VIADD R0, R3, 0xab ;  /* 0x000000ab03007836 */ /* 0x000fe20000000000 */
[----:B------:R-:W0:Y:S08]  /*6fd70*/  LDC R9, c[0x0][0x22c] ;  /* 0x00008b00ff097b82 */ /* 0x000e300000000800 */
[----:B------:R-:W2:Y:S01]  /*6fd80*/  LDC R5, c[0x0][0x22c] ;  /* 0x00008b00ff057b82 */ /* 0x000ea20000000800 */
[----:B------:R0:W-:Y:S01]  /*6fd90*/  @P2 STG.E.U16 desc[UR4][R40.64], R2 ;  /* 0x0000000228002986 */ /* 0x0001e2000c101504 */
[----:B-1----:R-:W-:-:S03]  /*6fda0*/  ISETP.LT.AND P2, PT, R0, R8, !P0 ;  /* 0x000000080000720c */ /* 0x002fc60004741270 */
[----:B0-----:R-:W2:Y:S01]  /*6fdb0*/  LDL.LU.64 R40, [R1+0x9a8] ;  /* 0x0009a80001287983 */ /* 0x001ea20000300a00 */
[----:B------:R-:W-:Y:S02]  /*6fdc0*/  VIADD R0, R3, 0xad ;  /* 0x000000ad03007836 */ /* 0x000fe40000000000 */
[----:B------:R-:W0:Y:S01]  /*6fdd0*/  LDC R8, c[0x0][0x22c] ;  /* 0x00008b00ff087b82 */ /* 0x000e220000000800 */
[----:B------:R-:W2:Y:S01]  /*6fde0*/  LDL.LU.64 R48, [R1+0x9a0] ;  /* 0x0009a00001307983 */ /* 0x000ea20000300a00 */
[----:B----4-:R-:W-:-:S03]  /*6fdf0*/  PRMT R2, R43, 0x7632, R2 ;  /* 0x000076322b027816 */ /* 0x010fc60000000002 */
[----:B------:R1:W-:Y:S04]  /*6fe00*/  @P3 STG.E.U16 desc[UR4][R18.64], R43 ;  /* 0x0000002b12003986 */ /* 0x0003e8000c101504 */
[----:B-1----:R-:W4:Y:S04]  /*6fe10*/  LDL.LU R43, [R1+0x20c] ;  /* 0x00020c00012b7983 */ /* 0x002f280000300800 */
[----:B------:R1:W-:Y:S01]  /*6fe20*/  @P4 STG.E.U16 desc[UR4][R20.64], R2 ;  /* 0x0000000214004986 */ /* 0x0003e2000c101504 */
[----:B------:R-:W-:-:S03]  /*6fe30*/  ISETP.LT.AND P3, PT, R0, R4, !P0 ;  /* 0x000000040000720c */ /* 0x000fc60004761270 */
[----:B---3--:R3:W-:Y:S04]  /*6fe40*/  @P1 STG.E.U16 desc[UR4][R16.64], R23 ;  /* 0x0000001710001986 */ /* 0x0087e8000c101504 */
[----:B-1----:R-:W4:Y:S01]  /*6fe50*/  LDL.LU.64 R20, [R1+0x998] ;  /* 0x0009980001147983 */ /* 0x002f220000300a00 */
[----:B------:R-:W-:-:S03]  /*6fe60*/  PRMT R4, R23, 0x7632, R4 ;  /* 0x0000763217047816 */ /* 0x000fc60000000004 */
[----:B---3--:R-:W3:Y:S04]  /*6fe70*/  LDL.LU.64 R16, [R1+0x990] ;  /* 0x0009900001107983 */ /* 0x008ee80000300a00 */
[----:B------:R-:W3:Y:S04]  /*6fe80*/  LDL.LU R22, [R1+0x1f0] ;  /* 0x0001f00001167983 */ /* 0x000ee80000300800 */
[----:B------:R1:W-:Y:S04]  /*6fe90*/  @P2 STG.E.U16 desc[UR4][R32.64], R4 ;  /* 0x0000000420002986 */ /* 0x0003e8000c101504 */
[----:B-1----:R-:W3:Y:S01]  /*6fea0*/  LDL.LU.64 R32, [R1+0x988] ;  /* 0x0009880001207983 */ /* 0x002ee20000300a00 */
[----:B------:R-:W-:-:S05]  /*6feb0*/  VIADD R2, R3, 0xac ;  /* 0x000000ac03027836 */ /* 0x000fca0000000000 */
[----:B------:R-:W-:Y:S01]  /*6fec0*/  ISETP.LT.AND P1, PT, R2, R252, !P0 ;  /* 0x000000fc0200720c */ /* 0x000fe20004721270 */
[C---:B------:R-:W-:Y:S01]  /*6fed0*/  VIADD R2, R3.reuse, 0xae ;  /* 0x000000ae03027836 */ /* 0x040fe20000000000 */
[----:B------:R-:W1:Y:S01]  /*6fee0*/  LDC R252, c[0x0][0x22c] ;  /* 0x00008b00fffc7b82 */ /* 0x000e620000000800 */
[----:B------:R-:W-:-:S03]  /*6fef0*/  VIADD R0, R3, 0xaf ;  /* 0x000000af03007836 */ /* 0x000fc60000000000 */
[----:B------:R-:W-:Y:S02]  /*6ff00*/  ISETP.LT.AND P2, PT, R2, R9, !P0 ;  /* 0x000000090200720c */ /* 0x000fe40004741270 */
[----:B--2---:R-:W-:Y:S02]  /*6ff10*/  PRMT R2, R42, 0x7632, R2 ;  /* 0x000076322a027816 */ /* 0x004fe40000000002 */
[----:B------:R-:W2:Y:S03]  /*6ff20*/  LDC R9, c[0x0][0x22c] ;  /* 0x00008b00ff097b82 */ /* 0x000ea60000000800 */
[----:B------:R0:W-:Y:S01]  /*6ff30*/  @P1 STG.E.U16 desc[UR4][R34.64], R42 ;  /* 0x0000002a22001986 */ /* 0x0001e2000c101504 */
[----:B------:R-:W-:Y:S01]  /*6ff40*/  ISETP.LT.AND P4, PT, R0, R5, !P0 ;  /* 0x000000050000720c */ /* 0x000fe20004781270 */
[----:B------:R-:W-:-:S03]  /*6ff50*/  VIADD R0, R3, 0xb0 ;  /* 0x000000b003007836 */ /* 0x000fc60000000000 */
[----:B------:R-:W2:Y:S01]  /*6ff60*/  LDC R5, c[0x0][0x22c] ;  /* 0x00008b00ff057b82 */ /* 0x000ea20000000800 */
[----:B0-----:R-:W2:Y:S04]  /*6ff70*/  LDL.LU R42, [R1+0x1f4] ;  /* 0x0001f400012a7983 */ /* 0x001ea80000300800 */
[----:B------:R-:W2:Y:S01]  /*6ff80*/  LDL.LU.64 R18, [R1+0x980] ;  /* 0x0009800001127983 */ /* 0x000ea20000300a00 */
[----:B------:R-:W-:Y:S01]  /*6ff90*/  ISETP.LT.AND P1, PT, R0, R8, !P0 ;  /* 0x000000080000720c */ /* 0x000fe20004721270 */
[----:B------:R-:W-:Y:S01]  /*6ffa0*/  VIADD R0, R3, 0xb1 ;  /* 0x000000b103007836 */ /* 0x000fe20000000000 */
[----:B------:R-:W0:Y:S01]  /*6ffb0*/  LDC R8, c[0x0][0x22c] ;  /* 0x00008b00ff087b82 */ /* 0x000e220000000800 */
[----:B------:R1:W-:Y:S04]  /*6ffc0*/  @P3 STG.E.U16 desc[UR4][R40.64], R2 ;  /* 0x0000000228003986 */ /* 0x0003e8000c101504 */
[----:B-1----:R-:W2:Y:S04]  /*6ffd0*/  LDL.LU.64 R40, [R1+0x978] ;  /* 0x0009780001287983 */ /* 0x002ea80000300a00 */
[----:B------:R-:W2:Y:S04]  /*6ffe0*/  LDL.LU.64 R34, [R1+0x970] ;  /* 0x0009700001227983 */ /* 0x000ea80000300a00 */
[----:B------:R-:W2:Y:S01]  /*6fff0*/  LDL.LU R23, [R1+0x1f8] ;  /* 0x0001f80001177983 */ /* 0x000ea20000300800 */
[----:B----4-:R-:W-:-:S03]  /*70000*/  PRMT R2, R43, 0x7632, R2 ;  /* 0x000076322b027816 */ /* 0x010fc60000000002 */
[----:B------:R1:W-:Y:S01]  /*70010*/  @P2 STG.E.U16 desc[UR4][R48.64], R43 ;  /* 0x0000002b30002986 */ /* 0x0003e2000c101504 */
[----:B------:R-:W-:Y:S01]  /*70020*/  ISETP.LT.AND P2, PT, R0, R252, !P0 ;  /* 0x000000fc0000720c */ /* 0x000fe20004741270 */
[C---:B------:R-:W-:Y:S01]  /*70030*/  VIADD R4, R3.reuse, 0xb2 ;  /* 0x000000b203047836 */ /* 0x040fe20000000000 */
[----:B------:R-:W4:Y:S01]  /*70040*/  LDC R252, c[0x0][0x22c] ;  /* 0x00008b00fffc7b82 */ /* 0x000f220000000800 */
[----:B-1----:R-:W4:Y:S04]  /*70050*/  LDL.LU.64 R48, [R1+0x2240] ;  /* 0x0022400001307983 */ /* 0x002f280000300a00 */
[----:B------:R1:W-:Y:S04]  /*70060*/  @P4 STG.E.U16 desc[UR4][R20.64], R2 ;  /* 0x0000000214004986 */ /* 0x0003e8000c101504 */
[----:B-1----:R-:W4:Y:S01]  /*70070*/  LDL.LU.64 R20, [R1+0x968] ;  /* 0x0009680001147983 */ /* 0x002f220000300a00 */
[----:B------:R-:W-:-:S03]  /*70080*/  VIADD R2, R3, 0xb3 ;  /* 0x000000b303027836 */ /* 0x000fc60000000000 */
[----:B---3--:R1:W-:Y:S02]  /*70090*/  @P1 STG.E.U16 desc[UR4][R16.64], R22 ;  /* 0x0000001610001986 */ /* 0x0083e4000c101504 */
[----:B--2---:R-:W-:Y:S02]  /*700a0*/  ISETP.LT.AND P3, PT, R2, R9, !P0 ;  /* 0x000000090200720c */ /* 0x004fe40004761270 */
[----:B------:R-:W-:Y:S01]  /*700b0*/  PRMT R2, R22, 0x7632, R2 ;  /* 0x0000763216027816 */ /* 0x000fe20000000002 */
[C---:B------:R-:W-:Y:S01]  /*700c0*/  VIADD R0, R3.reuse, 0xb4 ;  /* 0x000000b403007836 */ /* 0x040fe20000000000 */
[----:B-1----:R-:W2:Y:S01]  /*700d0*/  LDL.LU.64 R16, [R1+0x960] ;  /* 0x0009600001107983 */ /* 0x002ea20000300a00 */
[----:B------:R-:W-:Y:S01]  /*700e0*/  ISETP.LT.AND P1, PT, R4, R10, !P0 ;  /* 0x0000000a0400720c */ /* 0x000fe20004721270 */
[----:B------:R-:W1:Y:S02]  /*700f0*/  LDC R9, c[0x0][0x22c] ;  /* 0x00008b00ff097b82 */ /* 0x000e640000000800 */
[----:B------:R-:W3:Y:S04]  /*70100*/  LDL.LU R43, [R1+0x1fc] ;  /* 0x0001fc00012b7983 */ /* 0x000ee80000300800 */
[----:B------:R0:W-:Y:S02]  /*70110*/  @P2 STG.E.U16 desc[UR4][R32.64], R2 ;  /* 0x0000000220002986 */ /* 0x0001e4000c101504 */
[----:B------:R-:W1:Y:S02]  /*70120*/  LDC R10, c[0x0][0x22c] ;  /* 0x00008b00ff0a7b82 */ /* 0x000e640000000800 */
[----:B0-----:R-:W2:Y:S01]  /*70130*/  LDL.LU.64 R32, [R1+0x958] ;  /* 0x0009580001207983 */ /* 0x001ea20000300a00 */
[----:B------:R-:W-:Y:S01]  /*70140*/  ISETP.LT.AND P4, PT, R0, R5, !P0 ;  /* 0x000000050000720c */ /* 0x000fe20004781270 */
[----:B------:R-:W-:-:S04]  /*70150*/  VIADD R0, R3, 0xb5 ;  /* 0x000000b503007836 */ /* 0x000fc80000000000 */
[----:B------:R-:W0:Y:S01]  /*70160*/  LDC R5, c[0x0][0x22c] ;  /* 0x00008b00ff057b82 */ /* 0x000e220000000800 */
[----:B------:R-:W-:Y:S02]  /*70170*/  ISETP.LT.AND P2, PT, R0, R8, !P0 ;  /* 0x000000080000720c */ /* 0x000fe40004741270 */
[----:B------:R-:W-:Y:S01]  /*70180*/  PRMT R2, R42, 0x7632, R2 ;  /* 0x000076322a027816 */ /* 0x000fe20000000002 */
[----:B------:R4:W-:Y:S01]  /*70190*/  @P1 STG.E.U16 desc[UR4][R18.64], R42 ;  /* 0x0000002a12001986 */ /* 0x0009e2000c101504 */
[----:B------:R-:W-:-:S03]  /*701a0*/  VIADD R0, R3, 0xb6 ;  /* 0x000000b603007836 */ /* 0x000fc60000000000 */
[----:B------:R-:W2:Y:S01]  /*701b0*/  LDC R8, c[0x0][0x22c] ;  /* 0x00008b00ff087b82 */ /* 0x000ea20000000800 */
[----:B----4-:R-:W4:Y:S04]  /*701c0*/  LDL.LU.64 R18, [R1+0x950] ;  /* 0x0009500001127983 */ /* 0x010f280000300a00 */
[----:B------:R-:W4:Y:S01]  /*701d0*/  LDL.LU R42, [R1+0x1e0] ;  /* 0x0001e000012a7983 */ /* 0x000f220000300800 */
[----:B------:R-:W-:Y:S01]  /*701e0*/  ISETP.LT.AND P1, PT, R0, R252, !P0 ;  /* 0x000000fc0000720c */ /* 0x000fe20004721270 */
[----:B------:R-:W-:Y:S01]  /*701f0*/  VIADD R0, R3, 0xb7 ;  /* 0x000000b703007836 */ /* 0x000fe20000000000 */
[----:B------:R-:W4:Y:S01]  /*70200*/  LDC R252, c[0x0][0x22c] ;  /* 0x00008b00fffc7b82 */ /* 0x000f220000000800 */
[----:B------:R1:W-:Y:S04]  /*70210*/  @P3 STG.E.U16 desc[UR4][R40.64], R2 ;  /* 0x0000000228003986 */ /* 0x0003e8000c101504 */
[----:B------:R0:W-:Y:S04]  /*70220*/  @P4 STG.E.U16 desc[UR4][R34.64], R23 ;  /* 0x0000001722004986 */ /* 0x0001e8000c101504 */
[----:B-1----:R-:W4:Y:S01]  /*70230*/  LDL.LU.64 R40, [R1+0x948] ;  /* 0x0009480001287983 */ /* 0x002f220000300a00 */
[----:B------:R-:W-:-:S03]  /*70240*/  PRMT R4, R23, 0x7632, R4 ;  /* 0x0000763217047816 */ /* 0x000fc60000000004 */
[----:B0-----:R-:W4:Y:S04]  /*70250*/  LDL.LU.64 R34, [R1+0x940] ;  /* 0x0009400001227983 */ /* 0x001f280000300a00 */
[----:B------:R-:W4:Y:S01]  /*70260*/  LDL.LU R22, [R1+0x1e4] ;  /* 0x0001e40001167983 */ /* 0x000f220000300800 */
[----:B------:R-:W-:-:S05]  /*70270*/  VIADD R2, R3, 0xb8 ;  /* 0x000000b803027836 */ /* 0x000fca0000000000 */
[----:B------:R-:W-:Y:S02]  /*70280*/  ISETP.LT.AND P3, PT, R2, R5, !P0 ;  /* 0x000000050200720c */ /* 0x000fe40004761270 */
[----:B------:R-:W0:Y:S01]  /*70290*/  LDC R5, c[0x0][0x22c] ;  /* 0x00008b00ff057b82 */ /* 0x000e220000000800 */
[----:B------:R1:W-:Y:S01]  /*702a0*/  @P2 STG.E.U16 desc[UR4][R20.64], R4 ;  /* 0x0000000414002986 */ /* 0x0003e2000c101504 */
[----:B------:R-:W-:-:S03]  /*702b0*/  ISETP.LT.AND P2, PT, R0, R10, !P0 ;  /* 0x0000000a0000720c */ /* 0x000fc60004741270 */
[----:B-1----:R-:W4:Y:S03]  /*702c0*/  LDL.LU.64 R20, [R1+0x938] ;  /* 0x0009380001147983 */ /* 0x002f260000300a00 */
[----:B------:R-:W1:Y:S01]  /*702d0*/  LDC R4, c[0x0][0x22c] ;  /* 0x00008b00ff047b82 */ /* 0x000e620000000800 */
[----:B---3--:R-:W-:Y:S01]  /*702e0*/  PRMT R2, R43, 0x7632, R2 ;  /* 0x000076322b027816 */ /* 0x008fe20000000002 */
[----:B--2---:R2:W-:Y:S04]  /*702f0*/  @P1 STG.E.U16 desc[UR4][R16.64], R43 ;  /* 0x0000002b10001986 */ /* 0x0045e8000c101504 */
[----:B--2---:R-:W2:Y:S04]  /*70300*/  LDL.LU R43, [R1+0x1e8] ;  /* 0x0001e800012b7983 */ /* 0x004ea80000300800 */
[----:B------:R-:W3:Y:S04]  /*70310*/  LDL.LU.64 R16, [R1+0x930] ;  /* 0x0009300001107983 */ /* 0x000ee80000300a00 */
[----:B------:R0:W-:Y:S04]  /*70320*/  @P2 STG.E.U16 desc[UR4][R32.64], R2 ;  /* 0x0000000220002986 */ /* 0x0001e8000c101504 */
[----:B0-----:R-:W3:Y:S01]  /*70330*/  LDL.LU.64 R32, [R1+0x928] ;  /* 0x0009280001207983 */ /* 0x001ee20000300a00 */
[----:B------:R-:W-:-:S03]  /*70340*/  VIADD R0, R3, 0xb9 ;  /* 0x000000b903007836 */ /* 0x000fc60000000000 */
[----:B------:R-:W3:Y:S02]  /*70350*/  LDL.LU.64 R10, [R1+0x920] ;  /* 0x00092000010a7983 */ /* 0x000ee40000300a00 */
[----:B------:R-:W-:Y:S01]  /*70360*/  ISETP.LT.AND P4, PT, R0, R9, !P0 ;  /* 0x000000090000720c */ /* 0x000fe20004781270 */
[C---:B------:R-:W-:Y:S01]  /*70370*/  VIADD R0, R3.reuse, 0xba ;  /* 0x000000ba03007836 */ /* 0x040fe20000000000 */
[----:B------:R-:W0:Y:S01]  /*70380*/  LDC R9, c[0x0][0x22c] ;  /* 0x00008b00ff097b82 */ /* 0x000e220000000800 */
[----:B------:R-:W3:Y:S03]  /*70390*/  LDL.LU R23, [R1+0x1ec] ;  /* 0x0001ec0001177983 */ /* 0x000ee60000300800 */
[----:B------:R-:W-:Y:S02]  /*703a0*/  ISETP.LT.AND P1, PT, R0, R8, !P0 ;  /* 0x000000080000720c */ /* 0x000fe40004721270 */
[----:B----4-:R-:W-:Y:S01]  /*703b0*/  PRMT R2, R42, 0x7632, R2 ;  /* 0x000076322a027816 */ /* 0x010fe20000000002 */
[C---:B------:R-:W-:Y:S01]  /*703c0*/  VIADD R0, R3.reuse, 0xbb ;  /* 0x000000bb03007836 */ /* 0x040fe20000000000 */
[----:B------:R-:W4:Y:S01]  /*703d0*/  LDC R8, c[0x0][0x22c] ;  /* 0x00008b00ff087b82 */ /* 0x000f220000000800 */
[----:B------:R-:W-:Y:S03]  /*703e0*/  @P3 STG.E.U16 desc[UR4][R18.64], R42 ;  /* 0x0000002a12003986 */ /* 0x000fe6000c101504 */
[----:B------:R-:W-:Y:S01]  /*703f0*/  ISETP.LT.AND P2, PT, R0, R252, !P0 ;  /* 0x000000fc0000720c */ /* 0x000fe20004741270 */
[----:B------:R-:W-:-:S03]  /*70400*/  VIADD R0, R3, 0xbd ;  /* 0x000000bd03007836 */ /* 0x000fc60000000000 */
[----:B------:R-:W3:Y:S02]  /*70410*/  LDC R252, c[0x0][0x22c] ;  /* 0x00008b00fffc7b82 */ /* 0x000ee40000000800 */
[----:B-1----:R-:W-:Y:S01]  /*70420*/  ISETP.LT.AND P3, PT, R0, R4, !P0 ;  /* 0x000000040000720c */ /* 0x002fe20004761270 */
[C---:B------:R-:W-:Y:S01]  /*70430*/  VIADD R0, R3.reuse, 0xbf ;  /* 0x000000bf03007836 */ /* 0x040fe20000000000 */
[----:B------:R1:W-:Y:S02]  /*70440*/  @P4 STG.E.U16 desc[UR4][R40.64], R2 ;  /* 0x0000000228004986 */ /* 0x0003e4000c101504 */
[C---:B-1----:R-:W-:Y:S02]  /*70450*/  VIADD R2, R3.reuse, 0xbc ;  /* 0x000000bc03027836 */ /* 0x042fe40000000000 */
[----:B------:R1:W-:Y:S04]  /*70460*/  @P1 STG.E.U16 desc[UR4][R34.64], R22 ;  /* 0x0000001622001986 */ /* 0x0003e8000c101504 */
[----:B------:R-:W3:Y:S01]  /*70470*/  LDL.LU.64 R40, [R1+0x918] ;  /* 0x0009180001287983 */ /* 0x000ee20000300a00 */
[----:B------:R-:W-:Y:S01]  /*70480*/  ISETP.LT.AND P1, PT, R2, R5, !P0 ;  /* 0x000000050200720c */ /* 0x000fe20004721270 */
[----:B------:R-:W-:Y:S01]  /*70490*/  VIADD R2, R3, 0xbe ;  /* 0x000000be03027836 */ /* 0x000fe20000000000 */
[----:B------:R-:W-:Y:S01]  /*704a0*/  PRMT R4, R22, 0x7632, R4 ;  /* 0x0000763216047816 */ /* 0x000fe20000000004 */
[----:B------:R-:W3:Y:S01]  /*704b0*/  LDC R5, c[0x0][0x22c] ;  /* 0x00008b00ff057b82 */ /* 0x000ee20000000800 */
[----:B-1----:R-:W3:Y:S04]  /*704c0*/  LDL.LU.64 R34, [R1+0x910] ;  /* 0x0009100001227983 */ /* 0x002ee80000300a00 */
[----:B------:R-:W3:Y:S01]  /*704d0*/  LDL.LU R42, [R1+0x1d0] ;  /* 0x0001d000012a7983 */ /* 0x000ee20000300800 */
[----:B----4-:R-:W-:-:S02]  /*704e0*/  ISETP.LT.AND P4, PT, R0, R8, !P0 ;  /* 0x000000080000720c */ /* 0x010fc40004781270 */
[----:B------:R-:W1:Y:S01]  /*704f0*/  LDC R22, c[0x0][0x22c] ;  /* 0x00008b00ff167b82 */ /* 0x000e620000000800 */
[----:B------:R-:W4:Y:S04]  /*70500*/  LDL.LU.64 R18, [R1+0x908] ;  /* 0x0009080001127983 */ /* 0x000f280000300a00 */
[----:B------:R1:W-:Y:S01]  /*70510*/  @P2 STG.E.U16 desc[UR4][R20.64], R4 ;  /* 0x0000000414002986 */ /* 0x0003e2000c101504 */
[----:B0-----:R-:W-:Y:S01]  /*70520*/  ISETP.LT.AND P2, PT, R2, R9, !P0 ;  /* 0x000000090200720c */ /* 0x001fe20004741270 */
[----:B------:R-:W-:Y:S01]  /*70530*/  VIADD R0, R3, 0xc0 ;  /* 0x000000c003007836 */ /* 0x000fe20000000000 */
[----:B-1----:R-:W0:Y:S08]  /*70540*/  LDC R21, c[0x0][0x22c] ;  /* 0x00008b00ff157b82 */ /* 0x002e300000000800 */
[----:B------:R-:W1:Y:S01]  /*70550*/  LDC R20, c[0x0][0x22c] ;  /* 0x00008b00ff147b82 */ /* 0x000e620000000800 */
[----:B--2---:R-:W-:Y:S01]  /*70560*/  PRMT R2, R43, 0x7632, R2 ;  /* 0x000076322b027816 */ /* 0x004fe20000000002 */
[----:B---3--:R2:W-:Y:S04]  /*70570*/  @P1 STG.E.U16 desc[UR4][R16.64], R43 ;  /* 0x0000002b10001986 */ /* 0x0085e8000c101504 */
[----:B--2---:R-:W2:Y:S04]  /*70580*/  LDL.LU R43, [R1+0x1d4] ;  /* 0x0001d400012b7983 */ /* 0x004ea80000300800 */
[----:B------:R-:W3:Y:S04]  /*70590*/  LDL.LU.64 R8, [R1+0x900] ;  /* 0x0009000001087983 */ /* 0x000ee80000300a00 */
[----:B------:R0:W-:Y:S04]  /*705a0*/  @P3 STG.E.U16 desc[UR4][R32.64], R2 ;  /* 0x0000000220003986 */ /* 0x0001e8000c101504 */
[----:B0-----:R-:W3:Y:S01]  /*705b0*/  LDL.LU.64 R32, [R1+0x8f8] ;  /* 0x0008f80001207983 */ /* 0x001ee20000300a00 */
[----:B------:R-:W-:Y:S01]  /*705c0*/  ISETP.LT.AND P1, PT, R0, R252, !P0 ;  /* 0x000000fc0000720c */ /* 0x000fe20004721270 */
[----:B------:R-:W-:Y:S01]  /*705d0*/  VIADD R0, R3, 0xc1 ;  /* 0x000000c103007836 */ /* 0x000fe20000000000 */
[----:B------:R-:W-:Y:S01]  /*705e0*/  PRMT R2, R23, 0x7632, R2 ;  /* 0x0000763217027816 */ /* 0x000fe20000000002 */
[----:B------:R0:W-:Y:S01]  /*705f0*/  @P2 STG.E.U16 desc[UR4][R10.64], R23 ;  /* 0x000000170a002986 */ /* 0x0001e2000c101504 */
[C---:B------:R-:W-:Y:S01]  /*70600*/  VIADD R4, R3.reuse, 0xc2 ;  /* 0x000000c203047836 */ /* 0x040fe20000000000 */
[----:B------:R-:W3:Y:S01]  /*70610*/  LDC R252, c[0x0][0x22c] ;  /* 0x00008b00fffc7b82 */ /* 0x000ee20000000800 */
[----:B------:R-:W-:Y:S01]  /*70620*/  ISETP.LT.AND P2, PT, R0, R5, !P0 ;  /* 0x000000050000720c */ /* 0x000fe20004741270 */
[C---:B------:R-:W-:Y:S01]  /*70630*/  VIADD R0, R3.reuse, 0xc4 ;  /* 0x000000c403007836 */ /* 0x040fe20000000000 */
[----:B------:R-:W3:Y:S05]  /*70640*/  LDL.LU.64 R16, [R1+0x8f0] ;  /* 0x0008f00001107983 */ /* 0x000eea0000300a00 */
[----:B------:R-:W3:Y:S01]  /*70650*/  LDC R5, c[0x0][0x22c] ;  /* 0x00008b00ff057b82 */ /* 0x000ee20000000800 */
[----:B0-----:R-:W3:Y:S07]  /*70660*/  LDL.LU.64 R10, [R1+0x2238] ;  /* 0x00223800010a7983 */ /* 0x001eee0000300a00 */
[----:B------:R-:W0:Y:S01]  /*70670*/  LDC R23, c[0x0][0x22c] ;  /* 0x00008b00ff177b82 */ /* 0x000e220000000800 */
[----:B------:R1:W-:Y:S02]  /*70680*/  @P4 STG.E.U16 desc[UR4][R40.64], R2 ;  /* 0x0000000228004986 */ /* 0x0003e4000c101504 */
[----:B-1----:R-:W-:-:S02]  /*70690*/  VIADD R2, R3, 0xc3 ;  /* 0x000000c303027836 */ /* 0x002fc40000000000 */
[----:B------:R1:W-:Y:S01]  /*706a0*/  @P1 STG.E.U16 desc[UR4][R34.64], R42 ;  /* 0x0000002a22001986 */ /* 0x0003e2000c101504 */
[----:B------:R-:W-:Y:S02]  /*706b0*/  ISETP.LT.AND P1, PT, R4, R22, !P0 ;  /* 0x000000160400720c */ /* 0x000fe40004721270 */
[----:B------:R-:W-:Y:S01]  /*706c0*/  ISETP.LT.AND P4, PT, R0, R20, !P0 ;  /* 0x000000140000720c */ /* 0x000fe20004781270 */
[----:B------:R-:W3:Y:S01]  /*706d0*/  LDL.LU.64 R40, [R1+0x8e8] ;  /* 0x0008e80001287983 */ /* 0x000ee20000300a00 */
[----:B------:R-:W-:Y:S01]  /*706e0*/  ISETP.LT.AND P3, PT, R2, R21, !P0 ;  /* 0x000000150200720c */ /* 0x000fe20004761270 */
[----:B------:R-:W0:Y:S01]  /*706f0*/  LDC R22, c[0x0][0x22c] ;  /* 0x00008b00ff167b82 */ /* 0x000e220000000800 */
[----:B------:R-:W-:-:S05]  /*70700*/  PRMT R2, R42, 0x7632, R2 ;  /* 0x000076322a027816 */ /* 0x000fca0000000002 */
[----:B----4-:R4:W-:Y:S02]  /*70710*/  @P2 STG.E.U16 desc[UR4][R18.64], R2 ;  /* 0x0000000212002986 */ /* 0x0109e4000c101504 */
[----:B-1----:R-:W1:Y:S02]  /*70720*/  LDC R34, c[0x0][0x22c] ;  /* 0x00008b00ff227b82 */ /* 0x002e640000000800 */
[----:B------:R-:W3:Y:S04]  /*70730*/  LDL.LU R35, [R1+0x1dc] ;  /* 0x0001dc0001237983 */ /* 0x000ee80000300800 */
[----:B------:R-:W3:Y:S04]  /*70740*/  LDL.LU.64 R20, [R1+0x8e0] ;  /* 0x0008e00001147983 */ /* 0x000ee80000300a00 */
[----:B----4-:R-:W4:Y:S01]  /*70750*/  LDL.LU.64 R18, [R1+0x8d0] ;  /* 0x0008d00001127983 */ /* 0x010f220000300a00 */
[----:B--2---:R-:W-:-:S03]  /*70760*/  PRMT R2, R43, 0x7632, R2 ;  /* 0x000076322b027816 */ /* 0x004fc60000000002 */
[----:B---3--:R2:W-:Y:S04]  /*70770*/  @P1 STG.E.U16 desc[UR4][R8.64], R43 ;  /* 0x0000002b08001986 */ /* 0x0085e8000c101504 */
[----:B--2---:R-:W2:Y:S04]  /*70780*/  LDL.LU.64 R8, [R1+0x2230] ;  /* 0x0022300001087983 */ /* 0x004ea80000300a00 */
[----:B------:R-:W3:Y:S04]  /*70790*/  LDL.LU.64 R42, [R1+0x8c8] ;  /* 0x0008c800012a7983 */ /* 0x000ee80000300a00 */
[----:B------:R0:W-:Y:S04]  /*707a0*/  @P3 STG.E.U16 desc[UR4][R32.64], R2 ;  /* 0x0000000220003986 */ /* 0x0001e8000c101504 */
[----:B0-----:R-:W2:Y:S04]  /*707b0*/  LDL.LU.64 R32, [R1+0x2228] ;  /* 0x0022280001207983 */ /* 0x001ea80000300a00 */
[----:B------:R-:W4:Y:S01]  /*707c0*/  LDL.LU R2, [R1+0x1d8] ;  /* 0x0001d80001027983 */ /* 0x000f220000300800 */
[----:B------:R-:W-:-:S05]  /*707d0*/  VIADD R0, R3, 0xc5 ;  /* 0x000000c503007836 */ /* 0x000fca0000000000 */
[----:B------:R-:W-:Y:S01]  /*707e0*/  ISETP.LT.AND P2, PT, R0, R252, !P0 ;  /* 0x000000fc0000720c */ /* 0x000fe20004741270 */
[C---:B------:R-:W-:Y:S01]  /*707f0*/  VIADD R0, R3.reuse, 0xc6 ;  /* 0x000000c603007836 */ /* 0x040fe20000000000 */
[----:B------:R-:W0:Y:S04]  /*70800*/  LDC R252, c[0x0][0x22c] ;  /* 0x00008b00fffc7b82 */ /* 0x000e280000000800 */
[----:B------:R-:W-:Y:S02]  /*70810*/  ISETP.LT.AND P1, PT, R0, R5, !P0 ;  /* 0x000000050000720c */ /* 0x000fe40004721270 */
[----:B----4-:R-:W-:Y:S01]  /*70820*/  PRMT R4, R2, 0x7632, R4 ;  /* 0x0000763202047816 */ /* 0x010fe20000000004 */
[----:B------:R4:W-:Y:S01]  /*70830*/  @P4 STG.E.U16 desc[UR4][R16.64], R2 ;  /* 0x0000000210004986 */ /* 0x0009e2000c101504 */
[C---:B------:R-:W-:Y:S01]  /*70840*/  VIADD R0, R3.reuse, 0xc7 ;  /* 0x000000c703007836 */ /* 0x040fe20000000000 */
[----:B------:R-:W2:Y:S02]  /*70850*/  LDC R5, c[0x0][0x22c] ;  /* 0x00008b00ff057b82 */ /* 0x000ea40000000800 */
[----:B------:R1:W-:Y:S04]  /*70860*/  @P2 STG.E.U16 desc[UR4][R40.64], R4 ;  /* 0x0000000428002986 */ /* 0x0003e8000c101504 */
[----:B----4-:R-:W4:Y:S04]  /*70870*/  LDL.LU.64 R16, [R1+0x8c0] ;  /* 0x0008c00001107983 */ /* 0x010f280000300a00 */
[----:B-1----:R-:W3:Y:S01]  /*70880*/  LDL.LU.64 R40, [R1+0x2220] ;  /* 0x0022200001287983 */ /* 0x002ee20000300a00 */
[----:B------:R-:W-:Y:S01]  /*70890*/  ISETP.LT.AND P2, PT, R0, R34, !P0 ;  /* 0x000000220000720c */ /* 0x000fe20004741270 */
[----:B------:R-:W-:Y:S01]  /*708a0*/  VIADD R2, R3, 0xc8 ;  /* 0x000000c803027836 */ /* 0x000fe20000000000 */
[----:B------:R-:W1:Y:S04]  /*708b0*/  LDC R4, c[0x0][0x22c] ;  /* 0x00008b00ff047b82 */ /* 0x000e680000000800 */
[----:B------:R-:W-:-:S02]  /*708c0*/  ISETP.LT.AND P3, PT, R2, R23, !P0 ;  /* 0x000000170200720c */ /* 0x000fc40004761270 */
[----:B------:R-:W-:Y:S01]  /*708d0*/  PRMT R2, R35, 0x7632, R2 ;  /* 0x0000763223027816 */ /* 0x000fe20000000002 */
[----:B------:R0:W-:Y:S01]  /*708e0*/  @P1 STG.E.U16 desc[UR4][R20.64], R35 ;  /* 0x0000002314001986 */ /* 0x0001e2000c101504 */
[C---:B------:R-:W-:Y:S01]  /*708f0*/  VIADD R0, R3.reuse, 0xc9 ;  /* 0x000000c903007836 */ /* 0x040fe20000000000 */
[----:B------:R-:W1:Y:S02]  /*70900*/  LDC R23, c[0x0][0x22c] ;  /* 0x00008b00ff177b82 */ /* 0x000e640000000800 */
[----:B0-----:R-:W4:Y:S04]  /*70910*/  LDL.LU.64 R34, [R1+0x8b0] ;  /* 0x0008b00001227983 */ /* 0x001f280000300a00 */
[----:B------:R-:W4:Y:S04]  /*70920*/  LDL.LU.64 R20, [R1+0x8a8] ;  /* 0x0008a80001147983 */ /* 0x000f280000300a00 */
[----:B---3--:R0:W-:Y:S04]  /*70930*/  @P2 STG.E.U16 desc[UR4][R40.64], R2 ;  /* 0x0000000228002986 */ /* 0x0081e8000c101504 */
[----:B0-----:R-:W3:Y:S01]  /*70940*/  LDL.LU.64 R40, [R1+0x2218] ;  /* 0x0022180001287983 */ /* 0x001ee20000300a00 */
[----:B------:R-:W-:Y:S01]  /*70950*/  ISETP.LT.AND P4, PT, R0, R22, !P0 ;  /* 0x000000160000720c */ /* 0x000fe20004781270 */
[C---:B------:R-:W-:Y:S01]  /*70960*/  VIADD R0, R3.reuse, 0xca ;  /* 0x000000ca03007836 */ /* 0x040fe20000000000 */
[----:B------:R-:W0:Y:S04]  /*70970*/  LDC R22, c[0x0][0x22c] ;  /* 0x00008b00ff167b82 */ /* 0x000e280000000800 */
[----:B------:R-:W-:Y:S01]  /*70980*/  ISETP.LT.AND P1, PT, R0, R252, !P0 ;  /* 0x000000fc0000720c */ /* 0x000fe20004721270 */
[----:B------:R-:W-:-:S03]  /*70990*/  VIADD R0, R3, 0xcb ;  /* 0x000000cb03007836 */ /* 0x000fc60000000000 */
[----:B------:R-:W0:Y:S01]  /*709a0*/  LDC R252, c[0x0][0x22c] ;  /* 0x00008b00fffc7b82 */ /* 0x000e220000000800 */
[----:B---3--:R-:W-:Y:S01]  /*709b0*/  PRMT R2, R40, 0x7632, R2 ;  /* 0x0000763228027816 */ /* 0x008fe20000000002 */
[----:B------:R3:W-:Y:S04]  /*709c0*/  @P3 STG.E.U16 desc[UR4][R18.64], R40 ;  /* 0x0000002812003986 */ /* 0x0007e8000c101504 */
[----:B------:R1:W-:Y:S04]  /*709d0*/  @P4 STG.E.U16 desc[UR4][R42.64], R2 ;  /* 0x000000022a004986 */ /* 0x0003e8000c101504 */
[----:B---3--:R-:W3:Y:S01]  /*709e0*/  LDL.LU.64 R18, [R1+0x898] ;  /* 0x0008980001127983 */ /* 0x008ee20000300a00 */
[----:B--2---:R-:W-:Y:S01]  /*709f0*/  ISETP.LT.AND P2, PT, R0, R5, !P0 ;  /* 0x000000050000720c */ /* 0x004fe20004741270 */
[----:B------:R-:W2:Y:S02]  /*70a00*/  LDC R40, c[0x0][0x22c] ;  /* 0x00008b00ff287b82 */ /* 0x000ea40000000800 */
[----:B-1----:R-:W2:Y:S04]  /*70a10*/  LDL.LU.64 R42, [R1+0x2210] ;  /* 0x00221000012a7983 */ /* 0x002ea80000300a00 */
[----:B----4-:R1:W-:Y:S01]  /*70a20*/  @P1 STG.E.U16 desc[UR4][R16.64], R41 ;  /* 0x0000002910001986 */ /* 0x0103e2000c101504 */
[----:B------:R-:W-:Y:S01]  /*70a30*/  VIADD R2, R3, 0xcc ;  /* 0x000000cc03027836 */ /* 0x000fe20000000000 */
[----:B------:R-:W4:Y:S01]  /*70a40*/  LDC R5, c[0x0][0x22c] ;  /* 0x00008b00ff057b82 */ /* 0x000f220000000800 */
[----:B-1----:R-:W-:Y:S01]  /*70a50*/  PRMT R41, R41, 0x7632, R41 ;  /* 0x0000763229297816 */ /* 0x002fe20000000029 */
[----:B------:R-:W3:Y:S04]  /*70a60*/  LDL.LU.64 R16, [R1+0x890] ;  /* 0x0008900001107983 */ /* 0x000ee80000300a00 */
[----:B--2---:R1:W-:Y:S04]  /*70a70*/  @P2 STG.E.U16 desc[UR4][R42.64], R41 ;  /* 0x000000292a002986 */ /* 0x0043e8000c101504 */
[----:B-1----:R-:W2:Y:S01]  /*70a80*/  LDL.LU.64 R42, [R1+0x2208] ;  /* 0x00220800012a7983 */ /* 0x002ea20000300a00 */
[C---:B------:R-:W-:Y:S01]  /*70a90*/  VIADD R0, R3.reuse, 0xcd ;  /* 0x000000cd03007836 */ /* 0x040fe20000000000 */
[----:B------:R-:W-:Y:S01]  /*70aa0*/  ISETP.LT.AND P1, PT, R2, R23, !P0 ;  /* 0x000000170200720c */ /* 0x000fe20004721270 */
[----:B------:R-:W-:Y:S01]  /*70ab0*/  VIADD R2, R3, 0xce ;  /* 0x000000ce03027836 */ /* 0x000fe20000000000 */
[----:B------:R-:W1:Y:S02]  /*70ac0*/  LDC R41, c[0x0][0x22c] ;  /* 0x00008b00ff297b82 */ /* 0x000e640000000800 */
[----:B------:R-:W-:-:S02]  /*70ad0*/  ISETP.LT.AND P3, PT, R0, R4, !P0 ;  /* 0x000000040000720c */ /* 0x000fc40004761270 */
[----:B0-----:R-:W-:Y:S02]  /*70ae0*/  ISETP.LT.AND P2, PT, R2, R22, !P0 ;  /* 0x000000160200720c */ /* 0x001fe40004741270 */
[----:B------:R-:W3:Y:S01]  /*70af0*/  LDL.LU.64 R22, [R1+0x888] ;  /* 0x0008880001167983 */ /* 0x000ee20000300a00 */
[----:B------:R-:W-:Y:S01]  /*70b00*/  VIADD R0, R3, 0xcf ;  /* 0x000000cf03007836 */ /* 0x000fe20000000000 */
[----:B------:R-:W0:Y:S04]  /*70b10*/  LDC R4, c[0x0][0x22c] ;  /* 0x00008b00ff047b82 */ /* 0x000e280000000800 */
[----:B------:R-:W-:-:S04]  /*70b20*/  ISETP.LT.AND P4, PT, R0, R252, !P0 ;  /* 0x000000fc0000720c */ /* 0x000fc80004781270 */
[----:B------:R-:W1:Y:S01]  /*70b30*/  LDC R252, c[0x0][0x22c] ;  /* 0x00008b00fffc7b82 */ /* 0x000e620000000800 */
[----:B--2---:R-:W-:Y:S01]  /*70b40*/  PRMT R2, R42, 0x7632, R2 ;  /* 0x000076322a027816 */ /* 0x004fe20000000002 */
[----:B------:R2:W-:Y:S04]  /*70b50*/  @P1 STG.E.U16 desc[UR4][R34.64], R42 ;  /* 0x0000002a22001986 */ /* 0x0005e8000c101504 */
[----:B------:R4:W-:Y:S04]  /*70b60*/  @P3 STG.E.U16 desc[UR4][R20.64], R2 ;  /* 0x0000000214003986 */ /* 0x0009e8000c101504 */
[----:B------:R0:W-:Y:S04]  /*70b70*/  @P2 STG.E.U16 desc[UR4][R32.64], R43 ;  /* 0x0000002b20002986 */ /* 0x0001e8000c101504 */
[----:B--2---:R-:W2:Y:S01]  /*70b80*/  LDL.LU.64 R34, [R1+0x880] ;  /* 0x0008800001227983 */ /* 0x004ea20000300a00 */
[C---:B------:R-:W-:Y:S01]  /*70b90*/  VIADD R0, R3.reuse, 0xd0 ;  /* 0x000000d003007836 */ /* 0x040fe20000000000 */
[----:B------:R-:W1:Y:S02]  /*70ba0*/  LDC R42, c[0x0][0x22c] ;  /* 0x00008b00ff2a7b82 */ /* 0x000e640000000800 */
[----:B----4-:R-:W4:Y:S04]  /*70bb0*/  LDL.LU.64 R20, [R1+0x870] ;  /* 0x0008700001147983 */ /* 0x010f280000300a00 */
[----:B0-----:R-:W2:Y:S01]  /*70bc0*/  LDL.LU.64 R32, [R1+0x2200] ;  /* 0x0022000001207983 */ /* 0x001ea20000300a00 */
[----:B------:R-:W-:Y:S01]  /*70bd0*/  ISETP.LT.AND P1, PT, R0, R5, !P0 ;  /* 0x000000050000720c */ /* 0x000fe20004721270 */
[----:B------:R-:W-:Y:S01]  /*70be0*/  VIADD R0, R3, 0xd1 ;  /* 0x000000d103007836 */ /* 0x000fe20000000000 */
[----:B------:R-:W-:Y:S01]  /*70bf0*/  PRMT R2, R43, 0x7632, R2 ;  /* 0x000076322b027816 */ /* 0x000fe20000000002 */
[----:B------:R-:W0:Y:S03]  /*70c00*/  LDC R5, c[0x0][0x22c] ;  /* 0x00008b00ff057b82 */ /* 0x000e260000000800 */
[----:B------:R-:W-:Y:S01]  /*70c10*/  ISETP.LT.AND P2, PT, R0, R4, !P0 ;  /* 0x000000040000720c */ /* 0x000fe20004741270 */
[C---:B------:R-:W-:Y:S01]  /*70c20*/  VIADD R4, R3.reuse, 0xd2 ;  /* 0x000000d203047836 */ /* 0x040fe20000000000 */
[----:B---3--:R3:W-:Y:S01]  /*70c30*/  @P4 STG.E.U16 desc[UR4][R18.64], R2 ;  /* 0x0000000212004986 */ /* 0x0087e2000c101504 */
[----:B------:R-:W-:-:S05]  /*70c40*/  VIADD R0, R3, 0xd4 ;  /* 0x000000d403007836 */ /* 0x000fca0000000000 */
[----:B------:R-:W-:Y:S01]  /*70c50*/  ISETP.LT.AND P4, PT, R0, R40, !P0 ;  /* 0x000000280000720c */ /* 0x000fe20004781270 */
[C---:B------:R-:W-:Y:S01]  /*70c60*/  VIADD R0, R3.reuse, 0xd5 ;  /* 0x000000d503007836 */ /* 0x040fe20000000000 */
[----:B------:R-:W0:Y:S01]  /*70c70*/  LDC R40, c[0x0][0x22c] ;  /* 0x00008b00ff287b82 */ /* 0x000e220000000800 */
[----:B---3--:R-:W3:Y:S04]  /*70c80*/  LDL.LU.64 R18, [R1+0x860] ;  /* 0x0008600001127983 */ /* 0x008ee80000300a00 */
[----:B--2---:R2:W-:Y:S01]  /*70c90*/  @P1 STG.E.U16 desc[UR4][R16.64], R32 ;  /* 0x0000002010001986 */ /* 0x0045e2000c101504 */
[----:B-1----:R-:W-:Y:S01]  /*70ca0*/  ISETP.LT.AND P1, PT, R4, R252, !P0 ;  /* 0x000000fc0400720c */ /* 0x002fe20004721270 */
[----:B------:R-:W-:Y:S01]  /*70cb0*/  VIADD R2, R3, 0xd3 ;  /* 0x000000d303027836 */ /* 0x000fe20000000000 */
[----:B------:R-:W1:Y:S01]  /*70cc0*/  LDC R4, c[0x0][0x22c] ;  /* 0x00008b00ff047b82 */ /* 0x000e620000000800 */
[----:B--2---:R-:W-:Y:S01]  /*70cd0*/  PRMT R32, R32, 0x7632, R32 ;  /* 0x0000763220207816 */ /* 0x004fe20000000020 */
[----:B------:R-:W2:Y:S04]  /*70ce0*/  LDL.LU.64 R16, [R1+0x858] ;  /* 0x0008580001107983 */ /* 0x000ea80000300a00 */
[----:B------:R0:W-:Y:S01]  /*70cf0*/  @P2 STG.E.U16 desc[UR4][R22.64], R32 ;  /* 0x0000002016002986 */ /* 0x0001e2000c101504 */
[----:B------:R-:W-:-:S04]  /*70d00*/  ISETP.LT.AND P2, PT, R0, R42, !P0 ;  /* 0x0000002a0000720c */ /* 0x000fc80004741270 */
[----:B------:R4:W-:Y:S04]  /*70d10*/  @P1 STG.E.U16 desc[UR4][R34.64], R33 ;  /* 0x0000002122001986 */ /* 0x0009e8000c101504 */
[----:B0-----:R-:W2:Y:S01]  /*70d20*/  LDL.LU.64 R22, [R1+0x850] ;  /* 0x0008500001167983 */ /* 0x001ea20000300a00 */
[----:B------:R-:W-:Y:S01]  /*70d30*/  ISETP.LT.AND P3, PT, R2, R41, !P0 ;  /* 0x000000290200720c */ /* 0x000fe20004761270 */
[----:B------:R-:W0:Y:S02]  /*70d40*/  LDC R32, c[0x0][0x22c] ;  /* 0x00008b00ff207b82 */ /* 0x000e240000000800 */
[----:B------:R-:W2:Y:S04]  /*70d50*/  LDL.LU.64 R42, [R1+0x848] ;  /* 0x00084800012a7983 */ /* 0x000ea80000300a00 */
[----:B----4-:R-:W4:Y:S01]  /*70d60*/  LDL.LU.64 R34, [R1+0x21f8] ;  /* 0x0021f80001227983 */ /* 0x010f220000300a00 */
[----:B------:R-:W-:Y:S01]  /*70d70*/  PRMT R2, R33, 0x7632, R2 ;  /* 0x0000763221027816 */ /* 0x000fe20000000002 */
[----:B------:R-:W0:Y:S01]  /*70d80*/  LDC R41, c[0x0][0x22c] ;  /* 0x00008b00ff297b82 */ /* 0x000e220000000800 */
[----:B------:R-:W-:-:S07]  /*70d90*/  VIADD R0, R3, 0xd6 ;  /* 0x000000d603007836 */ /* 0x000fce0000000000 */
[----:B------:R-:W2:Y:S01]  /*70da0*/  LDC R33, c[0x0][0x22c] ;  /* 0x00008b00ff217b82 */ /* 0x000ea20000000800 */
[----:B----4-:R4:W-:Y:S04]  /*70db0*/  @P3 STG.E.U16 desc[UR4][R34.64], R2 ;  /* 0x0000000222003986 */ /* 0x0109e8000c101504 */
[----:B----4-:R-:W4:Y:S04]  /*70dc0*/  LDL.LU.64 R34, [R1+0x21f0] ;  /* 0x0021f00001227983 */ /* 0x010f280000300a00 */
[----:B----4-:R4:W-:Y:S04]  /*70dd0*/  @P4 STG.E.U16 desc[UR4][R20.64], R34 ;  /* 0x0000002214004986 */ /* 0x0109e8000c101504 */
[----:B----4-:R-:W4:Y:S01]  /*70de0*/  LDL.LU.64 R20, [R1+0x21e8] ;  /* 0x0021e80001147983 */ /* 0x010f220000300a00 */
[----:B------:R-:W-:-:S02]  /*70df0*/  PRMT R34, R34, 0x7632, R34 ;  /* 0x0000763222227816 */ /* 0x000fc40000000022 */
[----:B------:R-:W-:Y:S01]  /*70e00*/  ISETP.LT.AND P1, PT, R0, R5, !P0 ;  /* 0x000000050000720c */ /* 0x000fe20004721270 */
[C---:B------:R-:W-:Y:S01]  /*70e10*/  VIADD R0, R3.reuse, 0xd7 ;  /* 0x000000d703007836 */ /* 0x040fe20000000000 */
[----:B------:R-:W2:Y:S01]  /*70e20*/  LDC R5, c[0x0][0x22c] ;  /* 0x00008b00ff057b82 */ /* 0x000ea20000000800 */
[----:B------:R-:W-:-:S05]  /*70e30*/  VIADD R2, R3, 0xd8 ;  /* 0x000000d803027836 */ /* 0x000fca0000000000 */
[----:B-1----:R-:W-:Y:S01]  /*70e40*/  ISETP.LT.AND P3, PT, R2, R4, !P0 ;  /* 0x000000040200720c */ /* 0x002fe20004761270 */
[----:B----4-:R1:W-:Y:S01]  /*70e50*/  @P2 STG.E.U16 desc[UR4][R20.64], R34 ;  /* 0x0000002214002986 */ /* 0x0103e2000c101504 */
[----:B------:R-:W-:Y:S01]  /*70e60*/  PRMT R2, R35, 0x7632, R2 ;  /* 0x0000763223027816 */ /* 0x000fe20000000002 */
[----:B------:R-:W4:Y:S02]  /*70e70*/  LDC R4, c[0x0][0x22c] ;  /* 0x00008b00ff047b82 */ /* 0x000f240000000800 */
[----:B-1----:R-:W4:Y:S01]  /*70e80*/  LDL.LU.64 R20, [R1+0x21e0] ;  /* 0x0021e00001147983 */ /* 0x002f220000300a00 */
[----:B------:R-:W-:Y:S01]  /*70e90*/  ISETP.LT.AND P2, PT, R0, R40, !P0 ;  /* 0x000000280000720c */ /* 0x000fe20004741270 */
[----:B------:R-:W-:-:S04]  /*70ea0*/  VIADD R0, R3, 0xd9 ;  /* 0x000000d903007836 */ /* 0x000fc80000000000 */
[----:B------:R-:W1:Y:S01]  /*70eb0*/  LDC R34, c[0x0][0x22c] ;  /* 0x00008b00ff227b82 */ /* 0x000e620000000800 */
[----:B---3--:R3:W-:Y:S01]  /*70ec0*/  @P1 STG.E.U16 desc[UR4][R18.64], R35 ;  /* 0x0000002312001986 */ /* 0x0087e2000c101504 */
[----:B0-----:R-:W-:-:S06]  /*70ed0*/  ISETP.LT.AND P4, PT, R0, R41, !P0 ;  /* 0x000000290000720c */ /* 0x001fcc0004781270 */
[----:B--2---:R0:W-:Y:S04]  /*70ee0*/  @P2 STG.E.U16 desc[UR4][R16.64], R2 ;  /* 0x0000000210002986 */ /* 0x0041e8000c101504 */
[----:B---3--:R-:W2:Y:S04]  /*70ef0*/  LDL.LU.64 R18, [R1+0x830] ;  /* 0x0008300001127983 */ /* 0x008ea80000300a00 */
[----:B------:R-:W3:Y:S04]  /*70f00*/  LDL.LU.64 R40, [R1+0x828] ;  /* 0x0008280001287983 */ /* 0x000ee80000300a00 */
[----:B0-----:R-:W3:Y:S04]  /*70f10*/  LDL.LU.64 R16, [R1+0x820] ;  /* 0x0008200001107983 */ /* 0x001ee80000300a00 */
[----:B----4-:R0:W-:Y:S04]  /*70f20*/  @P3 STG.E.U16 desc[UR4][R22.64], R20 ;  /* 0x0000001416003986 */ /* 0x0101e8000c101504 */
[----:B0-----:R-:W4:Y:S01]  /*70f30*/  LDL.LU.64 R22, [R1+0x21d8] ;  /* 0x0021d80001167983 */ /* 0x001f220000300a00 */
[----:B------:R-:W-:Y:S01]  /*70f40*/  VIADD R0, R3, 0xda ;  /* 0x000000da03007836 */ /* 0x000fe20000000000 */
[----:B------:R-:W-:-:S02]  /*70f50*/  PRMT R2, R20, 0x7632, R2 ;  /* 0x0000763214027816 */ /* 0x000fc40000000002 */
[----:B------:R-:W0:Y:S02]  /*70f60*/  LDC R20, c[0x0][0x22c] ;  /* 0x00008b00ff147b82 */ /* 0x000e240000000800 */
[----:B------:R-:W-:Y:S01]  /*70f70*/  ISETP.LT.AND P1, PT, R0, R32, !P0 ;  /* 0x000000200000720c */ /* 0x000fe20004721270 */
[----:B------:R1:W-:Y:S01]  /*70f80*/  @P4 STG.E.U16 desc[UR4][R42.64], R2 ;  /* 0x000000022a004986 */ /* 0x0003e2000c101504 */
[----:B------:R-:W-:-:S04]  /*70f90*/  VIADD R0, R3, 0xdb ;  /* 0x000000db03007836 */ /* 0x000fc80000000000 */
[----:B------:R-:W0:Y:S01]  /*70fa0*/  LDC R32, c[0x0][0x22c] ;  /* 0x00008b00ff207b82 */ /* 0x000e220000000800 */
[----:B-1----:R-:W-:Y:S01]  /*70fb0*/  VIADD R2, R3, 0xdc ;  /* 0x000000dc03027836 */ /* 0x002fe20000000000 */
[----:B------:R-:W3:Y:S05]  /*70fc0*/  LDL.LU.64 R42, [R1+0x810] ;  /* 0x00081000012a7983 */ /* 0x000eea0000300a00 */
[----:B----4-:R1:W-:Y:S01]  /*70fd0*/  @P1 STG.E.U16 desc[UR4][R22.64], R21 ;  /* 0x0000001516001986 */ /* 0x0103e2000c101504 */
[----:B------:R-:W-:-:S03]  /*70fe0*/  ISETP.LT.AND P1, PT, R2, R34, !P0 ;  /* 0x000000220200720c */ /* 0x000fc60004721270 */
[----:B-1----:R-:W4:Y:S04]  /*70ff0*/  LDL.LU.64 R22, [R1+0x21d0] ;  /* 0x0021d00001167983 */ /* 0x002f280000300a00 */
[----:B------:R-:W2:Y:S01]  /*71000*/  LDL.LU.64 R34, [R1+0x838] ;  /* 0x0008380001227983 */ /* 0x000ea20000300a00 */
[----:B------:R-:W-:Y:S01]  /*71010*/  ISETP.LT.AND P2, PT, R0, R5, !P0 ;  /* 0x000000050000720c */ /* 0x000fe20004741270 */
[----:B------:R-:W-:Y:S01]  /*71020*/  VIADD R0, R3, 0xdd ;  /* 0x000000dd03007836 */ /* 0x000fe20000000000 */
[----:B------:R-:W-:Y:S01]  /*71030*/  PRMT R21, R21, 0x7632, R21 ;  /* 0x0000763215157816 */ /* 0x000fe20000000015 */
[----:B------:R-:W-:Y:S01]  /*71040*/  VIADD R2, R3, 0xde ;  /* 0x000000de03027836 */ /* 0x000fe20000000000 */
[----:B------:R-:W1:Y:S02]  /*71050*/  LDC R5, c[0x0][0x22c] ;  /* 0x00008b00ff057b82 */ /* 0x000e640000000800 */
[----:B------:R-:W-:-:S07]  /*71060*/  ISETP.LT.AND P3, PT, R0, R4, !P0 ;  /* 0x000000040000720c */ /* 0x000fce0004761270 */
[----:B--2---:R2:W-:Y:S01]  /*71070*/  @P2 STG.E.U16 desc[UR4][R34.64], R21 ;  /* 0x0000001522002986 */ /* 0x0045e2000c101504 */
[----:B------:R-:W-:Y:S01]  /*71080*/  ISETP.LT.AND P2, PT, R2, R33, !P0 ;  /* 0x000000210200720c */ /* 0x000fe20004741270 */
[----:B------:R-:W-:Y:S01]  /*71090*/  VIADD R0, R3, 0xdf ;  /* 0x000000df03007836 */ /* 0x000fe20000000000 */
[----:B----4-:R-:W-:Y:S01]  /*710a0*/  PRMT R2, R22, 0x7632, R2 ;  /* 0x0000763216027816 */ /* 0x010fe20000000002 */
[----:B------:R4:W-:Y:S01]  /*710b0*/  @P1 STG.E.U16 desc[UR4][R18.64], R22 ;  /* 0x0000001612001986 */ /* 0x0009e2000c101504 */
[----:B------:R-:W1:Y:S03]  /*710c0*/  LDC R4, c[0x0][0x22c] ;  /* 0x00008b00ff047b82 */ /* 0x000e660000000800 */
[----:B---3--:R3:W-:Y:S04]  /*710d0*/  @P3 STG.E.U16 desc[UR4][R40.64], R2 ;  /* 0x0000000228003986 */ /* 0x0087e8000c101504 */
[----:B--2---:R-:W2:Y:S01]  /*710e0*/  LDL.LU.64 R34, [R1+0x808] ;  /* 0x0008080001227983 */ /* 0x004ea20000300a00 */
[----:B------:R-:W2:Y:S03]  /*710f0*/  LDC R21, c[0x0][0x22c] ;  /* 0x00008b00ff157b82 */ /* 0x000ea60000000800 */
[----:B----4-:R-:W4:Y:S04]  /*71100*/  LDL.LU.64 R18, [R1+0x21c8] ;  /* 0x0021c80001127983 */ /* 0x010f280000300a00 */
[----:B---3--:R-:W3:Y:S01]  /*71110*/  LDL.LU.64 R40, [R1+0x7f0] ;  /* 0x0007f00001287983 */ /* 0x008ee20000300a00 */
[----:B0-----:R-:W-:Y:S01]  /*71120*/  ISETP.LT.AND P4, PT, R0, R32, !P0 ;  /* 0x000000200000720c */ /* 0x001fe20004781270 */
[----:B------:R-:W0:Y:S02]  /*71130*/  LDC R22, c[0x0][0x22c] ;  /* 0x00008b00ff167b82 */ /* 0x000e240000000800 */
[----:B------:R1:W-:Y:S01]  /*71140*/  @P2 STG.E.U16 desc[UR4][R16.64], R23 ;  /* 0x0000001710002986 */ /* 0x0003e2000c101504 */
[----:B------:R-:W-:-:S05]  /*71150*/  PRMT R2, R23, 0x7632, R2 ;  /* 0x0000763217027816 */ /* 0x000fca0000000002 */
[----:B------:R-:W0:Y:S01]  /*71160*/  LDC R32, c[0x0][0x22c] ;  /* 0x00008b00ff207b82 */ /* 0x000e220000000800 */
[----:B-1----:R-:W2:Y:S01]  /*71170*/  LDL.LU.64 R16, [R1+0x21c0] ;  /* 0x0021c00001107983 */ /* 0x002ea20000300a00 */
[----:B------:R-:W-:-:S05]  /*71180*/  VIADD R0, R3, 0xe0 ;  /* 0x000000e003007836 */ /* 0x000fca0000000000 */
[----:B------:R-:W-:Y:S01]  /*71190*/  ISETP.LT.AND P1, PT, R0, R5, !P0 ;  /* 0x000000050000720c */ /* 0x000fe20004721270 */
[C---:B------:R-:W-:Y:S01]  /*711a0*/  VIADD R0, R3.reuse, 0xe1 ;  /* 0x000000e103007836 */ /* 0x040fe20000000000 */
[----:B------:R-:W1:Y:S01]  /*711b0*/  LDC R5, c[0x0][0x22c] ;  /* 0x00008b00ff057b82 */ /* 0x000e620000000800 */
[----:B--2---:R2:W-:Y:S04]  /*711c0*/  @P4 STG.E.U16 desc[UR4][R16.64], R2 ;  /* 0x0000000210004986 */ /* 0x0045e8000c101504 */
[----:B--2---:R-:W2:Y:S01]  /*711d0*/  LDL.LU.64 R16, [R1+0x21b8] ;  /* 0x0021b80001107983 */ /* 0x004ea20000300a00 */
[----:B------:R-:W-:Y:S01]  /*711e0*/  ISETP.LT.AND P2, PT, R0, R4, !P0 ;  /* 0x000000040000720c */ /* 0x000fe20004741270 */
[C---:B------:R-:W-:Y:S02]  /*711f0*/  VIADD R4, R3.reuse, 0xe2 ;  /* 0x000000e203047836 */ /* 0x040fe40000000000 */
[----:B------:R-:W-:-:S02]  /*71200*/  VIADD R2, R3, 0xe3 ;  /* 0x000000e303027836 */ /* 0x000fc40000000000 */
[----:B------:R-:W-:-:S03]  /*71210*/  VIADD R0, R3, 0xe4 ;  /* 0x000000e403007836 */ /* 0x000fc60000000000 */
[----:B------:R-:W-:Y:S01]  /*71220*/  ISETP.LT.AND P3, PT, R2, R21, !P0 ;  /* 0x000000150200720c */ /* 0x000fe20004761270 */
[----:B--2---:R2:W-:Y:S01]  /*71230*/  @P1 STG.E.U16 desc[UR4][R42.64], R16 ;  /* 0x000000102a001986 */ /* 0x0045e2000c101504 */
[----:B0-----:R-:W-:Y:S01]  /*71240*/  ISETP.LT.AND P1, PT, R4, R32, !P0 ;  /* 0x000000200400720c */ /* 0x001fe20004721270 */
[----:B------:R-:W0:Y:S01]  /*71250*/  LDC R21, c[0x0][0x22c] ;  /* 0x00008b00ff157b82 */ /* 0x000e220000000800 */
[----:B------:R-:W-:Y:S01]  /*71260*/  ISETP.LT.AND P4, PT, R0, R20, !P0 ;  /* 0x000000140000720c */ /* 0x000fe20004781270 */
[----:B--2---:R-:W2:Y:S01]  /*71270*/  LDL.LU.64 R42, [R1+0x7e0] ;  /* 0x0007e000012a7983 */ /* 0x004ea20000300a00 */
[----:B------:R-:W-:Y:S01]  /*71280*/  PRMT R16, R16, 0x7632, R16 ;  /* 0x0000763210107816 */ /* 0x000fe20000000010 */
[----:B------:R-:W-:Y:S01]  /*71290*/  VIADD R0, R3, 0xe5 ;  /* 0x000000e503007836 */ /* 0x000fe20000000000 */
[----:B------:R-:W-:Y:S01]  /*712a0*/  PRMT R2, R17, 0x7632, R2 ;  /* 0x0000763211027816 */ /* 0x000fe20000000002 */
[----:B------:R-:W4:Y:S02]  /*712b0*/  LDL.LU.64 R32, [R1+0x800] ;  /* 0x0008000001207983 */ /* 0x000f240000300a00 */
[----:B------:R-:W0:Y:S02]  /*712c0*/  LDC R20, c[0x0][0x22c] ;  /* 0x00008b00ff147b82 */ /* 0x000e240000000800 */
[----:B------:R1:W-:Y:S01]  /*712d0*/  @P2 STG.E.U16 desc[UR4][R34.64], R16 ;  /* 0x0000001022002986 */ /* 0x0003e2000c101504 */
[----:B------:R-:W-:-:S05]  /*712e0*/  ISETP.LT.AND P2, PT, R0, R22, !P0 ;  /* 0x000000160000720c */ /* 0x000fca0004741270 */
[----:B------:R-:W0:Y:S01]  /*712f0*/  LDC R4, c[0x0][0x22c] ;  /* 0x00008b00ff047b82 */ /* 0x000e220000000800 */
[----:B-1----:R-:W2:Y:S07]  /*71300*/  LDL.LU.64 R34, [R1+0x7d0] ;  /* 0x0007d00001227983 */ /* 0x002eae0000300a00 */
[----:B------:R-:W1:Y:S01]  /*71310*/  LDC R16, c[0x0][0x22c] ;  /* 0x00008b00ff107b82 */ /* 0x000e620000000800 */
[----:B------:R-:W2:Y:S04]  /*71320*/  LDL.LU.64 R22, [R1+0x7d8] ;  /* 0x0007d80001167983 */ /* 0x000ea80000300a00 */
[----:B----4-:R4:W-:Y:S04]  /*71330*/  @P1 STG.E.U16 desc[UR4][R32.64], R17 ;  /* 0x0000001120001986 */ /* 0x0109e8000c101504 */
[----:B------:R3:W-:Y:S04]  /*71340*/  @P3 STG.E.U16 desc[UR4][R18.64], R2 ;  /* 0x0000000212003986 */ /* 0x0007e8000c101504 */
[----:B----4-:R-:W4:Y:S01]  /*71350*/  LDL.LU.64 R32, [R1+0x7c8] ;  /* 0x0007c80001207983 */ /* 0x010f220000300a00 */
[C---:B------:R-:W-:Y:S01]  /*71360*/  VIADD R0, R3.reuse, 0xe6 ;  /* 0x000000e603007836 */ /* 0x040fe20000000000 */
[----:B------:R-:W4:Y:S02]  /*71370*/  LDC R17, c[0x0][0x22c] ;  /* 0x00008b00ff117b82 */ /* 0x000f240000000800 */
[----:B---3--:R-:W3:Y:S02]  /*71380*/  LDL.LU.64 R18, [R1+0x21b0] ;  /* 0x0021b00001127983 */ /* 0x008ee40000300a00 */
[----:B------:R-:W-:Y:S01]  /*71390*/  ISETP.LT.AND P1, PT, R0, R5, !P0 ;  /* 0x000000050000720c */ /* 0x000fe20004721270 */
[----:B------:R-:W-:-:S02]  /*713a0*/  VIADD R0, R3, 0xe7 ;  /* 0x000000e703007836 */ /* 0x000fc40000000000 */
[----:B------:R-:W-:Y:S01]  /*713b0*/  VIADD R2, R3, 0xe8 ;  /* 0x000000e803027836 */ /* 0x000fe20000000000 */
[----:B------:R-:W4:Y:S01]  /*713c0*/  LDC R5, c[0x0][0x22c] ;  /* 0x00008b00ff057b82 */ /* 0x000f220000000800 */
[----:B---3--:R3:W-:Y:S02]  /*713d0*/  @P4 STG.E.U16 desc[UR4][R40.64], R18 ;  /* 0x0000001228004986 */ /* 0x0087e4000c101504 */
[----:B---3--:R-:W-:-:S05]  /*713e0*/  PRMT R18, R18, 0x7632, R18 ;  /* 0x0000763212127816 */ /* 0x008fca0000000012 */
[----:B------:R3:W-:Y:S04]  /*713f0*/  @P2 STG.E.U16 desc[UR4][R8.64], R18 ;  /* 0x0000001208002986 */ /* 0x0007e8000c101504 */
[----:B---3--:R-:W3:Y:S01]  /*71400*/  LDL.LU.64 R8, [R1+0x21a8] ;  /* 0x0021a80001087983 */ /* 0x008ee20000300a00 */
[----:B0-----:R-:W-:Y:S01]  /*71410*/  ISETP.LT.AND P2, PT, R0, R20, !P0 ;  /* 0x000000140000720c */ /* 0x001fe20004741270 */
[C---:B------:R-:W-:Y:S01]  /*71420*/  VIADD R0, R3.reuse, 0xe9 ;  /* 0x000000e903007836 */ /* 0x040fe20000000000 */
[----:B------:R-:W-:Y:S01]  /*71430*/  ISETP.LT.AND P3, PT, R2, R4, !P0 ;  /* 0x000000040200720c */ /* 0x000fe20004761270 */
[----:B--2---:R0:W-:Y:S01]  /*71440*/  @P1 STG.E.U16 desc[UR4][R42.64], R19 ;  /* 0x000000132a001986 */ /* 0x0041e2000c101504 */
[----:B------:R-:W2:Y:S02]  /*71450*/  LDC R18, c[0x0][0x22c] ;  /* 0x00008b00ff127b82 */ /* 0x000ea40000000800 */
[----:B------:R-:W-:Y:S01]  /*71460*/  ISETP.LT.AND P4, PT, R0, R21, !P0 ;  /* 0x000000150000720c */ /* 0x000fe20004781270 */
[----:B------:R-:W-:Y:S01]  /*71470*/  VIADD R0, R3, 0xea ;  /* 0x000000ea03007836 */ /* 0x000fe20000000000 */
[----:B------:R-:W-:Y:S01]  /*71480*/  PRMT R2, R19, 0x7632, R2 ;  /* 0x0000763213027816 */ /* 0x000fe20000000002 */
[----:B------:R-:W2:Y:S03]  /*71490*/  LDL.LU.64 R40, [R1+0x7b8] ;  /* 0x0007b80001287983 */ /* 0x000ea60000300a00 */
[----:B-1----:R-:W-:Y:S01]  /*714a0*/  ISETP.LT.AND P1, PT, R0, R16, !P0 ;  /* 0x000000100000720c */ /* 0x002fe20004721270 */
[----:B------:R1:W-:Y:S01]  /*714b0*/  @P2 STG.E.U16 desc[UR4][R22.64], R2 ;  /* 0x0000000216002986 */ /* 0x0003e2000c101504 */
[----:B------:R-:W2:Y:S03]  /*714c0*/  LDC R4, c[0x0][0x22c] ;  /* 0x00008b00ff047b82 */ /* 0x000ea60000000800 */
[----:B0-----:R-:W2:Y:S01]  /*714d0*/  LDL.LU.64 R42, [R1+0x7b0] ;  /* 0x0007b000012a7983 */ /* 0x001ea20000300a00 */
[----:B------:R-:W-:-:S04]  /*714e0*/  VIADD R0, R3, 0xeb ;  /* 0x000000eb03007836 */ /* 0x000fc80000000000 */
[----:B------:R-:W0:Y:S01]  /*714f0*/  LDC R16, c[0x0][0x22c] ;  /* 0x00008b00ff107b82 */ /* 0x000e220000000800 */
[----:B-1----:R-:W2:Y:S01]  /*71500*/  LDL.LU.64 R22, [R1+0x7a0] ;  /* 0x0007a00001167983 */ /* 0x002ea20000300a00 */
[----:B---3--:R-:W-:-:S03]  /*71510*/  PRMT R2, R8, 0x7632, R2 ;  /* 0x0000763208027816 */ /* 0x008fc60000000002 */
[----:B------:R1:W-:Y:S04]  /*71520*/  @P3 STG.E.U16 desc[UR4][R34.64], R8 ;  /* 0x0000000822003986 */ /* 0x0003e8000c101504 */
[----:B----4-:R-:W-:Y:S04]  /*71530*/  @P4 STG.E.U16 desc[UR4][R32.64], R2 ;  /* 0x0000000220004986 */ /* 0x010fe8000c101504 */
[----:B------:R3:W-:Y:S04]  /*71540*/  @P1 STG.E.U16 desc[UR4][R10.64], R9 ;  /* 0x000000090a001986 */ /* 0x0007e8000c101504 */
[----:B-1----:R-:W4:Y:S01]  /*71550*/  LDL.LU.64 R34, [R1+0x798] ;  /* 0x0007980001227983 */ /* 0x002f220000300a00 */
[----:B------:R-:W-:Y:S01]  /*71560*/  ISETP.LT.AND P2, PT, R0, R5, !P0 ;  /* 0x000000050000720c */ /* 0x000fe20004741270 */
[----:B------:R-:W1:Y:S02]  /*71570*/  LDC R8, c[0x0][0x22c] ;  /* 0x00008b00ff087b82 */ /* 0x000e640000000800 */
[----:B---3--:R-:W3:Y:S01]  /*71580*/  LDL.LU.64 R10, [R1+0x21a0] ;  /* 0x0021a000010a7983 */ /* 0x008ee20000300a00 */
[----:B------:R-:W-:Y:S01]  /*71590*/  VIADD R2, R3, 0xec ;  /* 0x000000ec03027836 */ /* 0x000fe20000000000 */
[----:B------:R-:W-:Y:S01]  /*715a0*/  PRMT R9, R9, 0x7632, R9 ;  /* 0x0000763209097816 */ /* 0x000fe20000000009 */
[----:B------:R-:W-:-:S03]  /*715b0*/  VIADD R0, R3, 0xed ;  /* 0x000000ed03007836 */ /* 0x000fc60000000000 */
[----:B------:R-:W1:Y:S01]  /*715c0*/  LDC R5, c[0x0][0x22c] ;  /* 0x00008b00ff057b82 */ /* 0x000e620000000800 */
[----:B--2---:R-:W-:Y:S02]  /*715d0*/  ISETP.LT.AND P1, PT, R2, R18, !P0 ;  /* 0x000000120200720c */ /* 0x004fe40004721270 */
[----:B------:R-:W-:Y:S01]  /*715e0*/  ISETP.LT.AND P3, PT, R0, R4, !P0 ;  /* 0x000000040000720c */ /* 0x000fe20004761270 */
[C---:B------:R-:W-:Y:S01]  /*715f0*/  VIADD R2, R3.reuse, 0xee ;  /* 0x000000ee03027836 */ /* 0x040fe20000000000 */
[----:B------:R2:W-:Y:S01]  /*71600*/  @P2 STG.E.U16 desc[UR4][R40.64], R9 ;  /* 0x0000000928002986 */ /* 0x0005e2000c101504 */
[----:B------:R-:W-:Y:S02]  /*71610*/  VIADD R0, R3, 0xef ;  /* 0x000000ef03007836 */ /* 0x000fe40000000000 */
[----:B------:R-:W4:Y:S01]  /*71620*/  LDC R4, c[0x0][0x22c] ;  /* 0x00008b00ff047b82 */ /* 0x000f220000000800 */
[----:B------:R-:W-:Y:S01]  /*71630*/  ISETP.LT.AND P2, PT, R2, R17, !P0 ;  /* 0x000000110200720c */ /* 0x000fe20004741270 */
[----:B--2---:R-:W2:Y:S06]  /*71640*/  LDL.LU.64 R40, [R1+0x788] ;  /* 0x0007880001287983 */ /* 0x004eac0000300a00 */
[----:B------:R-:W2:Y:S01]  /*71650*/  LDC R9, c[0x0][0x22c] ;  /* 0x00008b00ff097b82 */ /* 0x000ea20000000800 */
[----:B------:R-:W2:Y:S04]  /*71660*/  LDL.LU.64 R32, [R1+0x780] ;  /* 0x0007800001207983 */ /* 0x000ea80000300a00 */
[----:B---3--:R3:W-:Y:S01]  /*71670*/  @P1 STG.E.U16 desc[UR4][R42.64], R10 ;  /* 0x0000000a2a001986 */ /* 0x0087e2000c101504 */
[----:B------:R-:W-:-:S02]  /*71680*/  PRMT R2, R10, 0x7632, R2 ;  /* 0x000076320a027816 */ /* 0x000fc40000000002 */
[----:B------:R-:W2:Y:S03]  /*71690*/  LDC R17, c[0x0][0x22c] ;  /* 0x00008b00ff117b82 */ /* 0x000ea60000000800 */
[----:B------:R1:W-:Y:S01]  /*716a0*/  @P3 STG.E.U16 desc[UR4][R48.64], R2 ;  /* 0x0000000230003986 */ /* 0x0003e2000c101504 */
[----:B0-----:R-:W-:-:S04]  /*716b0*/  ISETP.LT.AND P4, PT, R0, R16, !P0 ;  /* 0x000000100000720c */ /* 0x001fc80004781270 */
[----:B---3--:R-:W0:Y:S01]  /*716c0*/  LDC R10, c[0x0][0x22c] ;  /* 0x00008b00ff0a7b82 */ /* 0x008e220000000800 */
[----:B-1----:R-:W3:Y:S01]  /*716d0*/  LDL.LU.64 R48, [R1+0x2198] ;  /* 0x0021980001307983 */ /* 0x002ee20000300a00 */
[----:B------:R-:W-:Y:S01]  /*716e0*/  VIADD R0, R3, 0xf0 ;  /* 0x000000f003007836 */ /* 0x000fe20000000000 */
[----:B------:R-:W-:-:S05]  /*716f0*/  PRMT R2, R11, 0x7632, R2 ;  /* 0x000076320b027816 */ /* 0x000fca0000000002 */
[----:B------:R-:W1:Y:S01]  /*71700*/  LDC R16, c[0x0][0x22c] ;  /* 0x00008b00ff107b82 */ /* 0x000e620000000800 */
[----:B------:R4:W-:Y:S01]  /*71710*/  @P2 STG.E.U16 desc[UR4][R22.64], R11 ;  /* 0x0000000b16002986 */ /* 0x0009e2000c101504 */
[----:B------:R-:W-:-:S03]  /*71720*/  ISETP.LT.AND P1, PT, R0, R5, !P0 ;  /* 0x000000050000720c */ /* 0x000fc60004721270 */
[----:B------:R-:W2:Y:S04]  /*71730*/  LDL.LU.64 R20, [R1+0x778] ;  /* 0x0007780001147983 */ /* 0x000ea80000300a00 */
[----:B----4-:R-:W-:Y:S01]  /*71740*/  @P4 STG.E.U16 desc[UR4][R34.64], R2 ;  /* 0x0000000222004986 */ /* 0x010fe2000c101504 */
[C---:B------:R-:W-:Y:S01]  /*71750*/  VIADD R0, R3.reuse, 0xf1 ;  /* 0x000000f103007836 */ /* 0x040fe20000000000 */
[----:B------:R-:W4:Y:S02]  /*71760*/  LDC R5, c[0x0][0x22c] ;  /* 0x00008b00ff057b82 */ /* 0x000f240000000800 */
[----:B------:R-:W4:Y:S02]  /*71770*/  LDL.LU.64 R42, [R1+0x770] ;  /* 0x00077000012a7983 */ /* 0x000f240000300a00 */
[----:B------:R-:W-:Y:S01]  /*71780*/  ISETP.LT.AND P2, PT, R0, R4, !P0 ;  /* 0x000000040000720c */ /* 0x000fe20004741270 */
[----:B------:R-:W-:-:S03]  /*71790*/  VIADD R4, R3, 0xf2 ;  /* 0x000000f203047836 */ /* 0x000fc60000000000 */
[----:B------:R-:W0:Y:S01]  /*717a0*/  LDC R11, c[0x0][0x22c] ;  /* 0x00008b00ff0b7b82 */ /* 0x000e220000000800 */
[----:B---3--:R3:W-:Y:S04]  /*717b0*/  @P1 STG.E.U16 desc[UR4][R50.64], R48 ;  /* 0x0000003032001986 */ /* 0x0087e8000c101504 */
[----:B---3--:R-:W4:Y:S01]  /*717c0*/  LDL.LU.64 R50, [R1+0x2190] ;  /* 0x0021900001327983 */ /* 0x008f220000300a00 */
[C---:B------:R-:W-:Y:S02]  /*717d0*/  VIADD R2, R3.reuse, 0xf3 ;  /* 0x000000f303027836 */ /* 0x040fe40000000000 */
[C---:B------:R-:W-:Y:S01]  /*717e0*/  VIADD R0, R3.reuse, 0xf4 ;  /* 0x000000f403007836 */ /* 0x040fe20000000000 */
[----:B--2---:R-:W-:Y:S01]  /*717f0*/  ISETP.LT.AND P1, PT, R4, R17, !P0 ;  /* 0x000000110400720c */ /* 0x004fe20004721270 */
[----:B------:R-:W2:Y:S01]  /*71800*/  LDL.LU.64 R34, [R1+0x760] ;  /* 0x0007600001227983 */ /* 0x000ea20000300a00 */
[----:B-1----:R-:W-:Y:S01]  /*71810*/  ISETP.LT.AND P3, PT, R2, R16, !P0 ;  /* 0x000000100200720c */ /* 0x002fe20004761270 */
[----:B------:R-:W1:Y:S01]  /*71820*/  LDC R4, c[0x0][0x22c] ;  /* 0x00008b00ff047b82 */ /* 0x000e620000000800 */
[----:B------:R-:W-:Y:S01]  /*71830*/  ISETP.LT.AND P4, PT, R0, R9, !P0 ;  /* 0x000000090000720c */ /* 0x000fe20004781270 */
[----:B------:R-:W-:Y:S01]  /*71840*/  VIADD R0, R3, 0xf5 ;  /* 0x000000f503007836 */ /* 0x000fe20000000000 */
[----:B------:R-:W-:Y:S01]  /*71850*/  PRMT R48, R48, 0x7632, R48 ;  /* 0x0000763230307816 */ /* 0x000fe20000000030 */
[----:B------:R-:W3:Y:S01]  /*71860*/  LDL.LU.64 R22, [R1+0x758] ;  /* 0x0007580001167983 */ /* 0x000ee20000300a00 */
[----:B------:R-:W-:-:S03]  /*71870*/  PRMT R2, R49, 0x7632, R2 ;  /* 0x0000763231027816 */ /* 0x000fc60000000002 */
[----:B------:R0:W-:Y:S01]  /*71880*/  @P2 STG.E.U16 desc[UR4][R40.64], R48 ;  /* 0x0000003028002986 */ /* 0x0001e2000c101504 */
[----:B------:R-:W-:Y:S01]  /*71890*/  ISETP.LT.AND P2, PT, R0, R8, !P0 ;  /* 0x000000080000720c */ /* 0x000fe20004741270 */
[----:B------:R-:W1:Y:S02]  /*718a0*/  LDC R9, c[0x0][0x22c] ;  /* 0x00008b00ff097b82 */ /* 0x000e640000000800 */
[----:B------:R0:W-:Y:S04]  /*718b0*/  @P1 STG.E.U16 desc[UR4][R32.64], R49 ;  /* 0x0000003120001986 */ /* 0x0001e8000c101504 */
[----:B------:R-:W-:Y:S04]  /*718c0*/  @P3 STG.E.U16 desc[UR4][R20.64], R2 ;  /* 0x0000000214003986 */ /* 0x000fe8000c101504 */
[----:B0-----:R-:W3:Y:S01]  /*718d0*/  LDL.LU.64 R40, [R1+0x750] ;  /* 0x0007500001287983 */ /* 0x001ee20000300a00 */
[----:B------:R-:W0:Y:S03]  /*718e0*/  LDC R8, c[0x0][0x22c] ;  /* 0x00008b00ff087b82 */ /* 0x000e260000000800 */
[----:B------:R-:W3:Y:S04]  /*718f0*/  LDL.LU.64 R32, [R1+0x748] ;  /* 0x0007480001207983 */ /* 0x000ee80000300a00 */
[----:B----4-:R4:W-:Y:S02]  /*71900*/  @P4 STG.E.U16 desc[UR4][R42.64], R50 ;  /* 0x000000322a004986 */ /* 0x0109e4000c101504 */
[----:B----4-:R-:W-:-:S05]  /*71910*/  PRMT R50, R50, 0x7632, R50 ;  /* 0x0000763232327816 */ /* 0x010fca0000000032 */
[----:B------:R4:W-:Y:S04]  /*71920*/  @P2 STG.E.U16 desc[UR4][R12.64], R50 ;  /* 0x000000320c002986 */ /* 0x0009e8000c101504 */
[----:B----4-:R-:W4:Y:S01]  /*71930*/  LDL.LU.64 R12, [R1+0x2188] ;  /* 0x00218800010c7983 */ /* 0x010f220000300a00 */
[C---:B------:R-:W-:Y:S02]  /*71940*/  VIADD R0, R3.reuse, 0xf6 ;  /* 0x000000f603007836 */ /* 0x040fe40000000000 */
[C---:B------:R-:W-:Y:S01]  /*71950*/  VIADD R2, R3.reuse, 0xf8 ;  /* 0x000000f803027836 */ /* 0x040fe20000000000 */
[----:B------:R-:W4:Y:S02]  /*71960*/  LDL.LU.64 R42, [R1+0x738] ;  /* 0x00073800012a7983 */ /* 0x000f240000300a00 */
[----:B------:R-:W-:Y:S01]  /*71970*/  ISETP.LT.AND P1, PT, R0, R5, !P0 ;  /* 0x000000050000720c */ /* 0x000fe20004721270 */
[C---:B------:R-:W-:Y:S01]  /*71980*/  VIADD R0, R3.reuse, 0xf7 ;  /* 0x000000f703007836 */ /* 0x040fe20000000000 */
[----:B-1----:R-:W-:Y:S01]  /*71990*/  ISETP.LT.AND P3, PT, R2, R4, !P0 ;  /* 0x000000040200720c */ /* 0x002fe20004761270 */
[----:B------:R-:W1:Y:S03]  /*719a0*/  LDC R5, c[0x0][0x22c] ;  /* 0x00008b00ff057b82 */ /* 0x000e660000000800 */
[----:B------:R-:W-:Y:S01]  /*719b0*/  ISETP.LT.AND P2, PT, R0, R9, !P0 ;  /* 0x000000090000720c */ /* 0x000fe20004741270 */
[----:B------:R-:W-:Y:S01]  /*719c0*/  VIADD R0, R3, 0xf9 ;  /* 0x000000f903007836 */ /* 0x000fe20000000000 */
[----:B------:R-:W-:-:S03]  /*719d0*/  PRMT R2, R51, 0x7632, R2 ;  /* 0x0000763233027816 */ /* 0x000fc60000000002 */
[----:B------:R-:W1:Y:S01]  /*719e0*/  LDC R4, c[0x0][0x22c] ;  /* 0x00008b00ff047b82 */ /* 0x000e620000000800 */
[----:B------:R-:W-:Y:S01]  /*719f0*/  ISETP.LT.AND P4, PT, R0, R11, !P0 ;  /* 0x0000000b0000720c */ /* 0x000fe20004781270 */
[C---:B------:R-:W-:Y:S01]  /*71a00*/  VIADD R0, R3.reuse, 0xfa ;  /* 0x000000fa03007836 */ /* 0x040fe20000000000 */
[----:B--2---:R2:W-:Y:S04]  /*71a10*/  @P1 STG.E.U16 desc[UR4][R34.64], R51 ;  /* 0x0000003322001986 */ /* 0x0045e8000c101504 */
[----:B0-----:R-:W-:Y:S01]  /*71a20*/  ISETP.LT.AND P1, PT, R0, R8, !P0 ;  /* 0x000000080000720c */ /* 0x001fe20004721270 */
[----:B---3--:R0:W-:Y:S01]  /*71a30*/  @P2 STG.E.U16 desc[UR4][R22.64], R2 ;  /* 0x0000000216002986 */ /* 0x0081e2000c101504 */
[----:B------:R-:W3:Y:S03]  /*71a40*/  LDC R9, c[0x0][0x22c] ;  /* 0x00008b00ff097b82 */ /* 0x000ee60000000800 */
[----:B--2---:R-:W2:Y:S01]  /*71a50*/  LDL.LU.64 R34, [R1+0x730] ;  /* 0x0007300001227983 */ /* 0x004ea20000300a00 */
[----:B------:R-:W-:-:S04]  /*71a60*/  VIADD R0, R3, 0xfb ;  /* 0x000000fb03007836 */ /* 0x000fc80000000000 */
[----:B------:R-:W2:Y:S01]  /*71a70*/  LDC R8, c[0x0][0x22c] ;  /* 0x00008b00ff087b82 */ /* 0x000ea20000000800 */
[----:B0-----:R-:W2:Y:S07]  /*71a80*/  LDL.LU.64 R22, [R1+0x720] ;  /* 0x0007200001167983 */ /* 0x001eae0000300a00 */
[----:B------:R-:W0:Y:S01]  /*71a90*/  LDC R11, c[0x0][0x22c] ;  /* 0x00008b00ff0b7b82 */ /* 0x000e220000000800 */
[----:B----4-:R-:W-:Y:S01]  /*71aa0*/  PRMT R2, R12, 0x7632, R2 ;  /* 0x000076320c027816 */ /* 0x010fe20000000002 */
[----:B------:R4:W-:Y:S04]  /*71ab0*/  @P3 STG.E.U16 desc[UR4][R40.64], R12 ;  /* 0x0000000c28003986 */ /* 0x0009e8000c101504 */
[----:B------:R-:W-:Y:S04]  /*71ac0*/  @P4 STG.E.U16 desc[UR4][R32.64], R2 ;  /* 0x0000000220004986 */ /* 0x000fe8000c101504 */
[----:B------:R1:W-:Y:S04]  /*71ad0*/  @P1 STG.E.U16 desc[UR4][R14.64], R13 ;  /* 0x0000000d0e001986 */ /* 0x0003e8000c101504 */
[----:B----4-:R-:W4:Y:S04]  /*71ae0*/  LDL.LU.64 R40, [R1+0x718] ;  /* 0x0007180001287983 */ /* 0x010f280000300a00 */
[----:B-1----:R-:W2:Y:S01]  /*71af0*/  LDL.LU.64 R14, [R1+0x2180] ;  /* 0x00218000010e7983 */ /* 0x002ea20000300a00 */
[----:B------:R-:W-:Y:S01]  /*71b00*/  ISETP.LT.AND P2, PT, R0, R5, !P0 ;  /* 0x000000050000720c */ /* 0x000fe20004741270 */
[----:B------:R-:W-:Y:S01]  /*71b10*/  VIADD R2, R3, 0xfc ;  /* 0x000000fc03027836 */ /* 0x000fe20000000000 */
[----:B------:R-:W-:Y:S01]  /*71b20*/  PRMT R13, R13, 0x7632, R13 ;  /* 0x000076320d0d7816 */ /* 0x000fe2000000000d */
[----:B------:R-:W-:Y:S01]  /*71b30*/  VIADD R0, R3, 0xfd ;  /* 0x000000fd03007836 */ /* 0x000fe20000000000 */
[----:B------:R-:W1:Y:S02]  /*71b40*/  LDC R5, c[0x0][0x22c] ;  /* 0x00008b00ff057b82 */ /* 0x000e640000000800 */
[----:B------:R-:W-:-:S02]  /*71b50*/  ISETP.LT.AND P1, PT, R2, R10, !P0 ;  /* 0x0000000a0200720c */ /* 0x000fc40004721270 */
[----:B------:R-:W-:Y:S01]  /*71b60*/  ISETP.LT.AND P3, PT, R0, R4, !P0 ;  /* 0x000000040000720c */ /* 0x000fe20004761270 */
[----:B------:R-:W-:-:S04]  /*71b70*/  VIADD R2, R3, 0xfe ;  /* 0x000000fe03027836 */ /* 0x000fc80000000000 */
[----:B------:R0:W-:Y:S01]  /*71b80*/  @P2 STG.E.U16 desc[UR4][R42.64], R13 ;  /* 0x0000000d2a002986 */ /* 0x0001e2000c101504 */
[----:B---3--:R-:W-:Y:S01]  /*71b90*/  ISETP.LT.AND P2, PT, R2, R9, !P0 ;  /* 0x000000090200720c */ /* 0x008fe20004741270 */
[----:B------:R-:W-:Y:S01]  /*71ba0*/  VIADD R0, R3, 0xff ;  /* 0x000000ff03007836 */ /* 0x000fe20000000000 */
[----:B------:R-:W3:Y:S08]  /*71bb0*/  LDC R4, c[0x0][0x22c] ;  /* 0x00008b00ff047b82 */ /* 0x000ef00000000800 */
[----:B------:R-:W3:Y:S01]  /*71bc0*/  LDC R10, c[0x0][0x22c] ;  /* 0x00008b00ff0a7b82 */ /* 0x000ee20000000800 */
[----:B0-----:R-:W3:Y:S04]  /*71bd0*/  LDL.LU.64 R42, [R1+0x708] ;  /* 0x00070800012a7983 */ /* 0x001ee80000300a00 */
[----:B------:R-:W3:Y:S01]  /*71be0*/  LDL.LU.64 R32, [R1+0x700] ;  /* 0x0007000001207983 */ /* 0x000ee20000300a00 */
[----:B--2---:R-:W-:-:S03]  /*71bf0*/  PRMT R2, R14, 0x7632, R2 ;  /* 0x000076320e027816 */ /* 0x004fc60000000002 */
[----:B------:R-:W-:Y:S01]  /*71c00*/  @P1 STG.E.U16 desc[UR4][R34.64], R14 ;  /* 0x0000000e22001986 */ /* 0x000fe2000c101504 */
[----:B------:R-:W0:Y:S03]  /*71c10*/  LDC R9, c[0x0][0x22c] ;  /* 0x00008b00ff097b82 */ /* 0x000e260000000800 */
[----:B------:R2:W-:Y:S04]  /*71c20*/  @P3 STG.E.U16 desc[UR4][R24.64], R2 ;  /* 0x0000000218003986 */ /* 0x0005e8000c101504 */
[----:B--2---:R-:W2:Y:S01]  /*71c30*/  LDL.LU.64 R24, [R1+0x2178] ;  /* 0x0021780001187983 */ /* 0x004ea20000300a00 */
[----:B------:R-:W-:Y:S01]  /*71c40*/  ISETP.LT.AND P4, PT, R0, R8, !P0 ;  /* 0x000000080000720c */ /* 0x000fe20004781270 */
[----:B------:R-:W-:Y:S01]  /*71c50*/  VIADD R0, R3, 0x100 ;  /* 0x0000010003007836 */ /* 0x000fe20000000000 */
[----:B------:R-:W-:Y:S01]  /*71c60*/  PRMT R2, R15, 0x7632, R2 ;  /* 0x000076320f027816 */ /* 0x000fe20000000002 */
[----:B------:R-:W-:Y:S01]  /*71c70*/  @P2 STG.E.U16 desc[UR4][R22.64], R15 ;  /* 0x0000000f16002986 */ /* 0x000fe2000c101504 */
[----:B------:R-:W0:Y:S02]  /*71c80*/  LDC R8, c[0x0][0x22c] ;  /* 0x00008b00ff087b82 */ /* 0x000e240000000800 */
[----:B-1----:R-:W-:Y:S01]  /*71c90*/  ISETP.LT.AND P1, PT, R0, R5, !P0 ;  /* 0x000000050000720c */ /* 0x002fe20004721270 */
[----:B------:R-:W3:Y:S04]  /*71ca0*/  LDL.LU.64 R20, [R1+0x6f8] ;  /* 0x0006f80001147983 */ /* 0x000ee80000300a00 */
[----:B------:R-:W3:Y:S04]  /*71cb0*/  LDL.LU.64 R34, [R1+0x6f0] ;  /* 0x0006f00001227983 */ /* 0x000ee80000300a00 */
[----:B----4-:R-:W-:Y:S01]  /*71cc0*/  @P4 STG.E.U16 desc[UR4][R40.64], R2 ;  /* 0x0000000228004986 */ /* 0x010fe2000c101504 */
[C---:B------:R-:W-:Y:S01]  /*71cd0*/  VIADD R0, R3.reuse, 0x101 ;  /* 0x0000010103007836 */ /* 0x040fe20000000000 */
[----:B------:R-:W1:Y:S02]  /*71ce0*/  LDC R5, c[0x0][0x22c] ;  /* 0x00008b00ff057b82 */ /* 0x000e640000000800 */
[----:B--2---:R2:W-:Y:S04]  /*71cf0*/  @P1 STG.E.U16 desc[UR4][R26.64], R24 ;  /* 0x000000181a001986 */ /* 0x0045e8000c101504 */
[----:B--2---:R-:W2:Y:S01]  /*71d00*/  LDL.LU.64 R26, [R1+0x2170] ;  /* 0x00217000011a7983 */ /* 0x004ea20000300a00 */
[----:B---3--:R-:W-:Y:S01]  /*71d10*/  ISETP.LT.AND P2, PT, R0, R4, !P0 ;  /* 0x000000040000720c */ /* 0x008fe20004741270 */
[----:B------:R-:W-:-:S02]  /*71d20*/  VIADD R4, R3, 0x102 ;  /* 0x0000010203047836 */ /* 0x000fc40000000000 */
[C---:B------:R-:W-:Y:S01]  /*71d30*/  VIADD R2, R3.reuse, 0x103 ;  /* 0x0000010303027836 */ /* 0x040fe20000000000 */
[----:B------:R-:W-:Y:S01]  /*71d40*/  PRMT R24, R24, 0x7632, R24 ;  /* 0x0000763218187816 */ /* 0x000fe20000000018 */
[C---:B------:R-:W-:Y:S01]  /*71d50*/  VIADD R0, R3.reuse, 0x104 ;  /* 0x0000010403007836 */ /* 0x040fe20000000000 */
[----:B------:R-:W-:Y:S01]  /*71d60*/  ISETP.LT.AND P1, PT, R4, R11, !P0 ;  /* 0x0000000b0400720c */ /* 0x000fe20004721270 */
[----:B------:R-:W3:Y:S01]  /*71d70*/  LDL.LU.64 R40, [R1+0x6e0] ;  /* 0x0006e00001287983 */ /* 0x000ee20000300a00 */
[----:B------:R-:W-:Y:S01]  /*71d80*/  ISETP.LT.AND P3, PT, R2, R10, !P0 ;  /* 0x0000000a0200720c */ /* 0x000fe20004761270 */
[----:B------:R-:W4:Y:S01]  /*71d90*/  LDC R11, c[0x0][0x22c] ;  /* 0x00008b00ff0b7b82 */ /* 0x000f220000000800 */
[----:B0-----:R-:W-:Y:S01]  /*71da0*/  ISETP.LT.AND P4, PT, R0, R9, !P0 ;  /* 0x000000090000720c */ /* 0x001fe20004781270 */
[----:B------:R-:W-:Y:S02]  /*71db0*/  VIADD R0, R3, 0x105 ;  /* 0x0000010503007836 */ /* 0x000fe40000000000 */
[----:B------:R0:W-:Y:S01]  /*71dc0*/  @P2 STG.E.U16 desc[UR4][R42.64], R24 ;  /* 0x000000182a002986 */ /* 0x0001e2000c101504 */
[----:B------:R-:W-:-:S02]  /*71dd0*/  PRMT R2, R25, 0x7632, R2 ;  /* 0x0000763219027816 */ /* 0x000fc40000000002 */
[----:B------:R-:W-:Y:S01]  /*71de0*/  ISETP.LT.AND P2, PT, R0, R8, !P0 ;  /* 0x000000080000720c */ /* 0x000fe20004741270 */
[----:B------:R-:W3:Y:S01]  /*71df0*/  LDL.LU.64 R22, [R1+0x6d8] ;  /* 0x0006d80001167983 */ /* 0x000ee20000300a00 */
[----:B------:R-:W4:Y:S03]  /*71e00*/  LDC R9, c[0x0][0x22c] ;  /* 0x00008b00ff097b82 */ /* 0x000f260000000800 */
[----:B------:R1:W-:Y:S04]  /*71e10*/  @P1 STG.E.U16 desc[UR4][R32.64], R25 ;  /* 0x0000001920001986 */ /* 0x0003e8000c101504 */
[----:B------:R-:W-:Y:S01]  /*71e20*/  @P3 STG.E.U16 desc[UR4][R20.64], R2 ;  /* 0x0000000214003986 */ /* 0x000fe2000c101504 */
[----:B------:R-:W4:Y:S03]  /*71e30*/  LDC R4, c[0x0][0x22c] ;  /* 0x00008b00ff047b82 */ /* 0x000f260000000800 */
[----:B0-----:R-:W3:Y:S04]  /*71e40*/  LDL.LU.64 R42, [R1+0x6d0] ;  /* 0x0006d000012a7983 */ /* 0x001ee80000300a00 */
[----:B-1----:R-:W3:Y:S01]  /*71e50*/  LDL.LU.64 R32, [R1+0x6c8] ;  /* 0x0006c80001207983 */ /* 0x002ee20000300a00 */
[----:B------:R-:W0:Y:S08]  /*71e60*/  LDC R8, c[0x0][0x22c] ;  /* 0x00008b00ff087b82 */ /* 0x000e300000000800 */
[----:B------:R-:W1:Y:S01]  /*71e70*/  LDC R10, c[0x0][0x22c] ;  /* 0x00008b00ff0a7b82 */ /* 0x000e620000000800 */
[----:B--2---:R2:W-:Y:S02]  /*71e80*/  @P4 STG.E.U16 desc[UR4][R34.64], R26 ;  /* 0x0000001a22004986 */ /* 0x0045e4000c101504 */
[----:B--2---:R-:W-:-:S05]  /*71e90*/  PRMT R26, R26, 0x7632, R26 ;  /* 0x000076321a1a7816 */ /* 0x004fca000000001a */
[----:B------:R2:W-:Y:S04]  /*71ea0*/  @P2 STG.E.U16 desc[UR4][R28.64], R26 ;  /* 0x0000001a1c002986 */ /* 0x0005e8000c101504 */
[----:B--2---:R-:W2:Y:S01]  /*71eb0*/  LDL.LU.64 R28, [R1+0x2168] ;  /* 0x00216800011c7983 */ /* 0x004ea20000300a00 */
[C---:B------:R-:W-:Y:S02]  /*71ec0*/  VIADD R0, R3.reuse, 0x106 ;  /* 0x0000010603007836 */ /* 0x040fe40000000000 */
[C---:B------:R-:W-:Y:S01]  /*71ed0*/  VIADD R2, R3.reuse, 0x108 ;  /* 0x0000010803027836 */ /* 0x040fe20000000000 */
[----:B------:R-:W2:Y:S02]  /*71ee0*/  LDL.LU.64 R34, [R1+0x6b8] ;  /* 0x0006b80001227983 */ /* 0x000ea40000300a00 */
[----:B------:R-:W-:Y:S01]  /*71ef0*/  ISETP.LT.AND P1, PT, R0, R5, !P0 ;  /* 0x000000050000720c */ /* 0x000fe20004721270 */
[C---:B------:R-:W-:Y:S01]  /*71f00*/  VIADD R0, R3.reuse, 0x107 ;  /* 0x0000010703007836 */ /* 0x040fe20000000000 */
[----:B----4-:R-:W-:Y:S01]  /*71f10*/  ISETP.LT.AND P3, PT, R2, R4, !P0 ;  /* 0x000000040200720c */ /* 0x010fe20004761270 */
[----:B------:R-:W4:Y:S03]  /*71f20*/  LDC R5, c[0x0][0x22c] ;  /* 0x00008b00ff057b82 */ /* 0x000f260000000800 */
[----:B------:R-:W-:Y:S01]  /*71f30*/  ISETP.LT.AND P2, PT, R0, R9, !P0 ;  /* 0x000000090000720c */ /* 0x000fe20004741270 */
[----:B------:R-:W-:Y:S01]  /*71f40*/  VIADD R0, R3, 0x109 ;  /* 0x0000010903007836 */ /* 0x000fe20000000000 */
[----:B------:R-:W-:-:S03]  /*71f50*/  PRMT R2, R27, 0x7632, R2 ;  /* 0x000076321b027816 */ /* 0x000fc60000000002 */
[----:B------:R-:W1:Y:S01]  /*71f60*/  LDC R4, c[0x0][0x22c] ;  /* 0x00008b00ff047b82 */ /* 0x000e620000000800 */
[----:B------:R-:W-:Y:S01]  /*71f70*/  ISETP.LT.AND P4, PT, R0, R11, !P0 ;  /* 0x0000000b0000720c */ /* 0x000fe20004781270 */
[C---:B------:R-:W-:Y:S01]  /*71f80*/  VIADD R0, R3.reuse, 0x10a ;  /* 0x0000010a03007836 */ /* 0x040fe20000000000 */
[----:B---3--:R3:W-:Y:S04]  /*71f90*/  @P1 STG.E.U16 desc[UR4][R40.64], R27 ;  /* 0x0000001b28001986 */ /* 0x0087e8000c101504 */
[----:B0-----:R-:W-:Y:S01]  /*71fa0*/  ISETP.LT.AND P1, PT, R0, R8, !P0 ;  /* 0x000000080000720c */ /* 0x001fe20004721270 */
[----:B------:R0:W-:Y:S01]  /*71fb0*/  @P2 STG.E.U16 desc[UR4][R22.64], R2 ;  /* 0x0000000216002986 */ /* 0x0001e2000c101504 */
[----:B------:R-:W1:Y:S03]  /*71fc0*/  LDC R9, c[0x0][0x22c] ;  /* 0x00008b00ff097b82 */ /* 0x000e660000000800 */
[----:B---3--:R-:W3:Y:S01]  /*71fd0*/  LDL.LU.64 R40, [R1+0x6b0] ;  /* 0x0006b00001287983 */ /* 0x008ee20000300a00 */
[----:B------:R-:W-:-:S04]  /*71fe0*/  VIADD R0, R3, 0x10b ;  /* 0x0000010b03007836 */ /* 0x000fc80000000000 */
[----:B------:R-:W3:Y:S01]  /*71ff0*/  LDC R8, c[0x0][0x22c] ;  /* 0x00008b00ff087b82 */ /* 0x000ee20000000800 */
[----:B0-----:R-:W3:Y:S07]  /*72000*/  LDL.LU.64 R22, [R1+0x6a0] ;  /* 0x0006a00001167983 */ /* 0x001eee0000300a00 */
[----:B------:R-:W0:Y:S01]  /*72010*/  LDC R11, c[0x0][0x22c] ;  /* 0x00008b00ff0b7b82 */ /* 0x000e220000000800 */
[----:B--2---:R-:W-:Y:S01]  /*72020*/  PRMT R2, R28, 0x7632, R2 ;  /* 0x000076321c027816 */ /* 0x004fe20000000002 */
[----:B------:R2:W-:Y:S04]  /*72030*/  @P3 STG.E.U16 desc[UR4][R42.64], R28 ;  /* 0x0000001c2a003986 */ /* 0x0005e8000c101504 */
[----:B------:R-:W-:Y:S04]  /*72040*/  @P4 STG.E.U16 desc[UR4][R32.64], R2 ;  /* 0x0000000220004986 */ /* 0x000fe8000c101504 */
[----:B------:R4:W-:Y:S04]  /*72050*/  @P1 STG.E.U16 desc[UR4][R30.64], R29 ;  /* 0x0000001d1e001986 */ /* 0x0009e8000c101504 */
[----:B--2---:R-:W2:Y:S04]  /*72060*/  LDL.LU.64 R42, [R1+0x698] ;  /* 0x00069800012a7983 */ /* 0x004ea80000300a00 */
[----:B----4-:R-:W4:Y:S01]  /*72070*/  LDL.LU.64 R30, [R1+0x2160] ;  /* 0x00216000011e7983 */ /* 0x010f220000300a00 */
[----:B------:R-:W-:Y:S01]  /*72080*/  ISETP.LT.AND P2, PT, R0, R5, !P0 ;  /* 0x000000050000720c */ /* 0x000fe20004741270 */
[----:B------:R-:W-:Y:S01]  /*72090*/  VIADD R2, R3, 0x10c ;  /* 0x0000010c03027836 */ /* 0x000fe20000000000 */
[----:B------:R-:W-:Y:S01]  /*720a0*/  PRMT R29, R29, 0x7632, R29 ;  /* 0x000076321d1d7816 */ /* 0x000fe2000000001d */
[----:B------:R-:W-:Y:S01]  /*720b0*/  VIADD R0, R3, 0x10d ;  /* 0x0000010d03007836 */ /* 0x000fe20000000000 */
[----:B------:R-:W0:Y:S02]  /*720c0*/  LDC R5, c[0x0][0x22c] ;  /* 0x00008b00ff057b82 */ /* 0x000e240000000800 */
[----:B-1----:R-:W-:-:S02]  /*720d0*/  ISETP.LT.AND P1, PT, R2, R10, !P0 ;  /* 0x0000000a0200720c */ /* 0x002fc40004721270 */
[----:B------:R-:W-:Y:S01]  /*720e0*/  ISETP.LT.AND P3, PT, R0, R4, !P0 ;  /* 0x000000040000720c */ /* 0x000fe20004761270 */
[----:B------:R-:W-:-:S04]  /*720f0*/  VIADD R2, R3, 0x10e ;  /* 0x0000010e03027836 */ /* 0x000fc80000000000 */
[----:B------:R1:W-:Y:S01]  /*72100*/  @P2 STG.E.U16 desc[UR4][R34.64], R29 ;  /* 0x0000001d22002986 */ /* 0x0003e2000c101504 */
[----:B------:R-:W-:Y:S01]  /*72110*/  ISETP.LT.AND P2, PT, R2, R9, !P0 ;  /* 0x000000090200720c */ /* 0x000fe20004741270 */
[----:B------:R-:W-:Y:S01]  /*72120*/  VIADD R0, R3, 0x10f ;  /* 0x0000010f03007836 */ /* 0x000fe20000000000 */
[----:B------:R-:W2:Y:S08]  /*72130*/  LDC R4, c[0x0][0x22c] ;  /* 0x00008b00ff047b82 */ /* 0x000eb00000000800 */
[----:B------:R-:W2:Y:S01]  /*72140*/  LDC R10, c[0x0][0x22c] ;  /* 0x00008b00ff0a7b82 */ /* 0x000ea20000000800 */
[----:B-1----:R-:W2:Y:S04]  /*72150*/  LDL.LU.64 R34, [R1+0x688] ;  /* 0x0006880001227983 */ /* 0x002ea80000300a00 */
[----:B------:R-:W2:Y:S01]  /*72160*/  LDL.LU.64 R32, [R1+0x680] ;  /* 0x0006800001207983 */ /* 0x000ea20000300a00 */
[----:B----4-:R-:W-:-:S03]  /*72170*/  PRMT R2, R30, 0x7632, R2 ;  /* 0x000076321e027816 */ /* 0x010fc60000000002 */
[----:B---3--:R-:W-:Y:S01]  /*72180*/  @P1 STG.E.U16 desc[UR4][R40.64], R30 ;  /* 0x0000001e28001986 */ /* 0x008fe2000c101504 */
[----:B------:R-:W1:Y:S03]  /*72190*/  LDC R9, c[0x0][0x22c] ;  /* 0x00008b00ff097b82 */ /* 0x000e660000000800 */
[----:B------:R3:W-:Y:S04]  /*721a0*/  @P3 STG.E.U16 desc[UR4][R36.64], R2 ;  /* 0x0000000224003986 */ /* 0x0007e8000c101504 */
[----:B---3--:R-:W3:Y:S01]  /*721b0*/  LDL.LU.64 R36, [R1+0x2158] ;  /* 0x0021580001247983 */ /* 0x008ee20000300a00 */
[----:B------:R-:W-:Y:S01]  /*721c0*/  ISETP.LT.AND P4, PT, R0, R8, !P0 ;  /* 0x000000080000720c */ /* 0x000fe20004781270 */
[----:B------:R-:W-:Y:S01]  /*721d0*/  VIADD R0, R3, 0x110 ;  /* 0x0000011003007836 */ /* 0x000fe20000000000 */
[----:B------:R-:W-:Y:S01]  /*721e0*/  PRMT R2, R31, 0x7632, R2 ;  /* 0x000076321f027816 */ /* 0x000fe20000000002 */
[----:B------:R-:W-:Y:S01]  /*721f0*/  @P2 STG.E.U16 desc[UR4][R22.64], R31 ;  /* 0x0000001f16002986 */ /* 0x000fe2000c101504 */
[----:B------:R-:W4:Y:S02]  /*72200*/  LDC R8, c[0x0][0x22c] ;  /* 0x00008b00ff087b82 */ /* 0x000f240000000800 */
[----:B0-----:R-:W-:Y:S01]  /*72210*/  ISETP.LT.AND P1, PT, R0, R5, !P0 ;  /* 0x000000050000720c */ /* 0x001fe20004721270 */
[----:B------:R-:W4:Y:S04]  /*72220*/  LDL.LU.64 R20, [R1+0x678] ;  /* 0x0006780001147983 */ /* 0x000f280000300a00 */
[----:B------:R-:W4:Y:S04]  /*72230*/  LDL.LU.64 R40, [R1+0x670] ;  /* 0x0006700001287983 */ /* 0x000f280000300a00 */
[----:B--2---:R-:W-:Y:S01]  /*72240*/  @P4 STG.E.U16 desc[UR4][R42.64], R2 ;  /* 0x000000022a004986 */ /* 0x004fe2000c101504 */
[C---:B------:R-:W-:Y:S01]  /*72250*/  VIADD R0, R3.reuse, 0x111 ;  /* 0x0000011103007836 */ /* 0x040fe20000000000 */
[----:B------:R-:W0:Y:S02]  /*72260*/  LDC R5, c[0x0][0x22c] ;  /* 0x00008b00ff057b82 */ /* 0x000e240000000800 */
[----:B---3--:R2:W-:Y:S04]  /*72270*/  @P1 STG.E.U16 desc[UR4][R38.64], R36 ;  /* 0x0000002426001986 */ /* 0x0085e8000c101504 */
[----:B--2---:R-:W2:Y:S01]  /*72280*/  LDL.LU.64 R38, [R1+0x2150] ;  /* 0x0021500001267983 */ /* 0x004ea20000300a00 */
[----:B------:R-:W-:Y:S01]  /*72290*/  ISETP.LT.AND P2, PT, R0, R4, !P0 ;  /* 0x000000040000720c */ /* 0x000fe20004741270 */
[----:B------:R-:W-:-:S02]  /*722a0*/  VIADD R4, R3, 0x112 ;  /* 0x0000011203047836 */ /* 0x000fc40000000000 */
[C---:B------:R-:W-:Y:S01]  /*722b0*/  VIADD R2, R3.reuse, 0x113 ;  /* 0x0000011303027836 */ /* 0x040fe20000000000 */
[----:B------:R-:W-:Y:S01]  /*722c0*/  PRMT R36, R36, 0x7632, R36 ;  /* 0x0000763224247816 */ /* 0x000fe20000000024 */
[C---:B------:R-:W-:Y:S01]  /*722d0*/  VIADD R0, R3.reuse, 0x114 ;  /* 0x0000011403007836 */ /* 0x040fe20000000000 */
[----:B------:R-:W-:Y:S01]  /*722e0*/  ISETP.LT.AND P1, PT, R4, R11, !P0 ;  /* 0x0000000b0400720c */ /* 0x000fe20004721270 */
[----:B------:R-:W3:Y:S01]  /*722f0*/  LDL.LU.64 R42, [R1+0x660] ;  /* 0x00066000012a7983 */ /* 0x000ee20000300a00 */
[----:B------:R-:W-:Y:S01]  /*72300*/  ISETP.LT.AND P3, PT, R2, R10, !P0 ;  /* 0x0000000a0200720c */ /* 0x000fe20004761270 */
[----:B------:R-:W0:Y:S01]  /*72310*/  LDC R11, c[0x0][0x22c] ;  /* 0x00008b00ff0b7b82 */ /* 0x000e220000000800 */
[----:B-1----:R-:W-:Y:S01]  /*72320*/  ISETP.LT.AND P4, PT, R0, R9, !P0 ;  /* 0x000000090000720c */ /* 0x002fe20004781270 */
[----:B------:R-:W-:Y:S02]  /*72330*/  VIADD R0, R3, 0x115 ;  /* 0x0000011503007836 */ /* 0x000fe40000000000 */
[----:B------:R1:W-:Y:S01]  /*72340*/  @P2 STG.E.U16 desc[UR4][R34.64], R36 ;  /* 0x0000002422002986 */ /* 0x0003e2000c101504 */
[----:B------:R-:W-:-:S02]  /*72350*/  PRMT R2, R37, 0x7632, R2 ;  /* 0x0000763225027816 */ /* 0x000fc40000000002 */
[----:B----4-:R-:W-:Y:S01]  /*72360*/  ISETP.LT.AND P2, PT, R0, R8, !P0 ;  /* 0x000000080000720c */ /* 0x010fe20004741270 */
[----:B------:R-:W4:Y:S01]  /*72370*/  LDL.LU.64 R22, [R1+0x658] ;  /* 0x0006580001167983 */ /* 0x000f220000300a00 */
[----:B------:R-:W0:Y:S03]  /*72380*/  LDC R9, c[0x0][0x22c] ;  /* 0x00008b00ff097b82 */ /* 0x000e260000000800 */
[----:B------:R1:W-:Y:S04]  /*72390*/  @P1 STG.E.U16 desc[UR4][R32.64], R37 ;  /* 0x0000002520001986 */ /* 0x0003e8000c101504 */
[----:B------:R-:W-:Y:S01]  /*723a0*/  @P3 STG.E.U16 desc[UR4][R20.64], R2 ;  /* 0x0000000214003986 */ /* 0x000fe2000c101504 */
[----:B------:R-:W0:Y:S03]  /*723b0*/  LDC R4, c[0x0][0x22c] ;  /* 0x00008b00ff047b82 */ /* 0x000e260000000800 */
[----:B-1----:R-:W4:Y:S04]  /*723c0*/  LDL.LU.64 R34, [R1+0x650] ;  /* 0x0006500001227983 */ /* 0x002f280000300a00 */
[----:B------:R-:W4:Y:S01]  /*723d0*/  LDL.LU.64 R32, [R1+0x648] ;  /* 0x0006480001207983 */ /* 0x000f220000300a00 */
[----:B------:R-:W1:Y:S08]  /*723e0*/  LDC R8, c[0x0][0x22c] ;  /* 0x00008b00ff087b82 */ /* 0x000e700000000800 */
[----:B------:R-:W4:Y:S01]  /*723f0*/  LDC R10, c[0x0][0x22c] ;  /* 0x00008b00ff0a7b82 */ /* 0x000f220000000800 */
[----:B--2---:R2:W-:Y:S02]  /*72400*/  @P4 STG.E.U16 desc[UR4][R40.64], R38 ;  /* 0x0000002628004986 */ /* 0x0045e4000c101504 */
[----:B--2---:R-:W-:-:S05]  /*72410*/  PRMT R38, R38, 0x7632, R38 ;  /* 0x0000763226267816 */ /* 0x004fca0000000026 */
[----:B------:R2:W-:Y:S04]  /*72420*/  @P2 STG.E.U16 desc[UR4][R44.64], R38 ;  /* 0x000000262c002986 */ /* 0x0005e8000c101504 */
[----:B--2---:R-:W2:Y:S01]  /*72430*/  LDL.LU.64 R44, [R1+0x2148] ;  /* 0x00214800012c7983 */ /* 0x004ea20000300a00 */
[C---:B------:R-:W-:Y:S02]  /*72440*/  VIADD R0, R3.reuse, 0x116 ;  /* 0x0000011603007836 */ /* 0x040fe40000000000 */
[C---:B------:R-:W-:Y:S01]  /*72450*/  VIADD R2, R3.reuse, 0x118 ;  /* 0x0000011803027836 */ /* 0x040fe20000000000 */
[----:B------:R-:W2:Y:S02]  /*72460*/  LDL.LU.64 R40, [R1+0x638] ;  /* 0x0006380001287983 */ /* 0x000ea40000300a00 */
[----:B0-----:R-:W-:Y:S01]  /*72470*/  ISETP.LT.AND P1, PT, R0, R5, !P0 ;  /* 0x000000050000720c */ /* 0x001fe20004721270 */
[C---:B------:R-:W-:Y:S01]  /*72480*/  VIADD R0, R3.reuse, 0x117 ;  /* 0x0000011703007836 */ /* 0x040fe20000000000 */
[----:B------:R-:W-:Y:S01]  /*72490*/  ISETP.LT.AND P3, PT, R2, R4, !P0 ;  /* 0x000000040200720c */ /* 0x000fe20004761270 */
[----:B------:R-:W0:Y:S03]  /*724a0*/  LDC R5, c[0x0][0x22c] ;  /* 0x00008b00ff057b82 */ /* 0x000e260000000800 */
[----:B------:R-:W-:Y:S01]  /*724b0*/  ISETP.LT.AND P2, PT, R0, R9, !P0 ;  /* 0x000000090000720c */ /* 0x000fe20004741270 */
[----:B------:R-:W-:Y:S01]  /*724c0*/  VIADD R0, R3, 0x119 ;  /* 0x0000011903007836 */ /* 0x000fe20000000000 */
[----:B------:R-:W-:-:S03]  /*724d0*/  PRMT R2, R39, 0x7632, R2 ;  /* 0x0000763227027816 */ /* 0x000fc60000000002 */
[----:B------:R-:W0:Y:S01]  /*724e0*/  LDC R4, c[0x0][0x22c] ;  /* 0x00008b00ff047b82 */ /* 0x000e220000000800 */
[----:B------:R-:W-:Y:S01]  /*724f0*/  ISETP.LT.AND P4, PT, R0, R11, !P0 ;  /* 0x0000000b0000720c */ /* 0x000fe20004781270 */
[C---:B------:R-:W-:Y:S01]  /*72500*/  VIADD R0, R3.reuse, 0x11a ;  /* 0x0000011a03007836 */ /* 0x040fe20000000000 */
[----:B---3--:R3:W-:Y:S04]  /*72510*/  @P1 STG.E.U16 desc[UR4][R42.64], R39 ;  /* 0x000000272a001986 */ /* 0x0087e8000c101504 */
[----:B-1----:R-:W-:Y:S01]  /*72520*/  ISETP.LT.AND P1, PT, R0, R8, !P0 ;  /* 0x000000080000720c */ /* 0x002fe20004721270 */
[----:B----4-:R1:W-:Y:S01]  /*72530*/  @P2 STG.E.U16 desc[UR4][R22.64], R2 ;  /* 0x0000000216002986 */ /* 0x0103e2000c101504 */
[----:B------:R-:W4:Y:S03]  /*72540*/  LDC R9, c[0x0][0x22c] ;  /* 0x00008b00ff097b82 */ /* 0x000f260000000800 */
[----:B---3--:R-:W3:Y:S01]  /*72550*/  LDL.LU.64 R42, [R1+0x630] ;  /* 0x00063000012a7983 */ /* 0x008ee20000300a00 */
[----:B------:R-:W-:-:S04]  /*72560*/  VIADD R0, R3, 0x11b ;  /* 0x0000011b03007836 */ /* 0x000fc80000000000 */
[----:B------:R-:W3:Y:S01]  /*72570*/  LDC R8, c[0x0][0x22c] ;  /* 0x00008b00ff087b82 */ /* 0x000ee20000000800 */
[----:B-1----:R-:W3:Y:S07]  /*72580*/  LDL.LU.64 R22, [R1+0x620] ;  /* 0x0006200001167983 */ /* 0x002eee0000300a00 */
[----:B------:R-:W1:Y:S01]  /*72590*/  LDC R11, c[0x0][0x22c] ;  /* 0x00008b00ff0b7b82 */ /* 0x000e620000000800 */
[----:B--2---:R-:W-:Y:S01]  /*725a0*/  PRMT R2, R44, 0x7632, R2 ;  /* 0x000076322c027816 */ /* 0x004fe20000000002 */
[----:B------:R2:W-:Y:S04]  /*725b0*/  @P3 STG.E.U16 desc[UR4][R34.64], R44 ;  /* 0x0000002c22003986 */ /* 0x0005e8000c101504 */
[----:B------:R-:W-:Y:S04]  /*725c0*/  @P4 STG.E.U16 desc[UR4][R32.64], R2 ;  /* 0x0000000220004986 */ /* 0x000fe8000c101504 */
[----:B------:R0:W-:Y:S04]  /*725d0*/  @P1 STG.E.U16 desc[UR4][R46.64], R45 ;  /* 0x0000002d2e001986 */ /* 0x0001e8000c101504 */
[----:B--2---:R-:W2:Y:S04]  /*725e0*/  LDL.LU.64 R34, [R1+0x618] ;  /* 0x0006180001227983 */ /* 0x004ea80000300a00 */
[----:B0-----:R-:W3:Y:S01]  /*725f0*/  LDL.LU.64 R46, [R1+0x2140] ;  /* 0x00214000012e7983 */ /* 0x001ee20000300a00 */
[----:B------:R-:W-:Y:S01]  /*72600*/  ISETP.LT.AND P2, PT, R0, R5, !P0 ;  /* 0x000000050000720c */ /* 0x000fe20004741270 */
[----:B------:R-:W-:Y:S01]  /*72610*/  VIADD R2, R3, 0x11c ;  /* 0x0000011c03027836 */ /* 0x000fe20000000000 */
[----:B------:R-:W-:Y:S01]  /*72620*/  PRMT R45, R45, 0x7632, R45 ;  /* 0x000076322d2d7816 */ /* 0x000fe2000000002d */
[----:B------:R-:W-:Y:S01]  /*72630*/  VIADD R0, R3, 0x11d ;  /* 0x0000011d03007836 */ /* 0x000fe20000000000 */
[----:B------:R-:W0:Y:S02]  /*72640*/  LDC R5, c[0x0][0x22c] ;  /* 0x00008b00ff057b82 */ /* 0x000e240000000800 */
[----:B------:R-:W-:-:S02]  /*72650*/  ISETP.LT.AND P1, PT, R2, R10, !P0 ;  /* 0x0000000a0200720c */ /* 0x000fc40004721270 */
[----:B------:R-:W-:Y:S01]  /*72660*/  ISETP.LT.AND P3, PT, R0, R4, !P0 ;  /* 0x000000040000720c */ /* 0x000fe20004761270 */
[----:B------:R-:W-:-:S04]  /*72670*/  VIADD R2, R3, 0x11e ;  /* 0x0000011e03027836 */ /* 0x000fc80000000000 */
[----:B------:R1:W-:Y:S01]  /*72680*/  @P2 STG.E.U16 desc[UR4][R40.64], R45 ;  /* 0x0000002d28002986 */ /* 0x0003e2000c101504 */
[----:B----4-:R-:W-:Y:S01]  /*72690*/  ISETP.LT.AND P2, PT, R2, R9, !P0 ;  /* 0x000000090200720c */ /* 0x010fe20004741270 */
[----:B------:R-:W-:Y:S01]  /*726a0*/  VIADD R0, R3, 0x11f ;  /* 0x0000011f03007836 */ /* 0x000fe20000000000 */
[----:B------:R-:W4:Y:S08]  /*726b0*/  LDC R4, c[0x0][0x22c] ;  /* 0x00008b00ff047b82 */ /* 0x000f300000000800 */
[----:B------:R-:W4:Y:S01]  /*726c0*/  LDC R10, c[0x0][0x22c] ;  /* 0x00008b00ff0a7b82 */ /* 0x000f220000000800 */
[----:B-1----:R-:W4:Y:S04]  /*726d0*/  LDL.LU.64 R40, [R1+0x608] ;  /* 0x0006080001287983 */ /* 0x002f280000300a00 */
[----:B------:R-:W4:Y:S01]  /*726e0*/  LDL.LU.64 R32, [R1+0x600] ;  /* 0x0006000001207983 */ /* 0x000f220000300a00 */
[----:B---3--:R-:W-:-:S03]  /*726f0*/  PRMT R2, R46, 0x7632, R2 ;  /* 0x000076322e027816 */ /* 0x008fc60000000002 */
[----:B------:R-:W-:Y:S01]  /*72700*/  @P1 STG.E.U16 desc[UR4][R42.64], R46 ;  /* 0x0000002e2a001986 */ /* 0x000fe2000c101504 */
[----:B------:R-:W1:Y:S03]  /*72710*/  LDC R9, c[0x0][0x22c] ;  /* 0x00008b00ff097b82 */ /* 0x000e660000000800 */
[----:B------:R3:W-:Y:S04]  /*72720*/  @P3 STG.E.U16 desc[UR4][R52.64], R2 ;  /* 0x0000000234003986 */ /* 0x0007e8000c101504 */
[----:B---3--:R-:W3:Y:S01]  /*72730*/  LDL.LU.64 R52, [R1+0x2138] ;  /* 0x0021380001347983 */ /* 0x008ee20000300a00 */
[----:B------:R-:W-:Y:S01]  /*72740*/  ISETP.LT.AND P4, PT, R0, R8, !P0 ;  /* 0x000000080000720c */ /* 0x000fe20004781270 */
[----:B------:R-:W-:Y:S01]  /*72750*/  VIADD R0, R3, 0x120 ;  /* 0x0000012003007836 */ /* 0x000fe20000000000 */
[----:B------:R-:W-:Y:S01]  /*72760*/  PRMT R2, R47, 0x7632, R2 ;  /* 0x000076322f027816 */ /* 0x000fe20000000002 */
[----:B------:R-:W-:Y:S01]  /*72770*/  @P2 STG.E.U16 desc[UR4][R22.64], R47 ;  /* 0x0000002f16002986 */ /* 0x000fe2000c101504 */
[----:B------:R-:W1:Y:S02]  /*72780*/  LDC R8, c[0x0][0x22c] ;  /* 0x00008b00ff087b82 */ /* 0x000e640000000800 */
        /* <DEDUP_REMOVED lines=8> */
[----:B----4-:R-:W-:Y:S01]  /*72810*/  ISETP.LT.AND P2, PT, R0, R4, !P0 ;  /* 0x000000040000720c */ /* 0x010fe20004741270 */
        /* <DEDUP_REMOVED lines=8> */
[----:B-1----:R-:W-:Y:S01]  /*728a0*/  ISETP.LT.AND P4, PT, R0, R9, !P0 ;  /* 0x000000090000720c */ /* 0x002fe20004781270 */
        /* <DEDUP_REMOVED lines=9> */
[----:B-1----:R-:W3:Y:S04]  /*72940*/  LDL.LU.64 R40, [R1+0x5d0] ;  /* 0x0005d00001287983 */ /* 0x002ee80000300a00 */
[----:B0-----:R-:W3:Y:S01]  /*72950*/  LDL.LU.64 R32, [R1+0x5c8] ;  /* 0x0005c80001207983 */ /* 0x001ee20000300a00 */
        /* <DEDUP_REMOVED lines=501> */
[----:B------:R-:W4:Y:S01]  /*748b0*/  LDL.LU.64 R42, [R1+0x2f0] ;  /* 0x0002f000012a7983 */ /* 0x000f220000300a00 */
[----:B------:R-:W0:Y:S03]  /*748c0*/  LDC R5, c[0x0][0x22c] ;  /* 0x00008b00ff057b82 */ /* 0x000e260000000800 */
[----:B--2---:R-:W-:Y:S01]  /*748d0*/  @P4 STG.E.U16 desc[UR4][R34.64], R2 ;  /* 0x0000000222004986 */ /* 0x004fe2000c101504 */
[----:B------:R-:W-:-:S03]  /*748e0*/  VIADD R0, R3, 0x181 ;  /* 0x0000018103007836 */ /* 0x000fc60000000000 */
[----:B---3--:R2:W-:Y:S04]  /*748f0*/  @P1 STG.E.U16 desc[UR4][R102.64], R100 ;  /* 0x0000006466001986 */ /* 0x0085e8000c101504 */
[----:B--2---:R-:W2:Y:S01]  /*74900*/  LDL.LU.64 R102, [R1+0x2070] ;  /* 0x0020700001667983 */ /* 0x004ea20000300a00 */
[----:B----4-:R-:W-:Y:S01]  /*74910*/  ISETP.LT.AND P2, PT, R0, R4, !P0 ;  /* 0x000000040000720c */ /* 0x010fe20004741270 */
[C---:B------:R-:W-:Y:S02]  /*74920*/  VIADD R4, R3.reuse, 0x182 ;  /* 0x0000018203047836 */ /* 0x040fe40000000000 */
        /* <DEDUP_REMOVED lines=8> */
[----:B------:R-:W-:-:S02]  /*749b0*/  VIADD R0, R3, 0x185 ;  /* 0x0000018503007836 */ /* 0x000fc40000000000 */
[----:B------:R1:W-:Y:S01]  /*749c0*/  @P2 STG.E.U16 desc[UR4][R40.64], R100 ;  /* 0x0000006428002986 */ /* 0x0003e2000c101504 */
[----:B------:R-:W-:Y:S02]  /*749d0*/  PRMT R2, R101, 0x7632, R2 ;  /* 0x0000763265027816 */ /* 0x000fe40000000002 */
[----:B0-----:R-:W-:Y:S01]  /*749e0*/  ISETP.LT.AND P2, PT, R0, R5, !P0 ;  /* 0x000000050000720c */ /* 0x001fe20004741270 */
[----:B------:R-:W3:Y:S01]  /*749f0*/  LDL.LU.64 R22, [R1+0x2d8] ;  /* 0x0002d80001167983 */ /* 0x000ee20000300a00 */
[----:B------:R-:W0:Y:S03]  /*74a00*/  LDC R8, c[0x0][0x22c] ;  /* 0x00008b00ff087b82 */ /* 0x000e260000000800 */
[----:B------:R1:W-:Y:S04]  /*74a10*/  @P1 STG.E.U16 desc[UR4][R32.64], R101 ;  /* 0x0000006520001986 */ /* 0x0003e8000c101504 */
[----:B------:R-:W-:Y:S01]  /*74a20*/  @P3 STG.E.U16 desc[UR4][R20.64], R2 ;  /* 0x0000000214003986 */ /* 0x000fe2000c101504 */
[----:B------:R-:W4:Y:S03]  /*74a30*/  LDC R4, c[0x0][0x22c] ;  /* 0x00008b00ff047b82 */ /* 0x000f260000000800 */
[----:B-1----:R-:W3:Y:S04]  /*74a40*/  LDL.LU.64 R40, [R1+0x2d0] ;  /* 0x0002d00001287983 */ /* 0x002ee80000300a00 */
[----:B------:R-:W3:Y:S01]  /*74a50*/  LDL.LU.64 R32, [R1+0x2c8] ;  /* 0x0002c80001207983 */ /* 0x000ee20000300a00 */
[----:B------:R-:W1:Y:S08]  /*74a60*/  LDC R5, c[0x0][0x22c] ;  /* 0x00008b00ff057b82 */ /* 0x000e700000000800 */
        /* <DEDUP_REMOVED lines=12> */
[----:B0-----:R-:W-:Y:S01]  /*74b30*/  ISETP.LT.AND P2, PT, R0, R8, !P0 ;  /* 0x000000080000720c */ /* 0x001fe20004741270 */
[----:B------:R-:W-:Y:S01]  /*74b40*/  VIADD R0, R3, 0x189 ;  /* 0x0000018903007836 */ /* 0x000fe20000000000 */
[----:B------:R-:W-:-:S03]  /*74b50*/  PRMT R2, R103, 0x7632, R2 ;  /* 0x0000763267027816 */ /* 0x000fc60000000002 */
[----:B------:R-:W0:Y:S01]  /*74b60*/  LDC R4, c[0x0][0x22c] ;  /* 0x00008b00ff047b82 */ /* 0x000e220000000800 */
[----:B------:R-:W-:Y:S01]  /*74b70*/  ISETP.LT.AND P4, PT, R0, R11, !P0 ;  /* 0x0000000b0000720c */ /* 0x000fe20004781270 */
[C---:B------:R-:W-:Y:S01]  /*74b80*/  VIADD R0, R3.reuse, 0x18a ;  /* 0x0000018a03007836 */ /* 0x040fe20000000000 */
[----:B---3--:R3:W-:Y:S04]  /*74b90*/  @P1 STG.E.U16 desc[UR4][R34.64], R103 ;  /* 0x0000006722001986 */ /* 0x0087e8000c101504 */
[----:B-1----:R-:W-:Y:S01]  /*74ba0*/  ISETP.LT.AND P1, PT, R0, R5, !P0 ;  /* 0x000000050000720c */ /* 0x002fe20004721270 */
[----:B------:R1:W-:Y:S01]  /*74bb0*/  @P2 STG.E.U16 desc[UR4][R22.64], R2 ;  /* 0x0000000216002986 */ /* 0x0003e2000c101504 */
[----:B------:R-:W0:Y:S03]  /*74bc0*/  LDC R8, c[0x0][0x22c] ;  /* 0x00008b00ff087b82 */ /* 0x000e260000000800 */
        /* <DEDUP_REMOVED lines=15> */
[----:B------:R-:W1:Y:S02]  /*74cc0*/  LDC R9, c[0x0][0x22c] ;  /* 0x00008b00ff097b82 */ /* 0x000e640000000800 */
[----:B------:R-:W-:-:S02]  /*74cd0*/  ISETP.LT.AND P1, PT, R2, R10, !P0 ;  /* 0x0000000a0200720c */ /* 0x000fc40004721270 */
[----:B0-----:R-:W-:Y:S01]  /*74ce0*/  ISETP.LT.AND P3, PT, R0, R4, !P0 ;  /* 0x000000040000720c */ /* 0x001fe20004761270 */
[----:B------:R-:W-:-:S04]  /*74cf0*/  VIADD R2, R3, 0x18e ;  /* 0x0000018e03027836 */ /* 0x000fc80000000000 */
[----:B------:R0:W-:Y:S01]  /*74d00*/  @P2 STG.E.U16 desc[UR4][R42.64], R105 ;  /* 0x000000692a002986 */ /* 0x0001e2000c101504 */
[----:B------:R-:W-:Y:S01]  /*74d10*/  ISETP.LT.AND P2, PT, R2, R8, !P0 ;  /* 0x000000080200720c */ /* 0x000fe20004741270 */
[----:B------:R-:W-:Y:S01]  /*74d20*/  VIADD R0, R3, 0x18f ;  /* 0x0000018f03007836 */ /* 0x000fe20000000000 */
[----:B------:R-:W2:Y:S08]  /*74d30*/  LDC R4, c[0x0][0x22c] ;  /* 0x00008b00ff047b82 */ /* 0x000eb00000000800 */
[----:B------:R-:W2:Y:S01]  /*74d40*/  LDC R10, c[0x0][0x22c] ;  /* 0x00008b00ff0a7b82 */ /* 0x000ea20000000800 */
[----:B0-----:R-:W2:Y:S04]  /*74d50*/  LDL.LU.64 R42, [R1+0x268] ;  /* 0x00026800012a7983 */ /* 0x001ea80000300a00 */
[----:B------:R-:W2:Y:S01]  /*74d60*/  LDL.LU.64 R32, [R1+0x260] ;  /* 0x0002600001207983 */ /* 0x000ea20000300a00 */
[----:B----4-:R-:W-:-:S03]  /*74d70*/  PRMT R2, R106, 0x7632, R2 ;  /* 0x000076326a027816 */ /* 0x010fc60000000002 */
[----:B---3--:R-:W-:Y:S01]  /*74d80*/  @P1 STG.E.U16 desc[UR4][R34.64], R106 ;  /* 0x0000006a22001986 */ /* 0x008fe2000c101504 */
[----:B------:R-:W0:Y:S03]  /*74d90*/  LDC R8, c[0x0][0x22c] ;  /* 0x00008b00ff087b82 */ /* 0x000e260000000800 */
[----:B------:R3:W-:Y:S04]  /*74da0*/  @P3 STG.E.U16 desc[UR4][R108.64], R2 ;  /* 0x000000026c003986 */ /* 0x0007e8000c101504 */
[----:B---3--:R-:W3:Y:S01]  /*74db0*/  LDL.LU.64 R108, [R1+0x2058] ;  /* 0x00205800016c7983 */ /* 0x008ee20000300a00 */
[----:B------:R-:W-:Y:S01]  /*74dc0*/  ISETP.LT.AND P4, PT, R0, R5, !P0 ;  /* 0x000000050000720c */ /* 0x000fe20004781270 */
[----:B------:R-:W-:Y:S01]  /*74dd0*/  VIADD R0, R3, 0x190 ;  /* 0x0000019003007836 */ /* 0x000fe20000000000 */
[----:B------:R-:W-:Y:S01]  /*74de0*/  PRMT R2, R107, 0x7632, R2 ;  /* 0x000076326b027816 */ /* 0x000fe20000000002 */
[----:B------:R-:W-:Y:S01]  /*74df0*/  @P2 STG.E.U16 desc[UR4][R22.64], R107 ;  /* 0x0000006b16002986 */ /* 0x000fe2000c101504 */
[----:B------:R-:W4:Y:S02]  /*74e00*/  LDC R5, c[0x0][0x22c] ;  /* 0x00008b00ff057b82 */ /* 0x000f240000000800 */
[----:B-1----:R-:W-:Y:S01]  /*74e10*/  ISETP.LT.AND P1, PT, R0, R9, !P0 ;  /* 0x000000090000720c */ /* 0x002fe20004721270 */
[----:B------:R-:W4:Y:S04]  /*74e20*/  LDL.LU.64 R20, [R1+0x248] ;  /* 0x0002480001147983 */ /* 0x000f280000300a00 */
[----:B------:R-:W4:Y:S04]  /*74e30*/  LDL.LU.64 R34, [R1+0x240] ;  /* 0x0002400001227983 */ /* 0x000f280000300a00 */
[----:B--2---:R-:W-:Y:S01]  /*74e40*/  @P4 STG.E.U16 desc[UR4][R40.64], R2 ;  /* 0x0000000228004986 */ /* 0x004fe2000c101504 */
[C---:B------:R-:W-:Y:S01]  /*74e50*/  VIADD R0, R3.reuse, 0x191 ;  /* 0x0000019103007836 */ /* 0x040fe20000000000 */
[----:B------:R-:W1:Y:S02]  /*74e60*/  LDC R9, c[0x0][0x22c] ;  /* 0x00008b00ff097b82 */ /* 0x000e640000000800 */
        /* <DEDUP_REMOVED lines=9> */
[----:B0-----:R-:W-:Y:S01]  /*74f00*/  ISETP.LT.AND P3, PT, R2, R8, !P0 ;  /* 0x000000080200720c */ /* 0x001fe20004761270 */
[----:B------:R-:W0:Y:S01]  /*74f10*/  LDC R11, c[0x0][0x22c] ;  /* 0x00008b00ff0b7b82 */ /* 0x000e220000000800 */
[----:B----4-:R-:W-:Y:S01]  /*74f20*/  ISETP.LT.AND P4, PT, R0, R5, !P0 ;  /* 0x000000050000720c */ /* 0x010fe20004781270 */
[----:B------:R-:W-:Y:S02]  /*74f30*/  VIADD R0, R3, 0x195 ;  /* 0x0000019503007836 */ /* 0x000fe40000000000 */
[----:B------:R4:W-:Y:S01]  /*74f40*/  @P2 STG.E.U16 desc[UR4][R42.64], R108 ;  /* 0x0000006c2a002986 */ /* 0x0009e2000c101504 */
[----:B------:R-:W-:-:S02]  /*74f50*/  PRMT R2, R109, 0x7632, R2 ;  /* 0x000076326d027816 */ /* 0x000fc40000000002 */
[----:B------:R-:W-:Y:S01]  /*74f60*/  ISETP.LT.AND P2, PT, R0, R10, !P0 ;  /* 0x0000000a0000720c */ /* 0x000fe20004741270 */
[----:B------:R-:W3:Y:S01]  /*74f70*/  LDL.LU.64 R22, [R1+0x1c8] ;  /* 0x0001c80001167983 */ /* 0x000ee20000300a00 */
[----:B------:R-:W0:Y:S03]  /*74f80*/  LDC R8, c[0x0][0x22c] ;  /* 0x00008b00ff087b82 */ /* 0x000e260000000800 */
[----:B------:R1:W-:Y:S04]  /*74f90*/  @P1 STG.E.U16 desc[UR4][R32.64], R109 ;  /* 0x0000006d20001986 */ /* 0x0003e8000c101504 */
[----:B------:R-:W-:Y:S01]  /*74fa0*/  @P3 STG.E.U16 desc[UR4][R20.64], R2 ;  /* 0x0000000214003986 */ /* 0x000fe2000c101504 */
[----:B------:R-:W0:Y:S03]  /*74fb0*/  LDC R5, c[0x0][0x22c] ;  /* 0x00008b00ff057b82 */ /* 0x000e260000000800 */
[----:B----4-:R-:W4:Y:S04]  /*74fc0*/  LDL.LU.64 R42, [R1+0x1c0] ;  /* 0x0001c000012a7983 */ /* 0x010f280000300a00 */
[----:B-1----:R-:W4:Y:S01]  /*74fd0*/  LDL.LU.64 R32, [R1+0x1b8] ;  /* 0x0001b80001207983 */ /* 0x002f220000300a00 */
[----:B------:R-:W1:Y:S01]  /*74fe0*/  LDC R4, c[0x0][0x22c] ;  /* 0x00008b00ff047b82 */ /* 0x000e620000000800 */
[----:B------:R-:W-:-:S07]  /*74ff0*/  VIADD R0, R3, 0x196 ;  /* 0x0000019603007836 */ /* 0x000fce0000000000 */
[----:B------:R-:W4:Y:S01]  /*75000*/  LDC R10, c[0x0][0x22c] ;  /* 0x00008b00ff0a7b82 */ /* 0x000f220000000800 */
[----:B--2---:R2:W-:Y:S02]  /*75010*/  @P4 STG.E.U16 desc[UR4][R34.64], R110 ;  /* 0x0000006e22004986 */ /* 0x0045e4000c101504 */
[----:B--2---:R-:W-:-:S05]  /*75020*/  PRMT R110, R110, 0x7632, R110 ;  /* 0x000076326e6e7816 */ /* 0x004fca000000006e */
[----:B------:R2:W-:Y:S04]  /*75030*/  @P2 STG.E.U16 desc[UR4][R112.64], R110 ;  /* 0x0000006e70002986 */ /* 0x0005e8000c101504 */
[----:B--2---:R-:W2:Y:S01]  /*75040*/  LDL.LU.64 R112, [R1+0x2048] ;  /* 0x0020480001707983 */ /* 0x004ea20000300a00 */
[----:B------:R-:W-:Y:S01]  /*75050*/  ISETP.LT.AND P1, PT, R0, R9, !P0 ;  /* 0x000000090000720c */ /* 0x000fe20004721270 */
[C---:B------:R-:W-:Y:S01]  /*75060*/  VIADD R0, R3.reuse, 0x197 ;  /* 0x0000019703007836 */ /* 0x040fe20000000000 */
[----:B------:R-:W4:Y:S01]  /*75070*/  LDC R9, c[0x0][0x22c] ;  /* 0x00008b00ff097b82 */ /* 0x000f220000000800 */
[C---:B------:R-:W-:Y:S01]  /*75080*/  VIADD R2, R3.reuse, 0x198 ;  /* 0x0000019803027836 */ /* 0x040fe20000000000 */
[----:B------:R-:W4:Y:S02]  /*75090*/  LDL.LU.64 R34, [R1+0x1a8] ;  /* 0x0001a80001227983 */ /* 0x000f240000300a00 */
[----:B0-----:R-:W-:Y:S01]  /*750a0*/  ISETP.LT.AND P2, PT, R0, R8, !P0 ;  /* 0x000000080000720c */ /* 0x001fe20004741270 */
[----:B------:R-:W-:Y:S01]  /*750b0*/  VIADD R0, R3, 0x199 ;  /* 0x0000019903007836 */ /* 0x000fe20000000000 */
[----:B------:R-:W-:-:S02]  /*750c0*/  ISETP.LT.AND P3, PT, R2, R5, !P0 ;  /* 0x000000050200720c */ /* 0x000fc40004761270 */
[----:B------:R-:W0:Y:S02]  /*750d0*/  LDC R8, c[0x0][0x22c] ;  /* 0x00008b00ff087b82 */ /* 0x000e240000000800 */
[----:B------:R-:W-:Y:S01]  /*750e0*/  ISETP.LT.AND P4, PT, R0, R11, !P0 ;  /* 0x0000000b0000720c */ /* 0x000fe20004781270 */
[----:B------:R-:W-:Y:S01]  /*750f0*/  VIADD R0, R3, 0x19a ;  /* 0x0000019a03007836 */ /* 0x000fe20000000000 */
[----:B---3--:R3:W-:Y:S01]  /*75100*/  @P1 STG.E.U16 desc[UR4][R40.64], R111 ;  /* 0x0000006f28001986 */ /* 0x0087e2000c101504 */
[----:B------:R-:W-:-:S03]  /*75110*/  PRMT R2, R111, 0x7632, R2 ;  /* 0x000076326f027816 */ /* 0x000fc60000000002 */
[----:B-1----:R-:W-:Y:S01]  /*75120*/  ISETP.LT.AND P1, PT, R0, R4, !P0 ;  /* 0x000000040000720c */ /* 0x002fe20004721270 */
[----:B------:R-:W1:Y:S01]  /*75130*/  LDC R5, c[0x0][0x22c] ;  /* 0x00008b00ff057b82 */ /* 0x000e620000000800 */
[----:B------:R3:W-:Y:S04]  /*75140*/  @P2 STG.E.U16 desc[UR4][R22.64], R2 ;  /* 0x0000000216002986 */ /* 0x0007e8000c101504 */
[----:B---3--:R-:W3:Y:S01]  /*75150*/  LDL.LU.64 R40, [R1+0x1a0] ;  /* 0x0001a00001287983 */ /* 0x008ee20000300a00 */
[----:B------:R-:W-:Y:S02]  /*75160*/  VIADD R0, R3, 0x19b ;  /* 0x0000019b03007836 */ /* 0x000fe40000000000 */
[----:B------:R-:W3:Y:S01]  /*75170*/  LDC R4, c[0x0][0x22c] ;  /* 0x00008b00ff047b82 */ /* 0x000ee20000000800 */
[----:B------:R-:W3:Y:S01]  /*75180*/  LDL.LU.64 R22, [R1+0x190] ;  /* 0x0001900001167983 */ /* 0x000ee20000300a00 */
[----:B--2---:R-:W-:-:S03]  /*75190*/  PRMT R2, R112, 0x7632, R2 ;  /* 0x0000763270027816 */ /* 0x004fc60000000002 */
[----:B----4-:R2:W-:Y:S04]  /*751a0*/  @P3 STG.E.U16 desc[UR4][R42.64], R112 ;  /* 0x000000702a003986 */ /* 0x0105e8000c101504 */
        /* <DEDUP_REMOVED lines=8> */
[----:B------:R-:W2:Y:S01]  /*75230*/  LDL.LU.64 R32, [R1+0x178] ;  /* 0x0001780001207983 */ /* 0x000ea20000300a00 */
[----:B------:R-:W3:Y:S01]  /*75240*/  LDC R10, c[0x0][0x22c] ;  /* 0x00008b00ff0a7b82 */ /* 0x000ee20000000800 */
[----:B------:R-:W-:-:S02]  /*75250*/  ISETP.LT.AND P1, PT, R2, R9, !P0 ;  /* 0x000000090200720c */ /* 0x000fc40004721270 */
[----:B0-----:R-:W-:Y:S01]  /*75260*/  ISETP.LT.AND P3, PT, R0, R8, !P0 ;  /* 0x000000080000720c */ /* 0x001fe20004761270 */
[----:B------:R-:W-:-:S04]  /*75270*/  VIADD R0, R3, 0x19e ;  /* 0x0000019e03007836 */ /* 0x000fc80000000000 */
[----:B------:R0:W-:Y:S01]  /*75280*/  @P2 STG.E.U16 desc[UR4][R34.64], R113 ;  /* 0x0000007122002986 */ /* 0x0001e2000c101504 */
[----:B-1----:R-:W-:Y:S01]  /*75290*/  ISETP.LT.AND P2, PT, R0, R5, !P0 ;  /* 0x000000050000720c */ /* 0x002fe20004741270 */
[----:B------:R-:W-:Y:S01]  /*752a0*/  VIADD R2, R3, 0x19f ;  /* 0x0000019f03027836 */ /* 0x000fe20000000000 */
[----:B------:R-:W1:Y:S08]  /*752b0*/  LDC R9, c[0x0][0x22c] ;  /* 0x00008b00ff097b82 */ /* 0x000e700000000800 */
[----:B------:R-:W1:Y:S01]  /*752c0*/  LDC R8, c[0x0][0x22c] ;  /* 0x00008b00ff087b82 */ /* 0x000e620000000800 */
[----:B0-----:R-:W2:Y:S01]  /*752d0*/  LDL.LU.64 R34, [R1+0x170] ;  /* 0x0001700001227983 */ /* 0x001ea20000300a00 */
[----:B----4-:R-:W-:-:S03]  /*752e0*/  PRMT R0, R114, 0x7632, R0 ;  /* 0x0000763272007816 */ /* 0x010fc60000000000 */
[----:B---3--:R-:W-:Y:S04]  /*752f0*/  @P1 STG.E.U16 desc[UR4][R40.64], R114 ;  /* 0x0000007228001986 */ /* 0x008fe8000c101504 */
[----:B------:R0:W-:Y:S04]  /*75300*/  @P3 STG.E.U16 desc[UR4][R116.64], R0 ;  /* 0x0000000074003986 */ /* 0x0001e8000c101504 */
[----:B0-----:R-:W3:Y:S01]  /*75310*/  LDL.LU.64 R116, [R1+0x2038] ;  /* 0x0020380001747983 */ /* 0x001ee20000300a00 */
[C---:B------:R-:W-:Y:S01]  /*75320*/  VIADD R5, R3.reuse, 0x1a0 ;  /* 0x000001a003057836 */ /* 0x040fe20000000000 */
[----:B------:R-:W-:Y:S01]  /*75330*/  ISETP.LT.AND P4, PT, R2, R4, !P0 ;  /* 0x000000040200720c */ /* 0x000fe20004781270 */
[----:B------:R-:W-:Y:S01]  /*75340*/  VIADD R11, R3, 0x1a2 ;  /* 0x000001a2030b7836 */ /* 0x000fe20000000000 */
[----:B------:R-:W-:Y:S01]  /*75350*/  PRMT R12, R115, 0x7632, R12 ;  /* 0x00007632730c7816 */ /* 0x000fe2000000000c */
[----:B------:R-:W-:Y:S01]  /*75360*/  @P2 STG.E.U16 desc[UR4][R22.64], R115 ;  /* 0x0000007316002986 */ /* 0x000fe2000c101504 */
[----:B------:R-:W-:Y:S01]  /*75370*/  ISETP.LT.AND P1, PT, R5, R10, !P0 ;  /* 0x0000000a0500720c */ /* 0x000fe20004721270 */
[----:B------:R-:W0:Y:S02]  /*75380*/  LDC R2, c[0x0][0x22c] ;  /* 0x00008b00ff027b82 */ /* 0x000e240000000800 */
[----:B------:R-:W4:Y:S04]  /*75390*/  LDL.LU.64 R20, [R1+0x168] ;  /* 0x0001680001147983 */ /* 0x000f280000300a00 */
[----:B------:R-:W4:Y:S02]  /*753a0*/  LDL.LU.64 R40, [R1+0x160] ;  /* 0x0001600001287983 */ /* 0x000f240000300a00 */
[----:B------:R-:W0:Y:S02]  /*753b0*/  LDC R4, c[0x0][0x22c] ;  /* 0x00008b00ff047b82 */ /* 0x000e240000000800 */
[----:B--2---:R-:W-:Y:S01]  /*753c0*/  @P4 STG.E.U16 desc[UR4][R42.64], R12 ;  /* 0x0000000c2a004986 */ /* 0x004fe2000c101504 */
[----:B------:R-:W-:-:S05]  /*753d0*/  VIADD R10, R3, 0x1a1 ;  /* 0x000001a1030a7836 */ /* 0x000fca0000000000 */
[----:B------:R-:W2:Y:S01]  /*753e0*/  LDC R5, c[0x0][0x22c] ;  /* 0x00008b00ff057b82 */ /* 0x000ea20000000800 */
[C---:B------:R-:W-:Y:S02]  /*753f0*/  VIADD R13, R3.reuse, 0x1a3 ;  /* 0x000001a3030d7836 */ /* 0x040fe40000000000 */
[----:B------:R-:W-:-:S05]  /*75400*/  VIADD R15, R3, 0x1a4 ;  /* 0x000001a4030f7836 */ /* 0x000fca0000000000 */
[----:B------:R-:W4:Y:S01]  /*75410*/  LDC R0, c[0x0][0x22c] ;  /* 0x00008b00ff007b82 */ /* 0x000f220000000800 */
[----:B---3--:R3:W-:Y:S04]  /*75420*/  @P1 STG.E.U16 desc[UR4][R118.64], R116 ;  /* 0x0000007476001986 */ /* 0x0087e8000c101504 */
[----:B---3--:R-:W3:Y:S01]  /*75430*/  LDL.LU.64 R118, [R1+0x2030] ;  /* 0x0020300001767983 */ /* 0x008ee20000300a00 */
[----:B-1----:R-:W-:Y:S02]  /*75440*/  ISETP.LT.AND P2, PT, R10, R9, !P0 ;  /* 0x000000090a00720c */ /* 0x002fe40004741270 */
[----:B------:R-:W-:Y:S01]  /*75450*/  ISETP.LT.AND P1, PT, R11, R8, !P0 ;  /* 0x000000080b00720c */ /* 0x000fe20004721270 */
[----:B------:R-:W-:Y:S01]  /*75460*/  VIADD R8, R3, 0x1a5 ;  /* 0x000001a503087836 */ /* 0x000fe20000000000 */
[----:B------:R-:W-:Y:S01]  /*75470*/  PRMT R10, R116, 0x7632, R10 ;  /* 0x00007632740a7816 */ /* 0x000fe2000000000a */
[----:B------:R-:W3:Y:S01]  /*75480*/  LDL.LU.64 R42, [R1+0x150] ;  /* 0x00015000012a7983 */ /* 0x000ee20000300a00 */
[----:B0-----:R-:W-:Y:S01]  /*75490*/  ISETP.LT.AND P3, PT, R13, R2, !P0 ;  /* 0x000000020d00720c */ /* 0x001fe20004761270 */
[----:B------:R-:W0:Y:S01]  /*754a0*/  LDC R9, c[0x0][0x22c] ;  /* 0x00008b00ff097b82 */ /* 0x000e220000000800 */
[----:B------:R-:W-:Y:S01]  /*754b0*/  ISETP.LT.AND P4, PT, R15, R4, !P0 ;  /* 0x000000040f00720c */ /* 0x000fe20004781270 */
[----:B------:R-:W3:Y:S04]  /*754c0*/  LDL.LU.64 R22, [R1+0x148] ;  /* 0x0001480001167983 */ /* 0x000ee80000300a00 */
[----:B------:R1:W-:Y:S01]  /*754d0*/  @P2 STG.E.U16 desc[UR4][R32.64], R10 ;  /* 0x0000000a20002986 */ /* 0x0003e2000c101504 */
[----:B--2---:R-:W-:Y:S01]  /*754e0*/  ISETP.LT.AND P2, PT, R8, R5, !P0 ;  /* 0x000000050800720c */ /* 0x004fe20004741270 */
[----:B------:R-:W2:Y:S01]  /*754f0*/  LDC R4, c[0x0][0x22c] ;  /* 0x00008b00ff047b82 */ /* 0x000ea20000000800 */
[----:B------:R-:W-:Y:S01]  /*75500*/  PRMT R12, R117, 0x7632, R12 ;  /* 0x00007632750c7816 */ /* 0x000fe2000000000c */
[----:B------:R1:W-:Y:S04]  /*75510*/  @P1 STG.E.U16 desc[UR4][R34.64], R117 ;  /* 0x0000007522001986 */ /* 0x0003e8000c101504 */
[----:B----4-:R-:W-:Y:S02]  /*75520*/  @P3 STG.E.U16 desc[UR4][R20.64], R12 ;  /* 0x0000000c14003986 */ /* 0x010fe4000c101504 */
[----:B------:R-:W4:Y:S02]  /*75530*/  LDC R2, c[0x0][0x22c] ;  /* 0x00008b00ff027b82 */ /* 0x000f240000000800 */
[----:B-1----:R-:W2:Y:S04]  /*75540*/  LDL.LU.64 R32, [R1+0x140] ;  /* 0x0001400001207983 */ /* 0x002ea80000300a00 */
[----:B------:R-:W2:Y:S01]  /*75550*/  LDL.LU.64 R34, [R1+0x138] ;  /* 0x0001380001227983 */ /* 0x000ea20000300a00 */
[----:B---3--:R-:W-:-:S03]  /*75560*/  PRMT R13, R118, 0x7632, R13 ;  /* 0x00007632760d7816 */ /* 0x008fc6000000000d */
[----:B------:R-:W-:Y:S01]  /*75570*/  @P4 STG.E.U16 desc[UR4][R40.64], R118 ;  /* 0x0000007628004986 */ /* 0x000fe2000c101504 */
[----:B------:R-:W1:Y:S03]  /*75580*/  LDC R5, c[0x0][0x22c] ;  /* 0x00008b00ff057b82 */ /* 0x000e660000000800 */
[----:B------:R3:W-:Y:S04]  /*75590*/  @P2 STG.E.U16 desc[UR4][R124.64], R13 ;  /* 0x0000000d7c002986 */ /* 0x0007e8000c101504 */
[----:B---3--:R-:W3:Y:S01]  /*755a0*/  LDL.LU.64 R124, [R1+0x2028] ;  /* 0x00202800017c7983 */ /* 0x008ee20000300a00 */
[C---:B------:R-:W-:Y:S02]  /*755b0*/  VIADD R8, R3.reuse, 0x1a6 ;  /* 0x000001a603087836 */ /* 0x040fe40000000000 */
[----:B------:R-:W-:Y:S01]  /*755c0*/  VIADD R11, R3, 0x1a8 ;  /* 0x000001a8030b7836 */ /* 0x000fe20000000000 */
[----:B------:R-:W-:Y:S01]  /*755d0*/  PRMT R10, R119, 0x7632, R10 ;  /* 0x00007632770a7816 */ /* 0x000fe2000000000a */
[----:B------:R-:W3:Y:S01]  /*755e0*/  LDL.LU.64 R40, [R1+0x128] ;  /* 0x0001280001287983 */ /* 0x000ee20000300a00 */
[----:B0-----:R-:W-:Y:S01]  /*755f0*/  ISETP.LT.AND P1, PT, R8, R9, !P0 ;  /* 0x000000090800720c */ /* 0x001fe20004721270 */
[----:B------:R-:W-:Y:S01]  /*75600*/  VIADD R9, R3, 0x1a7 ;  /* 0x000001a703097836 */ /* 0x000fe20000000000 */
[----:B----4-:R-:W-:Y:S01]  /*75610*/  ISETP.LT.AND P3, PT, R11, R2, !P0 ;  /* 0x000000020b00720c */ /* 0x010fe20004761270 */
[----:B------:R-:W0:Y:S03]  /*75620*/  LDC R8, c[0x0][0x22c] ;  /* 0x00008b00ff087b82 */ /* 0x000e260000000800 */
[----:B------:R-:W-:Y:S01]  /*75630*/  ISETP.LT.AND P2, PT, R9, R0, !P0 ;  /* 0x000000000900720c */ /* 0x000fe20004741270 */
[----:B------:R-:W-:-:S04]  /*75640*/  VIADD R9, R3, 0x1a9 ;  /* 0x000001a903097836 */ /* 0x000fc80000000000 */
[----:B------:R-:W4:Y:S01]  /*75650*/  LDC R0, c[0x0][0x22c] ;  /* 0x00008b00ff007b82 */ /* 0x000f220000000800 */
[----:B--2---:R-:W-:Y:S01]  /*75660*/  ISETP.LT.AND P4, PT, R9, R4, !P0 ;  /* 0x000000040900720c */ /* 0x004fe20004781270 */
[----:B------:R-:W-:Y:S01]  /*75670*/  VIADD R4, R3, 0x1aa ;  /* 0x000001aa03047836 */ /* 0x000fe20000000000 */
[----:B------:R2:W-:Y:S04]  /*75680*/  @P1 STG.E.U16 desc[UR4][R42.64], R119 ;  /* 0x000000772a001986 */ /* 0x0005e8000c101504 */
[----:B-1----:R-:W-:Y:S01]  /*75690*/  ISETP.LT.AND P1, PT, R4, R5, !P0 ;  /* 0x000000050400720c */ /* 0x002fe20004721270 */
[----:B------:R1:W-:Y:S01]  /*756a0*/  @P2 STG.E.U16 desc[UR4][R22.64], R10 ;  /* 0x0000000a16002986 */ /* 0x0003e2000c101504 */
[----:B------:R-:W4:Y:S03]  /*756b0*/  LDC R2, c[0x0][0x22c] ;  /* 0x00008b00ff027b82 */ /* 0x000f260000000800 */
[----:B--2---:R-:W2:Y:S01]  /*756c0*/  LDL.LU.64 R42, [R1+0x120] ;  /* 0x00012000012a7983 */ /* 0x004ea20000300a00 */
[----:B---3--:R-:W-:-:S03]  /*756d0*/  PRMT R12, R124, 0x7632, R12 ;  /* 0x000076327c0c7816 */ /* 0x008fc6000000000c */
[----:B------:R3:W-:Y:S01]  /*756e0*/  @P3 STG.E.U16 desc[UR4][R32.64], R124 ;  /* 0x0000007c20003986 */ /* 0x0007e2000c101504 */
[C---:B------:R-:W-:Y:S01]  /*756f0*/  VIADD R9, R3.reuse, 0x1ab ;  /* 0x000001ab03097836 */ /* 0x040fe20000000000 */
[----:B------:R-:W2:Y:S02]  /*75700*/  LDC R4, c[0x0][0x22c] ;  /* 0x00008b00ff047b82 */ /* 0x000ea40000000800 */
[----:B-1----:R-:W2:Y:S04]  /*75710*/  LDL.LU.64 R22, [R1+0x110] ;  /* 0x0001100001167983 */ /* 0x002ea80000300a00 */
[----:B------:R-:W-:Y:S01]  /*75720*/  @P4 STG.E.U16 desc[UR4][R34.64], R12 ;  /* 0x0000000c22004986 */ /* 0x000fe2000c101504 */
[----:B------:R-:W-:Y:S01]  /*75730*/  VIADD R11, R3, 0x1ad ;  /* 0x000001ad030b7836 */ /* 0x000fe20000000000 */
[----:B------:R-:W1:Y:S02]  /*75740*/  LDC R5, c[0x0][0x22c] ;  /* 0x00008b00ff057b82 */ /* 0x000e640000000800 */
[----:B---3--:R-:W3:Y:S04]  /*75750*/  LDL.LU.64 R32, [R1+0x108] ;  /* 0x0001080001207983 */ /* 0x008ee80000300a00 */
[----:B------:R0:W-:Y:S04]  /*75760*/  @P1 STG.E.U16 desc[UR4][R126.64], R125 ;  /* 0x0000007d7e001986 */ /* 0x0001e8000c101504 */
[----:B0-----:R-:W2:Y:S01]  /*75770*/  LDL.LU.64 R126, [R1+0x2020] ;  /* 0x00202000017e7983 */ /* 0x001ea20000300a00 */
[----:B------:R-:W-:Y:S01]  /*75780*/  ISETP.LT.AND P2, PT, R9, R8, !P0 ;  /* 0x000000080900720c */ /* 0x000fe20004741270 */
[----:B------:R-:W-:Y:S01]  /*75790*/  VIADD R9, R3, 0x1ac ;  /* 0x000001ac03097836 */ /* 0x000fe20000000000 */
[----:B----4-:R-:W-:Y:S01]  /*757a0*/  ISETP.LT.AND P3, PT, R11, R2, !P0 ;  /* 0x000000020b00720c */ /* 0x010fe20004761270 */
[----:B------:R-:W4:Y:S01]  /*757b0*/  LDL.LU.64 R34, [R1+0xf8] ;  /* 0x0000f80001227983 */ /* 0x000f220000300a00 */
[----:B------:R-:W-:Y:S01]  /*757c0*/  PRMT R10, R125, 0x7632, R10 ;  /* 0x000076327d0a7816 */ /* 0x000fe2000000000a */
[----:B------:R-:W0:Y:S01]  /*757d0*/  LDC R8, c[0x0][0x22c] ;  /* 0x00008b00ff087b82 */ /* 0x000e220000000800 */
[----:B------:R-:W-:-:S07]  /*757e0*/  ISETP.LT.AND P1, PT, R9, R0, !P0 ;  /* 0x000000000900720c */ /* 0x000fce0004721270 */
[----:B------:R1:W-:Y:S01]  /*757f0*/  @P2 STG.E.U16 desc[UR4][R40.64], R10 ;  /* 0x0000000a28002986 */ /* 0x0003e2000c101504 */
[----:B------:R-:W-:Y:S01]  /*75800*/  VIADD R9, R3, 0x1ae ;  /* 0x000001ae03097836 */ /* 0x000fe20000000000 */
[----:B------:R-:W4:Y:S02]  /*75810*/  LDC R0, c[0x0][0x22c] ;  /* 0x00008b00ff007b82 */ /* 0x000f240000000800 */
[----:B-1----:R-:W4:Y:S01]  /*75820*/  LDL.LU.64 R40, [R1+0xf0] ;  /* 0x0000f00001287983 */ /* 0x002f220000300a00 */
[----:B--2---:R-:W-:-:S03]  /*75830*/  PRMT R12, R126, 0x7632, R12 ;  /* 0x000076327e0c7816 */ /* 0x004fc6000000000c */
[----:B------:R-:W-:Y:S04]  /*75840*/  @P1 STG.E.U16 desc[UR4][R42.64], R126 ;  /* 0x0000007e2a001986 */ /* 0x000fe8000c101504 */
[----:B------:R1:W-:Y:S04]  /*75850*/  @P3 STG.E.U16 desc[UR4][R132.64], R12 ;  /* 0x0000000c84003986 */ /* 0x0003e8000c101504 */
[----:B-1----:R-:W2:Y:S01]  /*75860*/  LDL.LU.64 R132, [R1+0x2018] ;  /* 0x0020180001847983 */ /* 0x002ea20000300a00 */
[----:B------:R-:W-:Y:S01]  /*75870*/  VIADD R2, R3, 0x1af ;  /* 0x000001af03027836 */ /* 0x000fe20000000000 */
[----:B------:R-:W-:Y:S01]  /*75880*/  ISETP.LT.AND P2, PT, R9, R4, !P0 ;  /* 0x000000040900720c */ /* 0x000fe20004741270 */
[----:B------:R-:W-:Y:S01]  /*75890*/  VIADD R9, R3, 0x1b0 ;  /* 0x000001b003097836 */ /* 0x000fe20000000000 */
[----:B------:R-:W-:Y:S01]  /*758a0*/  PRMT R13, R127, 0x7632, R13 ;  /* 0x000076327f0d7816 */ /* 0x000fe2000000000d */
[----:B------:R-:W4:Y:S01]  /*758b0*/  LDL.LU.64 R20, [R1+0xe8] ;  /* 0x0000e80001147983 */ /* 0x000f220000300a00 */
[----:B------:R-:W-:Y:S01]  /*758c0*/  ISETP.LT.AND P4, PT, R2, R5, !P0 ;  /* 0x000000050200720c */ /* 0x000fe20004781270 */
[----:B------:R-:W1:Y:S01]  /*758d0*/  LDC R4, c[0x0][0x22c] ;  /* 0x00008b00ff047b82 */ /* 0x000e620000000800 */
[----:B0-----:R-:W-:Y:S01]  /*758e0*/  ISETP.LT.AND P1, PT, R9, R8, !P0 ;  /* 0x000000080900720c */ /* 0x001fe20004721270 */
[----:B------:R-:W4:Y:S06]  /*758f0*/  LDL.LU.64 R42, [R1+0xe0] ;  /* 0x0000e000012a7983 */ /* 0x000f2c0000300a00 */
[----:B------:R-:W-:Y:S01]  /*75900*/  @P2 STG.E.U16 desc[UR4][R22.64], R127 ;  /* 0x0000007f16002986 */ /* 0x000fe2000c101504 */
[----:B------:R-:W0:Y:S03]  /*75910*/  LDC R5, c[0x0][0x22c] ;  /* 0x00008b00ff057b82 */ /* 0x000e260000000800 */
[----:B---3--:R-:W-:Y:S05]  /*75920*/  @P4 STG.E.U16 desc[UR4][R32.64], R13 ;  /* 0x0000000d20004986 */ /* 0x008fea000c101504 */
[----:B------:R-:W3:Y:S01]  /*75930*/  LDC R2, c[0x0][0x22c] ;  /* 0x00008b00ff027b82 */ /* 0x000ee20000000800 */
[----:B------:R-:W-:-:S07]  /*75940*/  VIADD R9, R3, 0x1b1 ;  /* 0x000001b103097836 */ /* 0x000fce0000000000 */
[----:B------:R-:W1:Y:S01]  /*75950*/  LDC R8, c[0x0][0x22c] ;  /* 0x00008b00ff087b82 */ /* 0x000e620000000800 */
[----:B--2---:R2:W-:Y:S04]  /*75960*/  @P1 STG.E.U16 desc[UR4][R134.64], R132 ;  /* 0x0000008486001986 */ /* 0x0045e8000c101504 */
[----:B--2---:R-:W2:Y:S01]  /*75970*/  LDL.LU.64 R134, [R1+0x2010] ;  /* 0x0020100001867983 */ /* 0x004ea20000300a00 */
[----:B----4-:R-:W-:Y:S01]  /*75980*/  ISETP.LT.AND P2, PT, R9, R0, !P0 ;  /* 0x000000000900720c */ /* 0x010fe20004741270 */
[C---:B------:R-:W-:Y:S02]  /*75990*/  VIADD R10, R3.reuse, 0x1b4 ;  /* 0x000001b4030a7836 */ /* 0x040fe40000000000 */
[C---:B------:R-:W-:Y:S01]  /*759a0*/  VIADD R11, R3.reuse, 0x1b3 ;  /* 0x000001b3030b7836 */ /* 0x040fe20000000000 */
[----:B------:R-:W4:Y:S01]  /*759b0*/  LDL.LU.64 R22, [R1+0xd0] ;  /* 0x0000d00001167983 */ /* 0x000f220000300a00 */
[----:B------:R-:W-:Y:S01]  /*759c0*/  VIADD R9, R3, 0x1b2 ;  /* 0x000001b203097836 */ /* 0x000fe20000000000 */
[----:B0-----:R-:W-:Y:S01]  /*759d0*/  ISETP.LT.AND P4, PT, R10, R5, !P0 ;  /* 0x000000050a00720c */ /* 0x001fe20004781270 */
[----:B------:R-:W0:Y:S01]  /*759e0*/  LDC R0, c[0x0][0x22c] ;  /* 0x00008b00ff007b82 */ /* 0x000e220000000800 */
[----:B------:R-:W-:Y:S01]  /*759f0*/  PRMT R10, R132, 0x7632, R10 ;  /* 0x00007632840a7816 */ /* 0x000fe2000000000a */
[----:B------:R-:W4:Y:S01]  /*75a00*/  LDL.LU.64 R32, [R1+0xc8] ;  /* 0x0000c80001207983 */ /* 0x000f220000300a00 */
[----:B---3--:R-:W-:Y:S01]  /*75a10*/  ISETP.LT.AND P1, PT, R9, R2, !P0 ;  /* 0x000000020900720c */ /* 0x008fe20004721270 */
[----:B------:R-:W-:Y:S01]  /*75a20*/  VIADD R9, R3, 0x1b5 ;  /* 0x000001b503097836 */ /* 0x000fe20000000000 */
[----:B-1----:R-:W-:Y:S01]  /*75a30*/  ISETP.LT.AND P3, PT, R11, R4, !P0 ;  /* 0x000000040b00720c */ /* 0x002fe20004761270 */
[----:B------:R1:W-:Y:S01]  /*75a40*/  @P2 STG.E.U16 desc[UR4][R34.64], R10 ;  /* 0x0000000a22002986 */ /* 0x0003e2000c101504 */
[----:B------:R-:W-:Y:S01]  /*75a50*/  PRMT R12, R133, 0x7632, R12 ;  /* 0x00007632850c7816 */ /* 0x000fe2000000000c */
[----:B------:R-:W3:Y:S01]  /*75a60*/  LDC R5, c[0x0][0x22c] ;  /* 0x00008b00ff057b82 */ /* 0x000ee20000000800 */
[----:B------:R-:W-:-:S07]  /*75a70*/  ISETP.LT.AND P2, PT, R9, R8, !P0 ;  /* 0x000000080900720c */ /* 0x000fce0004741270 */
[----:B------:R1:W-:Y:S01]  /*75a80*/  @P1 STG.E.U16 desc[UR4][R40.64], R133 ;  /* 0x0000008528001986 */ /* 0x0003e2000c101504 */
[----:B------:R-:W3:Y:S03]  /*75a90*/  LDC R2, c[0x0][0x22c] ;  /* 0x00008b00ff027b82 */ /* 0x000ee60000000800 */
[----:B------:R-:W-:Y:S04]  /*75aa0*/  @P3 STG.E.U16 desc[UR4][R20.64], R12 ;  /* 0x0000000c14003986 */ /* 0x000fe8000c101504 */
[----:B-1----:R-:W4:Y:S01]  /*75ab0*/  LDL.LU.64 R34, [R1+0xc0] ;  /* 0x0000c00001227983 */ /* 0x002f220000300a00 */
[----:B------:R-:W1:Y:S03]  /*75ac0*/  LDC R4, c[0x0][0x22c] ;  /* 0x00008b00ff047b82 */ /* 0x000e660000000800 */
[----:B------:R-:W4:Y:S05]  /*75ad0*/  LDL.LU.64 R40, [R1+0xb8] ;  /* 0x0000b80001287983 */ /* 0x000f2a0000300a00 */
[----:B------:R-:W4:Y:S01]  /*75ae0*/  LDC R8, c[0x0][0x22c] ;  /* 0x00008b00ff087b82 */ /* 0x000f220000000800 */
[----:B--2---:R-:W-:Y:S01]  /*75af0*/  PRMT R13, R134, 0x7632, R13 ;  /* 0x00007632860d7816 */ /* 0x004fe2000000000d */
[----:B------:R-:W-:Y:S04]  /*75b00*/  @P4 STG.E.U16 desc[UR4][R42.64], R134 ;  /* 0x000000862a004986 */ /* 0x000fe8000c101504 */
[----:B------:R2:W-:Y:S04]  /*75b10*/  @P2 STG.E.U16 desc[UR4][R140.64], R13 ;  /* 0x0000000d8c002986 */ /* 0x0005e8000c101504 */
[----:B--2---:R-:W2:Y:S01]  /*75b20*/  LDL.LU.64 R140, [R1+0x2008] ;  /* 0x00200800018c7983 */ /* 0x004ea20000300a00 */
[----:B------:R-:W-:-:S02]  /*75b30*/  VIADD R9, R3, 0x1b6 ;  /* 0x000001b603097836 */ /* 0x000fc40000000000 */
[----:B------:R-:W-:Y:S01]  /*75b40*/  VIADD R10, R3, 0x1b9 ;  /* 0x000001b9030a7836 */ /* 0x000fe20000000000 */
[----:B------:R-:W2:Y:S02]  /*75b50*/  LDL.LU.64 R42, [R1+0xa8] ;  /* 0x0000a800012a7983 */ /* 0x000ea40000300a00 */
[----:B0-----:R-:W-:Y:S01]  /*75b60*/  ISETP.LT.AND P1, PT, R9, R0, !P0 ;  /* 0x000000000900720c */ /* 0x001fe20004721270 */
[C---:B------:R-:W-:Y:S01]  /*75b70*/  VIADD R9, R3.reuse, 0x1b7 ;  /* 0x000001b703097836 */ /* 0x040fe20000000000 */
[----:B---3--:R-:W-:Y:S01]  /*75b80*/  ISETP.LT.AND P4, PT, R10, R5, !P0 ;  /* 0x000000050a00720c */ /* 0x008fe20004781270 */
[C---:B------:R-:W-:Y:S01]  /*75b90*/  VIADD R11, R3.reuse, 0x1b8 ;  /* 0x000001b8030b7836 */ /* 0x040fe20000000000 */
[----:B------:R-:W3:Y:S01]  /*75ba0*/  LDL.LU.64 R18, [R1+0xa0] ;  /* 0x0000a00001127983 */ /* 0x000ee20000300a00 */
[----:B------:R-:W-:Y:S01]  /*75bb0*/  VIADD R5, R3, 0x1ba ;  /* 0x000001ba03057836 */ /* 0x000fe20000000000 */
[----:B------:R-:W-:Y:S01]  /*75bc0*/  ISETP.LT.AND P2, PT, R9, R2, !P0 ;  /* 0x000000020900720c */ /* 0x000fe20004741270 */
[----:B------:R-:W0:Y:S01]  /*75bd0*/  LDC R0, c[0x0][0x22c] ;  /* 0x00008b00ff007b82 */ /* 0x000e220000000800 */
[----:B-1----:R-:W-:Y:S01]  /*75be0*/  ISETP.LT.AND P3, PT, R11, R4, !P0 ;  /* 0x000000040b00720c */ /* 0x002fe20004761270 */
[----:B------:R-:W3:Y:S04]  /*75bf0*/  LDL.LU.64 R20, [R1+0x90] ;  /* 0x0000900001147983 */ /* 0x000ee80000300a00 */
[----:B----4-:R1:W-:Y:S01]  /*75c00*/  @P1 STG.E.U16 desc[UR4][R22.64], R135 ;  /* 0x0000008716001986 */ /* 0x0103e2000c101504 */
[----:B------:R-:W-:Y:S01]  /*75c10*/  ISETP.LT.AND P1, PT, R5, R8, !P0 ;  /* 0x000000080500720c */ /* 0x000fe20004721270 */
[----:B------:R-:W4:Y:S01]  /*75c20*/  LDC R2, c[0x0][0x22c] ;  /* 0x00008b00ff027b82 */ /* 0x000f220000000800 */
[----:B------:R-:W-:-:S05]  /*75c30*/  PRMT R10, R135, 0x7632, R10 ;  /* 0x00007632870a7816 */ /* 0x000fca000000000a */
[----:B------:R-:W-:Y:S02]  /*75c40*/  @P2 STG.E.U16 desc[UR4][R32.64], R10 ;  /* 0x0000000a20002986 */ /* 0x000fe4000c101504 */
[----:B------:R-:W4:Y:S02]  /*75c50*/  LDC R4, c[0x0][0x22c] ;  /* 0x00008b00ff047b82 */ /* 0x000f240000000800 */
[----:B-1----:R-:W3:Y:S01]  /*75c60*/  LDL.LU.64 R22, [R1+0x88] ;  /* 0x0000880001167983 */ /* 0x002ee20000300a00 */
[----:B--2---:R-:W-:-:S03]  /*75c70*/  PRMT R12, R140, 0x7632, R12 ;  /* 0x000076328c0c7816 */ /* 0x004fc6000000000c */
[----:B------:R-:W-:Y:S01]  /*75c80*/  @P3 STG.E.U16 desc[UR4][R34.64], R140 ;  /* 0x0000008c22003986 */ /* 0x000fe2000c101504 */
[C---:B------:R-:W-:Y:S01]  /*75c90*/  VIADD R9, R3.reuse, 0x1bb ;  /* 0x000001bb03097836 */ /* 0x040fe20000000000 */
[----:B------:R-:W1:Y:S02]  /*75ca0*/  LDC R8, c[0x0][0x22c] ;  /* 0x00008b00ff087b82 */ /* 0x000e640000000800 */
[----:B------:R-:W-:Y:S04]  /*75cb0*/  @P4 STG.E.U16 desc[UR4][R40.64], R12 ;  /* 0x0000000c28004986 */ /* 0x000fe8000c101504 */
[----:B------:R2:W-:Y:S01]  /*75cc0*/  @P1 STG.E.U16 desc[UR4][R142.64], R141 ;  /* 0x0000008d8e001986 */ /* 0x0005e2000c101504 */
[----:B------:R-:W-:Y:S01]  /*75cd0*/  VIADD R11, R3, 0x1bd ;  /* 0x000001bd030b7836 */ /* 0x000fe20000000000 */
[----:B------:R-:W1:Y:S02]  /*75ce0*/  LDC R5, c[0x0][0x22c] ;  /* 0x00008b00ff057b82 */ /* 0x000e640000000800 */
[----:B--2---:R-:W2:Y:S01]  /*75cf0*/  LDL.LU.64 R142, [R1+0x2000] ;  /* 0x00200000018e7983 */ /* 0x004ea20000300a00 */
[----:B0-----:R-:W-:Y:S01]  /*75d00*/  ISETP.LT.AND P2, PT, R9, R0, !P0 ;  /* 0x000000000900720c */ /* 0x001fe20004741270 */
[----:B------:R-:W-:Y:S01]  /*75d10*/  VIADD R9, R3, 0x1bc ;  /* 0x000001bc03097836 */ /* 0x000fe20000000000 */
[----:B----4-:R-:W-:Y:S01]  /*75d20*/  ISETP.LT.AND P3, PT, R11, R4, !P0 ;  /* 0x000000040b00720c */ /* 0x010fe20004761270 */
[----:B------:R-:W4:Y:S01]  /*75d30*/  LDL.LU.64 R32, [R1+0x78] ;  /* 0x0000780001207983 */ /* 0x000f220000300a00 */
[----:B------:R-:W-:Y:S01]  /*75d40*/  PRMT R10, R141, 0x7632, R10 ;  /* 0x000076328d0a7816 */ /* 0x000fe2000000000a */
[----:B------:R-:W0:Y:S01]  /*75d50*/  LDC R0, c[0x0][0x22c] ;  /* 0x00008b00ff007b82 */ /* 0x000e220000000800 */
[----:B------:R-:W-:Y:S01]  /*75d60*/  ISETP.LT.AND P1, PT, R9, R2, !P0 ;  /* 0x000000020900720c */ /* 0x000fe20004721270 */
[----:B------:R-:W4:Y:S04]  /*75d70*/  LDL.LU.64 R34, [R1+0x70] ;  /* 0x0000700001227983 */ /* 0x000f280000300a00 */
[----:B------:R-:W4:Y:S04]  /*75d80*/  LDL.LU.64 R40, [R1+0x68] ;  /* 0x0000680001287983 */ /* 0x000f280000300a00 */
[----:B------:R3:W-:Y:S01]  /*75d90*/  @P2 STG.E.U16 desc[UR4][R42.64], R10 ;  /* 0x0000000a2a002986 */ /* 0x0007e2000c101504 */
[----:B------:R-:W-:Y:S01]  /*75da0*/  VIADD R9, R3, 0x1bf ;  /* 0x000001bf03097836 */ /* 0x000fe20000000000 */
[----:B------:R-:W4:Y:S02]  /*75db0*/  LDC R2, c[0x0][0x22c] ;  /* 0x00008b00ff027b82 */ /* 0x000f240000000800 */
[----:B---3--:R-:W3:Y:S01]  /*75dc0*/  LDL.LU.64 R42, [R1+0x60] ;  /* 0x00006000012a7983 */ /* 0x008ee20000300a00 */
[----:B--2---:R-:W-:-:S03]  /*75dd0*/  PRMT R11, R142, 0x7632, R11 ;  /* 0x000076328e0b7816 */ /* 0x004fc6000000000b */
[----:B------:R-:W-:Y:S04]  /*75de0*/  @P1 STG.E.U16 desc[UR4][R18.64], R142 ;  /* 0x0000008e12001986 */ /* 0x000fe8000c101504 */
[----:B------:R2:W-:Y:S04]  /*75df0*/  @P3 STG.E.U16 desc[UR4][R148.64], R11 ;  /* 0x0000000b94003986 */ /* 0x0005e8000c101504 */
[----:B--2---:R-:W2:Y:S01]  /*75e00*/  LDL.LU.64 R148, [R1+0x1ff8] ;  /* 0x001ff80001947983 */ /* 0x004ea20000300a00 */
[----:B------:R-:W-:Y:S01]  /*75e10*/  VIADD R4, R3, 0x1be ;  /* 0x000001be03047836 */ /* 0x000fe20000000000 */
[----:B-1----:R-:W-:Y:S01]  /*75e20*/  ISETP.LT.AND P4, PT, R9, R8, !P0 ;  /* 0x000000080900720c */ /* 0x002fe20004781270 */
[----:B------:R-:W-:Y:S01]  /*75e30*/  VIADD R9, R3, 0x1c0 ;  /* 0x000001c003097836 */ /* 0x000fe20000000000 */
[----:B------:R-:W-:Y:S01]  /*75e40*/  PRMT R12, R143, 0x7632, R12 ;  /* 0x000076328f0c7816 */ /* 0x000fe2000000000c */
[----:B------:R-:W1:Y:S01]  /*75e50*/  LDC R8, c[0x0][0x22c] ;  /* 0x00008b00ff087b82 */ /* 0x000e620000000800 */
[----:B------:R-:W-:-:S02]  /*75e60*/  ISETP.LT.AND P2, PT, R4, R5, !P0 ;  /* 0x000000050400720c */ /* 0x000fc40004741270 */
[----:B0-----:R-:W-:-:S05]  /*75e70*/  ISETP.LT.AND P1, PT, R9, R0, !P0 ;  /* 0x000000000900720c */ /* 0x001fca0004721270 */
[----:B------:R-:W0:Y:S06]  /*75e80*/  LDC R5, c[0x0][0x22c] ;  /* 0x00008b00ff057b82 */ /* 0x000e2c0000000800 */
[----:B------:R-:W-:Y:S02]  /*75e90*/  @P2 STG.E.U16 desc[UR4][R20.64], R143 ;  /* 0x0000008f14002986 */ /* 0x000fe4000c101504 */
[----:B------:R-:W3:Y:S02]  /*75ea0*/  LDC R4, c[0x0][0x22c] ;  /* 0x00008b00ff047b82 */ /* 0x000ee40000000800 */
[----:B------:R-:W-:Y:S01]  /*75eb0*/  @P4 STG.E.U16 desc[UR4][R22.64], R12 ;  /* 0x0000000c16004986 */ /* 0x000fe2000c101504 */
[----:B------:R-:W-:-:S05]  /*75ec0*/  VIADD R9, R3, 0x1c1 ;  /* 0x000001c103097836 */ /* 0x000fca0000000000 */
[----:B------:R-:W1:Y:S01]  /*75ed0*/  LDC R0, c[0x0][0x22c] ;  /* 0x00008b00ff007b82 */ /* 0x000e620000000800 */
[----:B--2---:R2:W-:Y:S04]  /*75ee0*/  @P1 STG.E.U16 desc[UR4][R150.64], R148 ;  /* 0x0000009496001986 */ /* 0x0045e8000c101504 */
[----:B--2---:R-:W2:Y:S01]  /*75ef0*/  LDL.LU.64 R150, [R1+0x1ff0] ;  /* 0x001ff00001967983 */ /* 0x004ea20000300a00 */
[----:B----4-:R-:W-:Y:S01]  /*75f00*/  ISETP.LT.AND P2, PT, R9, R2, !P0 ;  /* 0x000000020900720c */ /* 0x010fe20004741270 */
[C---:B------:R-:W-:Y:S01]  /*75f10*/  VIADD R10, R3.reuse, 0x1c3 ;  /* 0x000001c3030a7836 */ /* 0x040fe20000000000 */
[----:B------:R-:W4:Y:S01]  /*75f20*/  LDC R2, c[0x0][0x22c] ;  /* 0x00008b00ff027b82 */ /* 0x000f220000000800 */
[C---:B------:R-:W-:Y:S02]  /*75f30*/  VIADD R9, R3.reuse, 0x1c2 ;  /* 0x000001c203097836 */ /* 0x040fe40000000000 */
[----:B------:R-:W-:Y:S01]  /*75f40*/  VIADD R11, R3, 0x1c4 ;  /* 0x000001c4030b7836 */ /* 0x000fe20000000000 */
[----:B0-----:R-:W-:-:S02]  /*75f50*/  ISETP.LT.AND P3, PT, R10, R5, !P0 ;  /* 0x000000050a00720c */ /* 0x001fc40004761270 */
[----:B---3--:R-:W-:Y:S01]  /*75f60*/  ISETP.LT.AND P1, PT, R9, R4, !P0 ;  /* 0x000000040900720c */ /* 0x008fe20004721270 */
[----:B------:R-:W-:Y:S01]  /*75f70*/  VIADD R9, R3, 0x1c5 ;  /* 0x000001c503097836 */ /* 0x000fe20000000000 */
[----:B------:R-:W-:Y:S01]  /*75f80*/  PRMT R10, R148, 0x7632, R10 ;  /* 0x00007632940a7816 */ /* 0x000fe2000000000a */
[----:B------:R-:W0:Y:S01]  /*75f90*/  LDC R4, c[0x0][0x22c] ;  /* 0x00008b00ff047b82 */ /* 0x000e220000000800 */
[----:B-1----:R-:W-:-:S03]  /*75fa0*/  ISETP.LT.AND P4, PT, R11, R8, !P0 ;  /* 0x000000080b00720c */ /* 0x002fc60004781270 */
[----:B------:R-:W-:Y:S01]  /*75fb0*/  @P2 STG.E.U16 desc[UR4][R32.64], R10 ;  /* 0x0000000a20002986 */ /* 0x000fe2000c101504 */
[----:B------:R-:W-:Y:S02]  /*75fc0*/  ISETP.LT.AND P2, PT, R9, R0, !P0 ;  /* 0x000000000900720c */ /* 0x000fe40004741270 */
[----:B------:R-:W-:Y:S01]  /*75fd0*/  PRMT R11, R149, 0x7632, R11 ;  /* 0x00007632950b7816 */ /* 0x000fe2000000000b */
[----:B------:R-:W1:Y:S02]  /*75fe0*/  LDC R8, c[0x0][0x22c] ;  /* 0x00008b00ff087b82 */ /* 0x000e640000000800 */
[----:B------:R-:W-:Y:S04]  /*75ff0*/  @P1 STG.E.U16 desc[UR4][R34.64], R149 ;  /* 0x0000009522001986 */ /* 0x000fe8000c101504 */
[----:B------:R-:W-:Y:S02]  /*76000*/  @P3 STG.E.U16 desc[UR4][R40.64], R11 ;  /* 0x0000000b28003986 */ /* 0x000fe4000c101504 */
[----:B------:R-:W3:Y:S01]  /*76010*/  LDC R5, c[0x0][0x22c] ;  /* 0x00008b00ff057b82 */ /* 0x000ee20000000800 */
[----:B--2---:R-:W-:Y:S01]  /*76020*/  PRMT R12, R150, 0x7632, R12 ;  /* 0x00007632960c7816 */ /* 0x004fe2000000000c */
[----:B------:R-:W-:Y:S06]  /*76030*/  @P4 STG.E.U16 desc[UR4][R42.64], R150 ;  /* 0x000000962a004986 */ /* 0x000fec000c101504 */
[----:B------:R-:W2:Y:S01]  /*76040*/  LDC R0, c[0x0][0x22c] ;  /* 0x00008b00ff007b82 */ /* 0x000ea20000000800 */
[----:B------:R4:W-:Y:S04]  /*76050*/  @P2 STG.E.U16 desc[UR4][R156.64], R12 ;  /* 0x0000000c9c002986 */ /* 0x0009e8000c101504 */
[----:B----4-:R-:W4:Y:S01]  /*76060*/  LDL.LU.64 R156, [R1+0x1fe8] ;  /* 0x001fe800019c7983 */ /* 0x010f220000300a00 */
[----:B------:R-:W-:-:S05]  /*76070*/  VIADD R9, R3, 0x1c6 ;  /* 0x000001c603097836 */ /* 0x000fca0000000000 */
[----:B------:R-:W-:Y:S01]  /*76080*/  ISETP.LT.AND P1, PT, R9, R2, !P0 ;  /* 0x000000020900720c */ /* 0x000fe20004721270 */
[C---:B------:R-:W-:Y:S02]  /*76090*/  VIADD R9, R3.reuse, 0x1c7 ;  /* 0x000001c703097836 */ /* 0x040fe40000000000 */
[----:B------:R-:W-:Y:S01]  /*760a0*/  VIADD R10, R3, 0x1c8 ;  /* 0x000001c8030a7836 */ /* 0x000fe20000000000 */
[----:B------:R-:W-:Y:S01]  /*760b0*/  PRMT R11, R151, 0x7632, R11 ;  /* 0x00007632970b7816 */ /* 0x000fe2000000000b */
[----:B------:R-:W4:Y:S01]  /*760c0*/  LDC R2, c[0x0][0x22c] ;  /* 0x00008b00ff027b82 */ /* 0x000f220000000800 */
[----:B0-----:R-:W-:Y:S01]  /*760d0*/  ISETP.LT.AND P2, PT, R9, R4, !P0 ;  /* 0x000000040900720c */ /* 0x001fe20004741270 */
[----:B------:R-:W-:Y:S01]  /*760e0*/  VIADD R9, R3, 0x1c9 ;  /* 0x000001c903097836 */ /* 0x000fe20000000000 */
[----:B---3--:R-:W-:-:S04]  /*760f0*/  ISETP.LT.AND P3, PT, R10, R5, !P0 ;  /* 0x000000050a00720c */ /* 0x008fc80004761270 */
[----:B-1----:R-:W-:Y:S01]  /*76100*/  ISETP.LT.AND P4, PT, R9, R8, !P0 ;  /* 0x000000080900720c */ /* 0x002fe20004781270 */
[----:B------:R-:W-:Y:S01]  /*76110*/  VIADD R9, R3, 0x1ca ;  /* 0x000001ca03097836 */ /* 0x000fe20000000000 */
[----:B------:R0:W-:Y:S01]  /*76120*/  @P1 STG.E.U16 desc[UR4][R196.64], R151 ;  /* 0x00000097c4001986 */ /* 0x0001e2000c101504 */
[----:B------:R-:W1:Y:S03]  /*76130*/  LDC R4, c[0x0][0x22c] ;  /* 0x00008b00ff047b82 */ /* 0x000e660000000800 */
[----:B--2---:R-:W-:Y:S01]  /*76140*/  ISETP.LT.AND P1, PT, R9, R0, !P0 ;  /* 0x000000000900720c */ /* 0x004fe20004721270 */
[----:B------:R2:W-:Y:S04]  /*76150*/  @P2 STG.E.U16 desc[UR4][R198.64], R11 ;  /* 0x0000000bc6002986 */ /* 0x0005e8000c101504 */
[----:B------:R-:W3:Y:S01]  /*76160*/  LDC R5, c[0x0][0x22c] ;  /* 0x00008b00ff057b82 */ /* 0x000ee20000000800 */
[----:B0-----:R-:W3:Y:S04]  /*76170*/  LDL.LU.64 R196, [R1+0x1fe0] ;  /* 0x001fe00001c47983 */ /* 0x001ee80000300a00 */
[----:B--2---:R-:W2:Y:S01]  /*76180*/  LDL.LU.64 R198, [R1+0x1fd8] ;  /* 0x001fd80001c67983 */ /* 0x004ea20000300a00 */
[----:B----4-:R-:W-:-:S03]  /*76190*/  PRMT R12, R156, 0x7632, R12 ;  /* 0x000076329c0c7816 */ /* 0x010fc6000000000c */
[----:B------:R0:W-:Y:S01]  /*761a0*/  @P3 STG.E.U16 desc[UR4][R188.64], R156 ;  /* 0x0000009cbc003986 */ /* 0x0001e2000c101504 */
[C---:B------:R-:W-:Y:S01]  /*761b0*/  VIADD R9, R3.reuse, 0x1cb ;  /* 0x000001cb03097836 */ /* 0x040fe20000000000 */
[----:B------:R-:W4:Y:S02]  /*761c0*/  LDC R8, c[0x0][0x22c] ;  /* 0x00008b00ff087b82 */ /* 0x000f240000000800 */
[----:B------:R1:W-:Y:S04]  /*761d0*/  @P4 STG.E.U16 desc[UR4][R190.64], R12 ;  /* 0x0000000cbe004986 */ /* 0x0003e8000c101504 */
[----:B------:R3:W-:Y:S01]  /*761e0*/  @P1 STG.E.U16 desc[UR4][R158.64], R157 ;  /* 0x0000009d9e001986 */ /* 0x0007e2000c101504 */
[----:B------:R-:W-:Y:S01]  /*761f0*/  VIADD R10, R3, 0x1cd ;  /* 0x000001cd030a7836 */ /* 0x000fe20000000000 */
[----:B------:R-:W2:Y:S02]  /*76200*/  LDC R0, c[0x0][0x22c] ;  /* 0x00008b00ff007b82 */ /* 0x000ea40000000800 */
[----:B0-----:R-:W2:Y:S04]  /*76210*/  LDL.LU.64 R188, [R1+0x1fd0] ;  /* 0x001fd00001bc7983 */ /* 0x001ea80000300a00 */
[----:B-1----:R-:W2:Y:S04]  /*76220*/  LDL.LU.64 R190, [R1+0x1fc8] ;  /* 0x001fc80001be7983 */ /* 0x002ea80000300a00 */
[----:B---3--:R-:W3:Y:S01]  /*76230*/  LDL.LU.64 R158, [R1+0x1fc0] ;  /* 0x001fc000019e7983 */ /* 0x008ee20000300a00 */
[----:B------:R-:W-:Y:S01]  /*76240*/  ISETP.LT.AND P2, PT, R9, R2, !P0 ;  /* 0x000000020900720c */ /* 0x000fe20004741270 */
[----:B------:R-:W-:Y:S01]  /*76250*/  VIADD R9, R3, 0x1cc ;  /* 0x000001cc03097836 */ /* 0x000fe20000000000 */
[----:B------:R-:W-:Y:S01]  /*76260*/  ISETP.LT.AND P3, PT, R10, R5, !P0 ;  /* 0x000000050a00720c */ /* 0x000fe20004761270 */
[----:B------:R-:W0:Y:S03]  /*76270*/  LDC R2, c[0x0][0x22c] ;  /* 0x00008b00ff027b82 */ /* 0x000e260000000800 */
[----:B------:R-:W-:-:S02]  /*76280*/  ISETP.LT.AND P1, PT, R9, R4, !P0 ;  /* 0x000000040900720c */ /* 0x000fc40004721270 */
[----:B------:R-:W-:Y:S01]  /*76290*/  PRMT R10, R157, 0x7632, R10 ;  /* 0x000076329d0a7816 */ /* 0x000fe2000000000a */
[C---:B------:R-:W-:Y:S02]  /*762a0*/  VIADD R9, R3.reuse, 0x1cf ;  /* 0x000001cf03097836 */ /* 0x040fe40000000000 */
[----:B------:R-:W-:Y:S01]  /*762b0*/  VIADD R5, R3, 0x1ce ;  /* 0x000001ce03057836 */ /* 0x000fe20000000000 */
[----:B------:R-:W1:Y:S01]  /*762c0*/  LDC R4, c[0x0][0x22c] ;  /* 0x00008b00ff047b82 */ /* 0x000e620000000800 */
[----:B------:R4:W-:Y:S04]  /*762d0*/  @P2 STG.E.U16 desc[UR4][R180.64], R10 ;  /* 0x0000000ab4002986 */ /* 0x0009e8000c101504 */
[----:B----4-:R-:W4:Y:S01]  /*762e0*/  LDL.LU.64 R180, [R1+0x1fb8] ;  /* 0x001fb80001b47983 */ /* 0x010f220000300a00 */
[----:B---3--:R-:W-:-:S03]  /*762f0*/  PRMT R11, R158, 0x7632, R11 ;  /* 0x000076329e0b7816 */ /* 0x008fc6000000000b */
[----:B------:R3:W-:Y:S04]  /*76300*/  @P1 STG.E.U16 desc[UR4][R182.64], R158 ;  /* 0x0000009eb6001986 */ /* 0x0007e8000c101504 */
[----:B------:R0:W-:Y:S04]  /*76310*/  @P3 STG.E.U16 desc[UR4][R164.64], R11 ;  /* 0x0000000ba4003986 */ /* 0x0001e8000c101504 */
[----:B---3--:R-:W3:Y:S04]  /*76320*/  LDL.LU.64 R182, [R1+0x1fb0] ;  /* 0x001fb00001b67983 */ /* 0x008ee80000300a00 */
[----:B0-----:R-:W4:Y:S01]  /*76330*/  LDL.LU.64 R164, [R1+0x1fa8] ;  /* 0x001fa80001a47983 */ /* 0x001f220000300a00 */
[----:B------:R-:W-:Y:S01]  /*76340*/  ISETP.LT.AND P4, PT, R9, R8, !P0 ;  /* 0x000000080900720c */ /* 0x000fe20004781270 */
[----:B------:R-:W-:Y:S01]  /*76350*/  VIADD R9, R3, 0x1d0 ;  /* 0x000001d003097836 */ /* 0x000fe20000000000 */
[----:B--2---:R-:W-:Y:S01]  /*76360*/  ISETP.LT.AND P2, PT, R5, R0, !P0 ;  /* 0x000000000500720c */ /* 0x004fe20004741270 */
[----:B------:R-:W0:Y:S03]  /*76370*/  LDC R8, c[0x0][0x22c] ;  /* 0x00008b00ff087b82 */ /* 0x000e260000000800 */
[----:B------:R-:W-:-:S02]  /*76380*/  ISETP.LT.AND P1, PT, R9, R2, !P0 ;  /* 0x000000020900720c */ /* 0x000fc40004721270 */
[----:B------:R-:W-:-:S03]  /*76390*/  PRMT R12, R159, 0x7632, R12 ;  /* 0x000076329f0c7816 */ /* 0x000fc6000000000c */
[----:B------:R-:W2:Y:S04]  /*763a0*/  LDC R0, c[0x0][0x22c] ;  /* 0x00008b00ff007b82 */ /* 0x000ea80000000800 */
[----:B------:R1:W-:Y:S04]  /*763b0*/  @P2 STG.E.U16 desc[UR4][R172.64], R159 ;  /* 0x0000009fac002986 */ /* 0x0003e8000c101504 */
[----:B------:R1:W-:Y:S01]  /*763c0*/  @P4 STG.E.U16 desc[UR4][R174.64], R12 ;  /* 0x0000000cae004986 */ /* 0x0003e2000c101504 */
[----:B------:R-:W0:Y:S03]  /*763d0*/  LDC R5, c[0x0][0x22c] ;  /* 0x00008b00ff057b82 */ /* 0x000e260000000800 */
[----:B-1----:R-:W3:Y:S05]  /*763e0*/  LDL.LU.64 R172, [R1+0x1fa0] ;  /* 0x001fa00001ac7983 */ /* 0x002eea0000300a00 */
[----:B------:R-:W1:Y:S01]  /*763f0*/  LDC R2, c[0x0][0x22c] ;  /* 0x00008b00ff027b82 */ /* 0x000e620000000800 */
[----:B------:R-:W3:Y:S04]  /*76400*/  LDL.LU.64 R174, [R1+0x1f98] ;  /* 0x001f980001ae7983 */ /* 0x000ee80000300a00 */
[----:B----4-:R4:W-:Y:S04]  /*76410*/  @P1 STG.E.U16 desc[UR4][R166.64], R164 ;  /* 0x000000a4a6001986 */ /* 0x0109e8000c101504 */
[----:B----4-:R-:W4:Y:S04]  /*76420*/  LDL.LU.64 R166, [R1+0x1f90] ;  /* 0x001f900001a67983 */ /* 0x010f280000300a00 */
[----:B------:R-:W4:Y:S01]  /*76430*/  LDL.LU R43, [R1+0xb20] ;  /* 0x000b2000012b7983 */ /* 0x000f220000300800 */
[----:B------:R-:W-:-:S05]  /*76440*/  VIADD R9, R3, 0x1d1 ;  /* 0x000001d103097836 */ /* 0x000fca0000000000 */
[----:B------:R-:W-:Y:S01]  /*76450*/  ISETP.LT.AND P2, PT, R9, R4, !P0 ;  /* 0x000000040900720c */ /* 0x000fe20004741270 */
[C---:B------:R-:W-:Y:S01]  /*76460*/  VIADD R9, R3.reuse, 0x1d2 ;  /* 0x000001d203097836 */ /* 0x040fe20000000000 */
[----:B------:R-:W3:Y:S01]  /*76470*/  LDC R4, c[0x0][0x22c] ;  /* 0x00008b00ff047b82 */ /* 0x000ee20000000800 */
[C---:B------:R-:W-:Y:S02]  /*76480*/  VIADD R10, R3.reuse, 0x1d3 ;  /* 0x000001d3030a7836 */ /* 0x040fe40000000000 */
[----:B------:R-:W-:Y:S01]  /*76490*/  VIADD R11, R3, 0x1d4 ;  /* 0x000001d4030b7836 */ /* 0x000fe20000000000 */
[----:B--2---:R-:W-:-:S04]  /*764a0*/  ISETP.LT.AND P1, PT, R9, R0, !P0 ;  /* 0x000000000900720c */ /* 0x004fc80004721270 */
[----:B------:R-:W2:Y:S01]  /*764b0*/  LDC R0, c[0x0][0x22c] ;  /* 0x00008b00ff007b82 */ /* 0x000ea20000000800 */
[----:B0-----:R-:W-:Y:S01]  /*764c0*/  ISETP.LT.AND P3, PT, R10, R5, !P0 ;  /* 0x000000050a00720c */ /* 0x001fe20004761270 */
[----:B------:R-:W-:Y:S01]  /*764d0*/  VIADD R9, R3, 0x1d5 ;  /* 0x000001d503097836 */ /* 0x000fe20000000000 */
[----:B------:R-:W-:Y:S02]  /*764e0*/  PRMT R10, R164, 0x7632, R10 ;  /* 0x00007632a40a7816 */ /* 0x000fe4000000000a */
[----:B------:R-:W-:-:S03]  /*764f0*/  ISETP.LT.AND P4, PT, R11, R8, !P0 ;  /* 0x000000080b00720c */ /* 0x000fc60004781270 */
[----:B------:R-:W0:Y:S01]  /*76500*/  LDC R5, c[0x0][0x22c] ;  /* 0x00008b00ff057b82 */ /* 0x000e220000000800 */
[----:B------:R1:W-:Y:S02]  /*76510*/  @P2 STG.E.U16 desc[UR4][R6.64], R10 ;  /* 0x0000000a06002986 */ /* 0x0003e4000c101504 */
[----:B-1----:R-:W-:-:S05]  /*76520*/  ISETP.LT.AND P2, PT, R9, R2, !P0 ;  /* 0x000000020900720c */ /* 0x002fca0004741270 */
[----:B------:R-:W1:Y:S01]  /*76530*/  LDC R8, c[0x0][0x22c] ;  /* 0x00008b00ff087b82 */ /* 0x000e620000000800 */
[----:B------:R-:W-:Y:S01]  /*76540*/  PRMT R61, R165, 0x7632, R61 ;  /* 0x00007632a53d7816 */ /* 0x000fe2000000003d */
[----:B------:R-:W-:-:S06]  /*76550*/  VIADD R9, R3, 0x1d6 ;  /* 0x000001d603097836 */ /* 0x000fcc0000000000 */
[----:B------:R-:W1:Y:S01]  /*76560*/  LDC R2, c[0x0][0x22c] ;  /* 0x00008b00ff027b82 */ /* 0x000e620000000800 */
[----:B------:R-:W-:Y:S01]  /*76570*/  VIADD R7, R3, 0x1d7 ;  /* 0x000001d703077836 */ /* 0x000fe20000000000 */
[----:B------:R-:W-:Y:S01]  /*76580*/  @P1 STG.E.U16 desc[UR4][R120.64], R165 ;  /* 0x000000a578001986 */ /* 0x000fe2000c101504 */
[----:B---3--:R-:W-:-:S03]  /*76590*/  ISETP.LT.AND P1, PT, R9, R4, !P0 ;  /* 0x000000040900720c */ /* 0x008fc60004721270 */
[----:B------:R-:W-:Y:S02]  /*765a0*/  @P3 STG.E.U16 desc[UR4][R122.64], R61 ;  /* 0x0000003d7a003986 */ /* 0x000fe4000c101504 */
[----:B------:R-:W3:Y:S01]  /*765b0*/  LDC R4, c[0x0][0x22c] ;  /* 0x00008b00ff047b82 */ /* 0x000ee20000000800 */
[----:B------:R-:W-:-:S05]  /*765c0*/  VIADD R6, R3, 0x1d8 ;  /* 0x000001d803067836 */ /* 0x000fca0000000000 */
[----:B0-----:R-:W-:Y:S02]  /*765d0*/  ISETP.LT.AND P3, PT, R6, R5, !P0 ;  /* 0x000000050600720c */ /* 0x001fe40004761270 */
[----:B------:R-:W0:Y:S01]  /*765e0*/  LDC R5, c[0x0][0x22c] ;  /* 0x00008b00ff057b82 */ /* 0x000e220000000800 */
[----:B------:R-:W-:-:S07]  /*765f0*/  PRMT R73, R172, 0x7632, R73 ;  /* 0x00007632ac497816 */ /* 0x000fce0000000049 */
[----:B------:R-:W0:Y:S01]  /*76600*/  LDC R6, c[0x0][0x22c] ;  /* 0x00008b00ff067b82 */ /* 0x000e220000000800 */
[----:B------:R-:W-:Y:S02]  /*76610*/  PRMT R77, R173, 0x7632, R77 ;  /* 0x00007632ad4d7816 */ /* 0x000fe4000000004d */
[----:B------:R-:W-:Y:S02]  /*76620*/  PRMT R81, R174, 0x7632, R81 ;  /* 0x00007632ae517816 */ /* 0x000fe40000000051 */
[----:B------:R-:W-:Y:S01]  /*76630*/  PRMT R85, R175, 0x7632, R85 ;  /* 0x00007632af557816 */ /* 0x000fe20000000055 */
[----:B------:R-:W-:Y:S01]  /*76640*/  VIADD R9, R3, 0x1e4 ;  /* 0x000001e403097836 */ /* 0x000fe20000000000 */
[----:B------:R-:W-:Y:S02]  /*76650*/  PRMT R89, R180, 0x7632, R89 ;  /* 0x00007632b4597816 */ /* 0x000fe40000000059 */
[----:B------:R-:W-:Y:S02]  /*76660*/  PRMT R93, R181, 0x7632, R93 ;  /* 0x00007632b55d7816 */ /* 0x000fe4000000005d */
[----:B------:R-:W-:-:S02]  /*76670*/  PRMT R97, R182, 0x7632, R97 ;  /* 0x00007632b6617816 */ /* 0x000fc40000000061 */
[----:B------:R-:W-:Y:S02]  /*76680*/  PRMT R101, R183, 0x7632, R101 ;  /* 0x00007632b7657816 */ /* 0x000fe40000000065 */
[----:B------:R-:W-:Y:S02]  /*76690*/  PRMT R103, R188, 0x7632, R103 ;  /* 0x00007632bc677816 */ /* 0x000fe40000000067 */
[----:B------:R-:W-:Y:S02]  /*766a0*/  PRMT R105, R189, 0x7632, R105 ;  /* 0x00007632bd697816 */ /* 0x000fe40000000069 */
[----:B------:R-:W-:Y:S01]  /*766b0*/  PRMT R107, R190, 0x7632, R107 ;  /* 0x00007632be6b7816 */ /* 0x000fe2000000006b */
[----:B------:R-:W-:Y:S01]  /*766c0*/  VIADD R10, R3, 0x1f2 ;  /* 0x000001f2030a7836 */ /* 0x000fe20000000000 */
[----:B------:R-:W-:Y:S01]  /*766d0*/  PRMT R109, R191, 0x7632, R109 ;  /* 0x00007632bf6d7816 */ /* 0x000fe2000000006d */
[----:B------:R-:W-:Y:S01]  /*766e0*/  VIADD R11, R3, 0x1f4 ;  /* 0x000001f4030b7836 */ /* 0x000fe20000000000 */
[----:B------:R-:W-:-:S02]  /*766f0*/  PRMT R111, R196, 0x7632, R111 ;  /* 0x00007632c46f7816 */ /* 0x000fc4000000006f */
[----:B------:R-:W-:Y:S02]  /*76700*/  PRMT R113, R197, 0x7632, R113 ;  /* 0x00007632c5717816 */ /* 0x000fe40000000071 */
[----:B------:R-:W-:Y:S02]  /*76710*/  PRMT R115, R198, 0x7632, R115 ;  /* 0x00007632c6737816 */ /* 0x000fe40000000073 */
[----:B------:R-:W-:Y:S01]  /*76720*/  PRMT R117, R199, 0x7632, R117 ;  /* 0x00007632c7757816 */ /* 0x000fe20000000075 */
[----:B------:R-:W-:Y:S01]  /*76730*/  VIADD R13, R3, 0x1fd ;  /* 0x000001fd030d7836 */ /* 0x000fe20000000000 */
[----:B----4-:R-:W-:Y:S01]  /*76740*/  PRMT R65, R166, 0x7632, R65 ;  /* 0x00007632a6417816 */ /* 0x010fe20000000041 */
[----:B------:R-:W-:Y:S04]  /*76750*/  @P4 STG.E.U16 desc[UR4][R128.64], R166 ;  /* 0x000000a680004986 */ /* 0x000fe8000c101504 */
[----:B------:R-:W-:Y:S01]  /*76760*/  @P2 STG.E.U16 desc[UR4][R130.64], R65 ;  /* 0x0000004182002986 */ /* 0x000fe2000c101504 */
[----:B--2---:R-:W-:Y:S01]  /*76770*/  ISETP.LT.AND P2, PT, R7, R0, !P0 ;  /* 0x000000000700720c */ /* 0x004fe20004741270 */
[----:B------:R-:W-:Y:S01]  /*76780*/  VIADD R7, R3, 0x1d9 ;  /* 0x000001d903077836 */ /* 0x000fe20000000000 */
[----:B------:R-:W2:Y:S04]  /*76790*/  LDC R0, c[0x0][0x22c] ;  /* 0x00008b00ff007b82 */ /* 0x000ea80000000800 */
[----:B-1----:R-:W-:Y:S01]  /*767a0*/  ISETP.LT.AND P4, PT, R7, R8, !P0 ;  /* 0x000000080700720c */ /* 0x002fe20004781270 */
[----:B------:R-:W-:Y:S01]  /*767b0*/  VIADD R7, R3, 0x1da ;  /* 0x000001da03077836 */ /* 0x000fe20000000000 */
[----:B------:R-:W-:Y:S04]  /*767c0*/  @P1 STG.E.U16 desc[UR4][R136.64], R167 ;  /* 0x000000a788001986 */ /* 0x000fe8000c101504 */
[----:B------:R-:W-:-:S02]  /*767d0*/  ISETP.LT.AND P1, PT, R7, R2, !P0 ;  /* 0x000000020700720c */ /* 0x000fc40004721270 */
[----:B------:R-:W1:Y:S01]  /*767e0*/  LDC R2, c[0x0][0x22c] ;  /* 0x00008b00ff027b82 */ /* 0x000e620000000800 */
[----:B------:R-:W-:Y:S01]  /*767f0*/  PRMT R69, R167, 0x7632, R69 ;  /* 0x00007632a7457816 */ /* 0x000fe20000000045 */
[----:B------:R-:W-:-:S04]  /*76800*/  VIADD R7, R3, 0x1db ;  /* 0x000001db03077836 */ /* 0x000fc80000000000 */
[----:B------:R-:W-:Y:S01]  /*76810*/  @P2 STG.E.U16 desc[UR4][R138.64], R69 ;  /* 0x000000458a002986 */ /* 0x000fe2000c101504 */
[----:B---3--:R-:W-:Y:S01]  /*76820*/  ISETP.LT.AND P2, PT, R7, R4, !P0 ;  /* 0x000000040700720c */ /* 0x008fe20004741270 */
[C---:B------:R-:W-:Y:S01]  /*76830*/  VIADD R7, R3.reuse, 0x1dc ;  /* 0x000001dc03077836 */ /* 0x040fe20000000000 */
[----:B------:R-:W3:Y:S01]  /*76840*/  LDC R4, c[0x0][0x22c] ;  /* 0x00008b00ff047b82 */ /* 0x000ee20000000800 */
[----:B------:R-:W-:Y:S01]  /*76850*/  VIADD R8, R3, 0x1dd ;  /* 0x000001dd03087836 */ /* 0x000fe20000000000 */
[----:B------:R-:W-:Y:S04]  /*76860*/  @P3 STG.E.U16 desc[UR4][R144.64], R172 ;  /* 0x000000ac90003986 */ /* 0x000fe8000c101504 */
[----:B------:R-:W-:Y:S01]  /*76870*/  @P4 STG.E.U16 desc[UR4][R146.64], R73 ;  /* 0x0000004992004986 */ /* 0x000fe2000c101504 */
[----:B0-----:R-:W-:-:S03]  /*76880*/  ISETP.LT.AND P3, PT, R8, R5, !P0 ;  /* 0x000000050800720c */ /* 0x001fc60004761270 */
[----:B------:R-:W-:Y:S01]  /*76890*/  @P1 STG.E.U16 desc[UR4][R152.64], R173 ;  /* 0x000000ad98001986 */ /* 0x000fe2000c101504 */
[----:B--2---:R-:W-:Y:S01]  /*768a0*/  ISETP.LT.AND P1, PT, R7, R0, !P0 ;  /* 0x000000000700720c */ /* 0x004fe20004721270 */
[C---:B------:R-:W-:Y:S01]  /*768b0*/  VIADD R5, R3.reuse, 0x1de ;  /* 0x000001de03057836 */ /* 0x040fe20000000000 */
[----:B------:R-:W0:Y:S01]  /*768c0*/  LDC R0, c[0x0][0x22c] ;  /* 0x00008b00ff007b82 */ /* 0x000e220000000800 */
[----:B------:R-:W-:Y:S01]  /*768d0*/  @P2 STG.E.U16 desc[UR4][R154.64], R77 ;  /* 0x0000004d9a002986 */ /* 0x000fe2000c101504 */
[----:B------:R-:W-:Y:S02]  /*768e0*/  VIADD R7, R3, 0x1df ;  /* 0x000001df03077836 */ /* 0x000fe40000000000 */
[----:B-1----:R-:W-:-:S04]  /*768f0*/  ISETP.LT.AND P2, PT, R5, R2, !P0 ;  /* 0x000000020500720c */ /* 0x002fc80004741270 */
[----:B------:R-:W1:Y:S01]  /*76900*/  LDC R2, c[0x0][0x22c] ;  /* 0x00008b00ff027b82 */ /* 0x000e620000000800 */
[----:B------:R-:W-:Y:S01]  /*76910*/  ISETP.LT.AND P4, PT, R7, R6, !P0 ;  /* 0x000000060700720c */ /* 0x000fe20004781270 */
[----:B------:R-:W-:Y:S01]  /*76920*/  VIADD R7, R3, 0x1e0 ;  /* 0x000001e003077836 */ /* 0x000fe20000000000 */
[----:B------:R-:W-:Y:S05]  /*76930*/  @P1 STG.E.U16 desc[UR4][R160.64], R174 ;  /* 0x000000aea0001986 */ /* 0x000fea000c101504 */
[----:B------:R-:W2:Y:S01]  /*76940*/  LDC R5, c[0x0][0x22c] ;  /* 0x00008b00ff057b82 */ /* 0x000ea20000000800 */
[----:B---3--:R-:W-:Y:S01]  /*76950*/  ISETP.LT.AND P1, PT, R7, R4, !P0 ;  /* 0x000000040700720c */ /* 0x008fe20004721270 */
[----:B------:R-:W-:-:S06]  /*76960*/  VIADD R7, R3, 0x1e1 ;  /* 0x000001e103077836 */ /* 0x000fcc0000000000 */
[----:B------:R-:W3:Y:S01]  /*76970*/  LDC R6, c[0x0][0x22c] ;  /* 0x00008b00ff067b82 */ /* 0x000ee20000000800 */
[----:B------:R-:W-:Y:S07]  /*76980*/  @P3 STG.E.U16 desc[UR4][R162.64], R81 ;  /* 0x00000051a2003986 */ /* 0x000fee000c101504 */
[----:B------:R-:W4:Y:S01]  /*76990*/  LDC R4, c[0x0][0x22c] ;  /* 0x00008b00ff047b82 */ /* 0x000f220000000800 */
[----:B------:R-:W-:Y:S01]  /*769a0*/  @P2 STG.E.U16 desc[UR4][R168.64], R175 ;  /* 0x000000afa8002986 */ /* 0x000fe2000c101504 */
[----:B0-----:R-:W-:Y:S01]  /*769b0*/  ISETP.LT.AND P2, PT, R7, R0, !P0 ;  /* 0x000000000700720c */ /* 0x001fe20004741270 */
[----:B------:R-:W-:-:S05]  /*769c0*/  VIADD R7, R3, 0x1e2 ;  /* 0x000001e203077836 */ /* 0x000fca0000000000 */
[----:B------:R-:W0:Y:S01]  /*769d0*/  LDC R0, c[0x0][0x22c] ;  /* 0x00008b00ff007b82 */ /* 0x000e220000000800 */
[----:B------:R-:W-:Y:S01]  /*769e0*/  @P4 STG.E.U16 desc[UR4][R170.64], R85 ;  /* 0x00000055aa004986 */ /* 0x000fe2000c101504 */
[----:B------:R-:W-:-:S03]  /*769f0*/  VIADD R8, R3, 0x1e3 ;  /* 0x000001e303087836 */ /* 0x000fc60000000000 */
[----:B------:R-:W-:Y:S01]  /*76a00*/  @P1 STG.E.U16 desc[UR4][R176.64], R180 ;  /* 0x000000b4b0001986 */ /* 0x000fe2000c101504 */
[----:B-1----:R-:W-:Y:S02]  /*76a10*/  ISETP.LT.AND P1, PT, R7, R2, !P0 ;  /* 0x000000020700720c */ /* 0x002fe40004721270 */
[----:B------:R-:W1:Y:S01]  /*76a20*/  LDC R2, c[0x0][0x22c] ;  /* 0x00008b00ff027b82 */ /* 0x000e620000000800 */
[----:B--2---:R-:W-:Y:S01]  /*76a30*/  ISETP.LT.AND P3, PT, R8, R5, !P0 ;  /* 0x000000050800720c */ /* 0x004fe20004761270 */
[----:B------:R-:W-:Y:S01]  /*76a40*/  VIADD R7, R3, 0x1e5 ;  /* 0x000001e503077836 */ /* 0x000fe20000000000 */
[----:B---3--:R-:W-:-:S05]  /*76a50*/  ISETP.LT.AND P4, PT, R9, R6, !P0 ;  /* 0x000000060900720c */ /* 0x008fca0004781270 */
[----:B------:R-:W2:Y:S01]  /*76a60*/  LDC R5, c[0x0][0x22c] ;  /* 0x00008b00ff057b82 */ /* 0x000ea20000000800 */
[----:B------:R-:W-:Y:S01]  /*76a70*/  @P2 STG.E.U16 desc[UR4][R178.64], R89 ;  /* 0x00000059b2002986 */ /* 0x000fe2000c101504 */
[----:B----4-:R-:W-:-:S06]  /*76a80*/  ISETP.LT.AND P2, PT, R7, R4, !P0 ;  /* 0x000000040700720c */ /* 0x010fcc0004741270 */
[----:B------:R-:W3:Y:S01]  /*76a90*/  LDC R6, c[0x0][0x22c] ;  /* 0x00008b00ff067b82 */ /* 0x000ee20000000800 */
[----:B------:R-:W-:Y:S01]  /*76aa0*/  VIADD R7, R3, 0x1e6 ;  /* 0x000001e603077836 */ /* 0x000fe20000000000 */
[----:B------:R-:W-:Y:S06]  /*76ab0*/  @P1 STG.E.U16 desc[UR4][R184.64], R181 ;  /* 0x000000b5b8001986 */ /* 0x000fec000c101504 */
[----:B------:R-:W4:Y:S01]  /*76ac0*/  LDC R4, c[0x0][0x22c] ;  /* 0x00008b00ff047b82 */ /* 0x000f220000000800 */
[----:B0-----:R-:W-:Y:S01]  /*76ad0*/  ISETP.LT.AND P1, PT, R7, R0, !P0 ;  /* 0x000000000700720c */ /* 0x001fe20004721270 */
[C---:B------:R-:W-:Y:S01]  /*76ae0*/  VIADD R7, R3.reuse, 0x1e7 ;  /* 0x000001e703077836 */ /* 0x040fe20000000000 */
[----:B------:R-:W-:Y:S05]  /*76af0*/  @P3 STG.E.U16 desc[UR4][R186.64], R93 ;  /* 0x0000005dba003986 */ /* 0x000fea000c101504 */
[----:B------:R-:W0:Y:S01]  /*76b00*/  LDC R0, c[0x0][0x22c] ;  /* 0x00008b00ff007b82 */ /* 0x000e220000000800 */
[----:B------:R-:W-:Y:S01]  /*76b10*/  @P4 STG.E.U16 desc[UR4][R192.64], R182 ;  /* 0x000000b6c0004986 */ /* 0x000fe2000c101504 */
[----:B------:R-:W-:-:S03]  /*76b20*/  VIADD R8, R3, 0x1e8 ;  /* 0x000001e803087836 */ /* 0x000fc60000000000 */
[----:B------:R-:W-:Y:S01]  /*76b30*/  @P2 STG.E.U16 desc[UR4][R194.64], R97 ;  /* 0x00000061c2002986 */ /* 0x000fe2000c101504 */
[----:B-1----:R-:W-:Y:S01]  /*76b40*/  ISETP.LT.AND P2, PT, R7, R2, !P0 ;  /* 0x000000020700720c */ /* 0x002fe20004741270 */
[----:B------:R-:W-:Y:S01]  /*76b50*/  VIADD R7, R3, 0x1e9 ;  /* 0x000001e903077836 */ /* 0x000fe20000000000 */
[----:B--2---:R-:W-:Y:S01]  /*76b60*/  ISETP.LT.AND P3, PT, R8, R5, !P0 ;  /* 0x000000050800720c */ /* 0x004fe20004761270 */
[----:B------:R-:W1:Y:S03]  /*76b70*/  LDC R2, c[0x0][0x22c] ;  /* 0x00008b00ff027b82 */ /* 0x000e660000000800 */
[----:B---3--:R-:W-:Y:S01]  /*76b80*/  ISETP.LT.AND P4, PT, R7, R6, !P0 ;  /* 0x000000060700720c */ /* 0x008fe20004781270 */
[----:B------:R-:W-:-:S04]  /*76b90*/  VIADD R7, R3, 0x1ea ;  /* 0x000001ea03077836 */ /* 0x000fc80000000000 */
[----:B------:R-:W2:Y:S01]  /*76ba0*/  LDC R5, c[0x0][0x22c] ;  /* 0x00008b00ff057b82 */ /* 0x000ea20000000800 */
[----:B------:R-:W-:Y:S01]  /*76bb0*/  @P1 STG.E.U16 desc[UR4][R200.64], R183 ;  /* 0x000000b7c8001986 */ /* 0x000fe2000c101504 */
[----:B----4-:R-:W-:Y:S01]  /*76bc0*/  ISETP.LT.AND P1, PT, R7, R4, !P0 ;  /* 0x000000040700720c */ /* 0x010fe20004721270 */
[----:B------:R-:W-:-:S05]  /*76bd0*/  VIADD R7, R3, 0x1eb ;  /* 0x000001eb03077836 */ /* 0x000fca0000000000 */
[----:B------:R-:W3:Y:S01]  /*76be0*/  LDC R4, c[0x0][0x22c] ;  /* 0x00008b00ff047b82 */ /* 0x000ee20000000800 */
[----:B------:R-:W-:Y:S01]  /*76bf0*/  @P2 STG.E.U16 desc[UR4][R202.64], R101 ;  /* 0x00000065ca002986 */ /* 0x000fe2000c101504 */
[----:B0-----:R-:W-:Y:S01]  /*76c00*/  ISETP.LT.AND P2, PT, R7, R0, !P0 ;  /* 0x000000000700720c */ /* 0x001fe20004741270 */
[----:B------:R-:W-:-:S05]  /*76c10*/  VIADD R7, R3, 0x1ec ;  /* 0x000001ec03077836 */ /* 0x000fca0000000000 */
[----:B------:R-:W0:Y:S01]  /*76c20*/  LDC R6, c[0x0][0x22c] ;  /* 0x00008b00ff067b82 */ /* 0x000e220000000800 */
[----:B------:R-:W-:Y:S01]  /*76c30*/  VIADD R8, R3, 0x1ed ;  /* 0x000001ed03087836 */ /* 0x000fe20000000000 */
[----:B------:R-:W-:Y:S06]  /*76c40*/  @P3 STG.E.U16 desc[UR4][R204.64], R188 ;  /* 0x000000bccc003986 */ /* 0x000fec000c101504 */
[----:B------:R-:W4:Y:S01]  /*76c50*/  LDC R0, c[0x0][0x22c] ;  /* 0x00008b00ff007b82 */ /* 0x000f220000000800 */
[----:B------:R-:W-:Y:S01]  /*76c60*/  @P4 STG.E.U16 desc[UR4][R206.64], R103 ;  /* 0x00000067ce004986 */ /* 0x000fe2000c101504 */
[----:B--2---:R-:W-:-:S03]  /*76c70*/  ISETP.LT.AND P3, PT, R8, R5, !P0 ;  /* 0x000000050800720c */ /* 0x004fc60004761270 */
[----:B------:R-:W-:Y:S01]  /*76c80*/  @P1 STG.E.U16 desc[UR4][R208.64], R189 ;  /* 0x000000bdd0001986 */ /* 0x000fe2000c101504 */
[----:B-1----:R-:W-:Y:S02]  /*76c90*/  ISETP.LT.AND P1, PT, R7, R2, !P0 ;  /* 0x000000020700720c */ /* 0x002fe40004721270 */
[----:B------:R-:W1:Y:S01]  /*76ca0*/  LDC R2, c[0x0][0x22c] ;  /* 0x00008b00ff027b82 */ /* 0x000e620000000800 */
[C---:B------:R-:W-:Y:S01]  /*76cb0*/  VIADD R7, R3.reuse, 0x1ee ;  /* 0x000001ee03077836 */ /* 0x040fe20000000000 */
[----:B------:R-:W-:Y:S01]  /*76cc0*/  @P2 STG.E.U16 desc[UR4][R210.64], R105 ;  /* 0x00000069d2002986 */ /* 0x000fe2000c101504 */
[----:B------:R-:W-:-:S05]  /*76cd0*/  VIADD R9, R3, 0x1ef ;  /* 0x000001ef03097836 */ /* 0x000fca0000000000 */
[----:B------:R-:W2:Y:S01]  /*76ce0*/  LDC R5, c[0x0][0x22c] ;  /* 0x00008b00ff057b82 */ /* 0x000ea20000000800 */
[----:B---3--:R-:W-:Y:S01]  /*76cf0*/  ISETP.LT.AND P2, PT, R7, R4, !P0 ;  /* 0x000000040700720c */ /* 0x008fe20004741270 */
[----:B------:R-:W-:Y:S01]  /*76d00*/  VIADD R7, R3, 0x1f0 ;  /* 0x000001f003077836 */ /* 0x000fe20000000000 */
[----:B------:R-:W-:Y:S01]  /*76d10*/  @P1 STG.E.U16 desc[UR4][R212.64], R190 ;  /* 0x000000bed4001986 */ /* 0x000fe2000c101504 */
[----:B0-----:R-:W-:-:S04]  /*76d20*/  ISETP.LT.AND P4, PT, R9, R6, !P0 ;  /* 0x000000060900720c */ /* 0x001fc80004781270 */
[----:B------:R-:W0:Y:S01]  /*76d30*/  LDC R4, c[0x0][0x22c] ;  /* 0x00008b00ff047b82 */ /* 0x000e220000000800 */
[----:B------:R-:W-:Y:S01]  /*76d40*/  @P3 STG.E.U16 desc[UR4][R214.64], R107 ;  /* 0x0000006bd6003986 */ /* 0x000fe2000c101504 */
[----:B----4-:R-:W-:-:S06]  /*76d50*/  ISETP.LT.AND P3, PT, R7, R0, !P0 ;  /* 0x000000000700720c */ /* 0x010fcc0004761270 */
[----:B------:R-:W3:Y:S01]  /*76d60*/  LDC R6, c[0x0][0x22c] ;  /* 0x00008b00ff067b82 */ /* 0x000ee20000000800 */
[----:B------:R-:W-:-:S07]  /*76d70*/  VIADD R9, R3, 0x1f1 ;  /* 0x000001f103097836 */ /* 0x000fce0000000000 */
[----:B------:R-:W4:Y:S08]  /*76d80*/  LDC R0, c[0x0][0x22c] ;  /* 0x00008b00ff007b82 */ /* 0x000f300000000800 */
[----:B------:R-:W4:Y:S01]  /*76d90*/  LDC R7, c[0x0][0x22c] ;  /* 0x00008b00ff077b82 */ /* 0x000f220000000800 */
[----:B------:R-:W-:Y:S01]  /*76da0*/  @P2 STG.E.U16 desc[UR4][R216.64], R191 ;  /* 0x000000bfd8002986 */ /* 0x000fe2000c101504 */
[----:B-1----:R-:W-:-:S06]  /*76db0*/  ISETP.LT.AND P2, PT, R9, R2, !P0 ;  /* 0x000000020900720c */ /* 0x002fcc0004741270 */
[----:B------:R-:W1:Y:S01]  /*76dc0*/  LDC R8, c[0x0][0x22c] ;  /* 0x00008b00ff087b82 */ /* 0x000e620000000800 */
[----:B--2---:R-:W-:Y:S01]  /*76dd0*/  ISETP.LT.AND P1, PT, R10, R5, !P0 ;  /* 0x000000050a00720c */ /* 0x004fe20004721270 */
[----:B------:R-:W-:-:S06]  /*76de0*/  VIADD R5, R3, 0x1f3 ;  /* 0x000001f303057836 */ /* 0x000fcc0000000000 */
[----:B------:R-:W2:Y:S01]  /*76df0*/  LDC R2, c[0x0][0x22c] ;  /* 0x00008b00ff027b82 */ /* 0x000ea20000000800 */
[----:B0-----:R-:W-:-:S07]  /*76e00*/  ISETP.LT.AND P6, PT, R5, R4, !P0 ;  /* 0x000000040500720c */ /* 0x001fce00047c1270 */
[----:B------:R-:W0:Y:S01]  /*76e10*/  LDC R9, c[0x0][0x22c] ;  /* 0x00008b00ff097b82 */ /* 0x000e220000000800 */
[C---:B------:R-:W-:Y:S02]  /*76e20*/  VIADD R5, R3.reuse, 0x1f5 ;  /* 0x000001f503057836 */ /* 0x040fe40000000000 */
[----:B------:R-:W-:-:S05]  /*76e30*/  VIADD R4, R3, 0x1f6 ;  /* 0x000001f603047836 */ /* 0x000fca0000000000 */
[----:B------:R-:W0:Y:S01]  /*76e40*/  LDC R10, c[0x0][0x22c] ;  /* 0x00008b00ff0a7b82 */ /* 0x000e220000000800 */
[----:B------:R-:W-:Y:S01]  /*76e50*/  @P4 STG.E.U16 desc[UR4][R218.64], R109 ;  /* 0x0000006dda004986 */ /* 0x000fe2000c101504 */
[----:B---3--:R-:W-:Y:S01]  /*76e60*/  ISETP.LT.AND P5, PT, R11, R6, !P0 ;  /* 0x000000060b00720c */ /* 0x008fe200047a1270 */
[----:B------:R-:W-:Y:S01]  /*76e70*/  VIADD R11, R3, 0x1f7 ;  /* 0x000001f7030b7836 */ /* 0x000fe20000000000 */
[----:B----4-:R-:W-:Y:S01]  /*76e80*/  ISETP.LT.AND P4, PT, R4, R7, !P0 ;  /* 0x000000070400720c */ /* 0x010fe20004781270 */
[----:B------:R-:W-:Y:S01]  /*76e90*/  @P3 STG.E.U16 desc[UR4][R220.64], R196 ;  /* 0x000000c4dc003986 */ /* 0x000fe2000c101504 */
[----:B------:R-:W-:Y:S02]  /*76ea0*/  ISETP.LT.AND P3, PT, R5, R0, !P0 ;  /* 0x000000000500720c */ /* 0x000fe40004761270 */
[----:B------:R-:W3:Y:S01]  /*76eb0*/  LDC R0, c[0x0][0x22c] ;  /* 0x00008b00ff007b82 */ /* 0x000ee20000000800 */
[----:B------:R-:W4:Y:S04]  /*76ec0*/  LDS.128 R4, [R43] ;  /* 0x000000002b047984 */ /* 0x000f280000000c00 */
[----:B------:R0:W-:Y:S01]  /*76ed0*/  @P2 STG.E.U16 desc[UR4][R222.64], R111 ;  /* 0x0000006fde002986 */ /* 0x0001e2000c101504 */
[----:B-1----:R-:W-:Y:S01]  /*76ee0*/  ISETP.LT.AND P2, PT, R11, R8, !P0 ;  /* 0x000000080b00720c */ /* 0x002fe20004741270 */
[----:B------:R-:W-:-:S02]  /*76ef0*/  VIADD R11, R3, 0x1f8 ;  /* 0x000001f8030b7836 */ /* 0x000fc40000000000 */
[----:B------:R-:W-:Y:S01]  /*76f00*/  VIADD R8, R3, 0x1f9 ;  /* 0x000001f903087836 */ /* 0x000fe20000000000 */
[----:B------:R1:W-:Y:S02]  /*76f10*/  @P1 STG.E.U16 desc[UR4][R224.64], R197 ;  /* 0x000000c5e0001986 */ /* 0x0003e4000c101504 */
[----:B--2---:R-:W-:Y:S02]  /*76f20*/  ISETP.LT.AND P1, PT, R11, R2, !P0 ;  /* 0x000000020b00720c */ /* 0x004fe40004721270 */
[----:B------:R1:W-:Y:S01]  /*76f30*/  @P6 STG.E.U16 desc[UR4][R226.64], R113 ;  /* 0x00000071e2006986 */ /* 0x0003e2000c101504 */
[----:B0-----:R-:W-:Y:S01]  /*76f40*/  ISETP.LT.AND P6, PT, R8, R9, !P0 ;  /* 0x000000090800720c */ /* 0x001fe200047c1270 */
[----:B------:R-:W0:Y:S01]  /*76f50*/  LDC R2, c[0x0][0x22c] ;  /* 0x00008b00ff027b82 */ /* 0x000e220000000800 */
[----:B------:R-:W-:Y:S01]  /*76f60*/  VIADD R9, R3, 0x1fa ;  /* 0x000001fa03097836 */ /* 0x000fe20000000000 */
[----:B------:R1:W-:Y:S04]  /*76f70*/  @P5 STG.E.U16 desc[UR4][R228.64], R198 ;  /* 0x000000c6e4005986 */ /* 0x0003e8000c101504 */
[----:B------:R-:W-:-:S02]  /*76f80*/  ISETP.LT.AND P5, PT, R9, R10, !P0 ;  /* 0x0000000a0900720c */ /* 0x000fc400047a1270 */
[----:B------:R-:W2:Y:S01]  /*76f90*/  LDC R8, c[0x0][0x22c] ;  /* 0x00008b00ff087b82 */ /* 0x000ea20000000800 */
[----:B------:R-:W-:-:S07]  /*76fa0*/  VIADD R11, R3, 0x1fb ;  /* 0x000001fb030b7836 */ /* 0x000fce0000000000 */
[----:B------:R-:W1:Y:S08]  /*76fb0*/  LDC R10, c[0x0][0x22c] ;  /* 0x00008b00ff0a7b82 */ /* 0x000e700000000800 */
[----:B------:R-:W1:Y:S01]  /*76fc0*/  LDC R9, c[0x0][0x22c] ;  /* 0x00008b00ff097b82 */ /* 0x000e620000000800 */
[----:B------:R0:W-:Y:S04]  /*76fd0*/  @P3 STG.E.U16 desc[UR4][R230.64], R115 ;  /* 0x00000073e6003986 */ /* 0x0001e8000c101504 */
[----:B------:R0:W-:Y:S01]  /*76fe0*/  @P4 STG.E.U16 desc[UR4][R232.64], R199 ;  /* 0x000000c7e8004986 */ /* 0x0001e2000c101504 */
[----:B---3--:R-:W-:Y:S01]  /*76ff0*/  ISETP.LT.AND P4, PT, R11, R0, !P0 ;  /* 0x000000000b00720c */ /* 0x008fe20004781270 */
[----:B------:R-:W-:-:S02]  /*77000*/  VIADD R11, R3, 0x1fc ;  /* 0x000001fc030b7836 */ /* 0x000fc40000000000 */
[----:B------:R-:W-:-:S03]  /*77010*/  VIADD R0, R3, 0x1fe ;  /* 0x000001fe03007836 */ /* 0x000fc60000000000 */
[----:B0-----:R-:W-:Y:S01]  /*77020*/  ISETP.LT.AND P3, PT, R11, R2, !P0 ;  /* 0x000000020b00720c */ /* 0x001fe20004761270 */
[----:B------:R-:W-:Y:S01]  /*77030*/  VIADD R11, R3, 0x1ff ;  /* 0x000001ff030b7836 */ /* 0x000fe20000000000 */
[----:B------:R0:W-:Y:S01]  /*77040*/  @P2 STG.E.U16 desc[UR4][R234.64], R117 ;  /* 0x00000075ea002986 */ /* 0x0001e2000c101504 */
[----:B--2---:R-:W-:-:S03]  /*77050*/  ISETP.LT.AND P2, PT, R13, R8, !P0 ;  /* 0x000000080d00720c */ /* 0x004fc60004741270 */
[----:B----4-:R0:W-:Y:S01]  /*77060*/  @P1 STG.E.U16 desc[UR4][R236.64], R4 ;  /* 0x00000004ec001986 */ /* 0x0101e2000c101504 */
[----:B-1----:R-:W-:Y:S02]  /*77070*/  ISETP.LT.AND P1, PT, R11, R10, !P0 ;  /* 0x0000000a0b00720c */ /* 0x002fe40004721270 */
[----:B------:R-:W-:Y:S02]  /*77080*/  PRMT R119, R4, 0x7632, R119 ;  /* 0x0000763204777816 */ /* 0x000fe40000000077 */
[----:B------:R-:W-:Y:S02]  /*77090*/  ISETP.LT.AND P0, PT, R0, R9, !P0 ;  /* 0x000000090000720c */ /* 0x000fe40004701270 */
[----:B------:R-:W-:Y:S01]  /*770a0*/  PRMT R121, R5, 0x7632, R121 ;  /* 0x0000763205797816 */ /* 0x000fe20000000079 */
[----:B------:R0:W-:Y:S01]  /*770b0*/  @P6 STG.E.U16 desc[UR4][R238.64], R119 ;  /* 0x00000077ee006986 */ /* 0x0001e2000c101504 */
[----:B------:R-:W-:-:S03]  /*770c0*/  PRMT R123, R6, 0x7632, R123 ;  /* 0x00007632067b7816 */ /* 0x000fc6000000007b */
[----:B------:R0:W-:Y:S04]  /*770d0*/  @P5 STG.E.U16 desc[UR4][R240.64], R5 ;  /* 0x00000005f0005986 */ /* 0x0001e8000c101504 */
[----:B------:R0:W-:Y:S04]  /*770e0*/  @P4 STG.E.U16 desc[UR4][R242.64], R121 ;  /* 0x00000079f2004986 */ /* 0x0001e8000c101504 */
[----:B------:R0:W-:Y:S04]  /*770f0*/  @P3 STG.E.U16 desc[UR4][R244.64], R6 ;  /* 0x00000006f4003986 */ /* 0x0001e8000c101504 */
[----:B------:R0:W-:Y:S04]  /*77100*/  @P2 STG.E.U16 desc[UR4][R246.64], R123 ;  /* 0x0000007bf6002986 */ /* 0x0001e8000c101504 */
[----:B------:R0:W-:Y:S01]  /*77110*/  @P0 STG.E.U16 desc[UR4][R248.64], R7 ;  /* 0x00000007f8000986 */ /* 0x0001e2000c101504 */
[----:B------:R-:W-:Y:S05]  /*77120*/  @!P1 EXIT ;  /* 0x000000000000994d */ /* 0x000fea0003800000 */
[----:B------:R-:W-:-:S05]  /*77130*/  PRMT R125, R7, 0x7632, R125 ;  /* 0x00007632077d7816 */ /* 0x000fca000000007d */
[----:B------:R-:W-:Y:S01]  /*77140*/  STG.E.U16 desc[UR4][R250.64], R125 ;  /* 0x0000007dfa007986 */ /* 0x000fe2000c101504 */
[----:B------:R-:W-:Y:S05]  /*77150*/  EXIT ;  /* 0x000000000000794d */ /* 0x000fea0003800000 */
.L_x_2:
[----:B------:R-:W-:-:S00]  /*77160*/  BRA `(.L_x_2) ;  /* 0xfffffffc00fc7947 */ /* 0x000fc0000383ffff */
[----:B------:R-:W-:-:S00]  /*77170*/  NOP ;  /* 0x0000000000007918 */ /* 0x000fc00000000000 */
        /* <DEDUP_REMOVED lines=8> */
.L_x_3:


//--------------------- .nv.shared.matmul_kernel  --------------------------
	.section	.nv.shared.matmul_kernel,"aw",@nobits
	.sectionflags	@""
	.align	16
	.zero		1024


//--------------------- .nv.shared.reserved.0     --------------------------
	.section	.nv.shared.reserved.0,"aw",@nobits
	.weak		__nv_reservedSMEM_offset_0_alias
	.size		__nv_reservedSMEM_offset_0_alias, 0, 0
	.other		__nv_reservedSMEM_offset_0_alias,@"STO_CUDA_RESERVED_SHARED STV_DEFAULT"
__nv_reservedSMEM_offset_0_alias:
	.zero		0


//--------------------- .nv.constant0.matmul_kernel --------------------------
	.section	.nv.constant0.matmul_kernel,"a",@progbits
	.sectionflags	@""
	.align	4
.nv.constant0.matmul_kernel:
	.zero		608


//--------------------- SYMBOLS --------------------------

	.type		.nv.reservedSmem.offset0,@object
	.size		.nv.reservedSmem.offset0,0x4
